	.target	sm_100a

	.elftype	@"ET_EXEC"


//--------------------- .note.nv.tkinfo           --------------------------
	.section	.note.nv.tkinfo,"",@"SHT_NOTE"
	.sectionflags	@"SHF_NOTE_NV_TKINFO"
	.tkinfo
        /*0018*/ 	.word	0x00000002
        /*0030*/ 	.string	""
        /*0030*/ 	.string	"ptxas"
        /*0030*/ 	.string	"Cuda compilation tools, release 13.0, V13.0.88"
        /*0030*/ 	.string	"Build cuda_13.0.r13.0/compiler.36424714_0"
        /*0030*/ 	.string	"-arch sm_100a -m 64 "



//--------------------- .note.nv.cuinfo           --------------------------
	.section	.note.nv.cuinfo,"",@"SHT_NOTE"
	.sectionflags	@"SHF_NOTE_NV_CUINFO"
        /*0018*/ 	.short	0x0002
        /*001a*/ 	.short	0x0064
        /*001c*/ 	.short	0x0082
	.zero		2


//--------------------- .nv.info                  --------------------------
	.section	.nv.info,"",@"SHT_CUDA_INFO"
	.align	4


	//----- nvinfo : EIATTR_REGCOUNT
	.align		4
        /*0000*/ 	.byte	0x04, 0x2f
        /*0002*/ 	.short	(.L_20 - .L_19)
	.align		4
.L_19:
        /*0004*/ 	.word	index@(_ZN7cutlass13device_kernelINS_4gemm6kernel13GemmUniversalIN4cute5tupleIJiiiiEEENS1_10collective13CollectiveMmaINS1_35MainloopSm100TmaUmmaWarpSpecializedILi22ELi2ELi2ENS5_IJNS4_1CILi2EEESB_NSA_ILi1EEEEEEEENS5_IJNSA_ILi256EEESF_NSA_ILi32EEEEEENS_12float_e5m2_tENS5_IJlSC_lEEESI_SJ_NS4_8TiledMMAINS4_8MMA_AtomIJNS4_10MMA_TraitsINS4_25SM100_MMA_F8F6F4_2x1SM_SSEJSI_SI_fSF_SF_NS4_17integral_constantINS4_4UMMA5MajorELSQ_0EEESR_NSO_INSP_7ScaleInELSS_0EEEST_EEEEEENS4_6LayoutINS5_IJSC_SC_SC_EEENS5_IJNSA_ILi0EEESY_SY_EEEEENS5_IJNS4_10UnderscoreES11_S11_EEEEENS4_28SM100_TMA_2SM_LOAD_MULTICASTENS4_14ComposedLayoutINS4_7SwizzleILi1ELi4ELi3EEENS4_18smem_ptr_flag_bitsILi8EEENSW_INS5_IJNSA_ILi8EEESG_EEENS5_IJSG_SC_EEEEEEEvNS4_8identityENS4_18SM100_TMA_2SM_LOADES1E_vS1F_EENS_8epilogue10collective18CollectiveEpilogueINS1I_23Sm100TmaWarpSpecializedILi4ELi2ELi64ELb0ELb0EEEJNS5_IJNSA_ILi128EEESF_SG_EEENS5_IJNSW_IS1N_SC_EENSW_INSA_ILi64EEESC_EEEEESI_SJ_SI_SJ_NS1I_6fusion15FusionCallbacksIS1M_NS1T_17LinearCombinationISI_fSI_fLNS_15FloatRoundStyleE2EEES1O_S1S_JEEENS4_5SM1004TMEM4LOAD26SM100_TMEM_LOAD_32dp32b64xENS4_13SM90_TMA_LOADENS15_INS16_ILi2ELi4ELi3EEES19_NSW_INS5_IJS1A_S1Q_EEENS5_IJS1Q_SC_EEEEEEENS4_39AutoVectorizingCopyWithAssumedAlignmentILi128EEENS4_14SM90_TMA_STOREES28_S2A_S2A_EEEvvEEEEvNT_6ParamsE)
        /*0008*/ 	.word	0x000000cf


	//----- nvinfo : EIATTR_FRAME_SIZE
	.align		4
.L_20:
        /*000c*/ 	.byte	0x04, 0x11
        /*000e*/ 	.short	(.L_22 - .L_21)
	.align		4
.L_21:
        /*0010*/ 	.word	index@($__internal_2_$__cuda_sm10x_tcgen05_guardrail_trap_unallocated_columns_being_dealloced)
        /*0014*/ 	.word	0x00000000


	//----- nvinfo : EIATTR_FRAME_SIZE
	.align		4
.L_22:
        /*0018*/ 	.byte	0x04, 0x11
        /*001a*/ 	.short	(.L_24 - .L_23)
	.align		4
.L_23:
        /*001c*/ 	.word	index@($__internal_1_$__cuda_sm10x_tcgen05_guardrail_trap_phase_invalid_during_alloc)
        /*0020*/ 	.word	0x00000000


	//----- nvinfo : EIATTR_FRAME_SIZE
	.align		4
.L_24:
        /*0024*/ 	.byte	0x04, 0x11
        /*0026*/ 	.short	(.L_26 - .L_25)
	.align		4
.L_25:
        /*0028*/ 	.word	index@($__internal_0_$__cuda_sm10x_tcgen05_guardrail_trap_col_being_dealloced_not_returned_by_alloc)
        /*002c*/ 	.word	0x00000000


	//----- nvinfo : EIATTR_FRAME_SIZE
	.align		4
.L_26:
        /*0030*/ 	.byte	0x04, 0x11
        /*0032*/ 	.short	(.L_28 - .L_27)
	.align		4
.L_27:
        /*0034*/ 	.word	index@(_ZN7cutlass13device_kernelINS_4gemm6kernel13GemmUniversalIN4cute5tupleIJiiiiEEENS1_10collective13CollectiveMmaINS1_35MainloopSm100TmaUmmaWarpSpecializedILi22ELi2ELi2ENS5_IJNS4_1CILi2EEESB_NSA_ILi1EEEEEEEENS5_IJNSA_ILi256EEESF_NSA_ILi32EEEEEENS_12float_e5m2_tENS5_IJlSC_lEEESI_SJ_NS4_8TiledMMAINS4_8MMA_AtomIJNS4_10MMA_TraitsINS4_25SM100_MMA_F8F6F4_2x1SM_SSEJSI_SI_fSF_SF_NS4_17integral_constantINS4_4UMMA5MajorELSQ_0EEESR_NSO_INSP_7ScaleInELSS_0EEEST_EEEEEENS4_6LayoutINS5_IJSC_SC_SC_EEENS5_IJNSA_ILi0EEESY_SY_EEEEENS5_IJNS4_10UnderscoreES11_S11_EEEEENS4_28SM100_TMA_2SM_LOAD_MULTICASTENS4_14ComposedLayoutINS4_7SwizzleILi1ELi4ELi3EEENS4_18smem_ptr_flag_bitsILi8EEENSW_INS5_IJNSA_ILi8EEESG_EEENS5_IJSG_SC_EEEEEEEvNS4_8identityENS4_18SM100_TMA_2SM_LOADES1E_vS1F_EENS_8epilogue10collective18CollectiveEpilogueINS1I_23Sm100TmaWarpSpecializedILi4ELi2ELi64ELb0ELb0EEEJNS5_IJNSA_ILi128EEESF_SG_EEENS5_IJNSW_IS1N_SC_EENSW_INSA_ILi64EEESC_EEEEESI_SJ_SI_SJ_NS1I_6fusion15FusionCallbacksIS1M_NS1T_17LinearCombinationISI_fSI_fLNS_15FloatRoundStyleE2EEES1O_S1S_JEEENS4_5SM1004TMEM4LOAD26SM100_TMEM_LOAD_32dp32b64xENS4_13SM90_TMA_LOADENS15_INS16_ILi2ELi4ELi3EEES19_NSW_INS5_IJS1A_S1Q_EEENS5_IJS1Q_SC_EEEEEEENS4_39AutoVectorizingCopyWithAssumedAlignmentILi128EEENS4_14SM90_TMA_STOREES28_S2A_S2A_EEEvvEEEEvNT_6ParamsE)
        /*0038*/ 	.word	0x00000000


	//----- nvinfo : EIATTR_MIN_STACK_SIZE
	.align		4
.L_28:
        /*003c*/ 	.byte	0x04, 0x12
        /*003e*/ 	.short	(.L_30 - .L_29)
	.align		4
.L_29:
        /*0040*/ 	.word	index@(_ZN7cutlass13device_kernelINS_4gemm6kernel13GemmUniversalIN4cute5tupleIJiiiiEEENS1_10collective13CollectiveMmaINS1_35MainloopSm100TmaUmmaWarpSpecializedILi22ELi2ELi2ENS5_IJNS4_1CILi2EEESB_NSA_ILi1EEEEEEEENS5_IJNSA_ILi256EEESF_NSA_ILi32EEEEEENS_12float_e5m2_tENS5_IJlSC_lEEESI_SJ_NS4_8TiledMMAINS4_8MMA_AtomIJNS4_10MMA_TraitsINS4_25SM100_MMA_F8F6F4_2x1SM_SSEJSI_SI_fSF_SF_NS4_17integral_constantINS4_4UMMA5MajorELSQ_0EEESR_NSO_INSP_7ScaleInELSS_0EEEST_EEEEEENS4_6LayoutINS5_IJSC_SC_SC_EEENS5_IJNSA_ILi0EEESY_SY_EEEEENS5_IJNS4_10UnderscoreES11_S11_EEEEENS4_28SM100_TMA_2SM_LOAD_MULTICASTENS4_14ComposedLayoutINS4_7SwizzleILi1ELi4ELi3EEENS4_18smem_ptr_flag_bitsILi8EEENSW_INS5_IJNSA_ILi8EEESG_EEENS5_IJSG_SC_EEEEEEEvNS4_8identityENS4_18SM100_TMA_2SM_LOADES1E_vS1F_EENS_8epilogue10collective18CollectiveEpilogueINS1I_23Sm100TmaWarpSpecializedILi4ELi2ELi64ELb0ELb0EEEJNS5_IJNSA_ILi128EEESF_SG_EEENS5_IJNSW_IS1N_SC_EENSW_INSA_ILi64EEESC_EEEEESI_SJ_SI_SJ_NS1I_6fusion15FusionCallbacksIS1M_NS1T_17LinearCombinationISI_fSI_fLNS_15FloatRoundStyleE2EEES1O_S1S_JEEENS4_5SM1004TMEM4LOAD26SM100_TMEM_LOAD_32dp32b64xENS4_13SM90_TMA_LOADENS15_INS16_ILi2ELi4ELi3EEES19_NSW_INS5_IJS1A_S1Q_EEENS5_IJS1Q_SC_EEEEEEENS4_39AutoVectorizingCopyWithAssumedAlignmentILi128EEENS4_14SM90_TMA_STOREES28_S2A_S2A_EEEvvEEEEvNT_6ParamsE)
        /*0044*/ 	.word	0x00000000
.L_30:


//--------------------- .nv.compat                --------------------------
	.section	.nv.compat,"",@"SHT_CUDA_COMPAT_INFO"
	.align	4
        /*0000*/ 	.byte	0x02, 0x09, 0x01, 0x00, 0x02, 0x02, 0x02, 0x00, 0x02, 0x05, 0x05, 0x00, 0x03, 0x07, 0x01, 0x01
        /*0010*/ 	.byte	0x02, 0x03, 0x01, 0x00, 0x02, 0x06, 0x01, 0x00, 0x04, 0x0b, 0x08, 0x00, 0x09, 0x00, 0x00, 0x00
        /*0020*/ 	.byte	0x00, 0x00, 0x00, 0x00


//--------------------- .nv.info._ZN7cutlass13device_kernelINS_4gemm6kernel13GemmUniversalIN4cute5tupleIJiiiiEEENS1_10collective13CollectiveMmaINS1_35MainloopSm100TmaUmmaWarpSpecializedILi22ELi2ELi2ENS5_IJNS4_1CILi2EEESB_NSA_ILi1EEEEEEEENS5_IJNSA_ILi256EEESF_NSA_ILi32EEEEEENS_12float_e5m2_tENS5_IJlSC_lEEESI_SJ_NS4_8TiledMMAINS4_8MMA_AtomIJNS4_10MMA_TraitsINS4_25SM100_MMA_F8F6F4_2x1SM_SSEJSI_SI_fSF_SF_NS4_17integral_constantINS4_4UMMA5MajorELSQ_0EEESR_NSO_INSP_7ScaleInELSS_0EEEST_EEEEEENS4_6LayoutINS5_IJSC_SC_SC_EEENS5_IJNSA_ILi0EEESY_SY_EEEEENS5_IJNS4_10UnderscoreES11_S11_EEEEENS4_28SM100_TMA_2SM_LOAD_MULTICASTENS4_14ComposedLayoutINS4_7SwizzleILi1ELi4ELi3EEENS4_18smem_ptr_flag_bitsILi8EEENSW_INS5_IJNSA_ILi8EEESG_EEENS5_IJSG_SC_EEEEEEEvNS4_8identityENS4_18SM100_TMA_2SM_LOADES1E_vS1F_EENS_8epilogue10collective18CollectiveEpilogueINS1I_23Sm100TmaWarpSpecializedILi4ELi2ELi64ELb0ELb0EEEJNS5_IJNSA_ILi128EEESF_SG_EEENS5_IJNSW_IS1N_SC_EENSW_INSA_ILi64EEESC_EEEEESI_SJ_SI_SJ_NS1I_6fusion15FusionCallbacksIS1M_NS1T_17LinearCombinationISI_fSI_fLNS_15FloatRoundStyleE2EEES1O_S1S_JEEENS4_5SM1004TMEM4LOAD26SM100_TMEM_LOAD_32dp32b64xENS4_13SM90_TMA_LOADENS15_INS16_ILi2ELi4ELi3EEES19_NSW_INS5_IJS1A_S1Q_EEENS5_IJS1Q_SC_EEEEEEENS4_39AutoVectorizingCopyWithAssumedAlignmentILi128EEENS4_14SM90_TMA_STOREES28_S2A_S2A_EEEvvEEEEvNT_6ParamsE --------------------------
	.section	.nv.info._ZN7cutlass13device_kernelINS_4gemm6kernel13GemmUniversalIN4cute5tupleIJiiiiEEENS1_10collective13CollectiveMmaINS1_35MainloopSm100TmaUmmaWarpSpecializedILi22ELi2ELi2ENS5_IJNS4_1CILi2EEESB_NSA_ILi1EEEEEEEENS5_IJNSA_ILi256EEESF_NSA_ILi32EEEEEENS_12float_e5m2_tENS5_IJlSC_lEEESI_SJ_NS4_8TiledMMAINS4_8MMA_AtomIJNS4_10MMA_TraitsINS4_25SM100_MMA_F8F6F4_2x1SM_SSEJSI_SI_fSF_SF_NS4_17integral_constantINS4_4UMMA5MajorELSQ_0EEESR_NSO_INSP_7ScaleInELSS_0EEEST_EEEEEENS4_6LayoutINS5_IJSC_SC_SC_EEENS5_IJNSA_ILi0EEESY_SY_EEEEENS5_IJNS4_10UnderscoreES11_S11_EEEEENS4_28SM100_TMA_2SM_LOAD_MULTICASTENS4_14ComposedLayoutINS4_7SwizzleILi1ELi4ELi3EEENS4_18smem_ptr_flag_bitsILi8EEENSW_INS5_IJNSA_ILi8EEESG_EEENS5_IJSG_SC_EEEEEEEvNS4_8identityENS4_18SM100_TMA_2SM_LOADES1E_vS1F_EENS_8epilogue10collective18CollectiveEpilogueINS1I_23Sm100TmaWarpSpecializedILi4ELi2ELi64ELb0ELb0EEEJNS5_IJNSA_ILi128EEESF_SG_EEENS5_IJNSW_IS1N_SC_EENSW_INSA_ILi64EEESC_EEEEESI_SJ_SI_SJ_NS1I_6fusion15FusionCallbacksIS1M_NS1T_17LinearCombinationISI_fSI_fLNS_15FloatRoundStyleE2EEES1O_S1S_JEEENS4_5SM1004TMEM4LOAD26SM100_TMEM_LOAD_32dp32b64xENS4_13SM90_TMA_LOADENS15_INS16_ILi2ELi4ELi3EEES19_NSW_INS5_IJS1A_S1Q_EEENS5_IJS1Q_SC_EEEEEEENS4_39AutoVectorizingCopyWithAssumedAlignmentILi128EEENS4_14SM90_TMA_STOREES28_S2A_S2A_EEEvvEEEEvNT_6ParamsE,"",@"SHT_CUDA_INFO"
	.sectionflags	@""
	.align	4


	//----- nvinfo : EIATTR_CUDA_API_VERSION
	.align		4
        /*0000*/ 	.byte	0x04, 0x37
        /*0002*/ 	.short	(.L_32 - .L_31)
.L_31:
        /*0004*/ 	.word	0x00000082


	//----- nvinfo : EIATTR_KPARAM_INFO
	.align		4
.L_32:
        /*0008*/ 	.byte	0x04, 0x17
        /*000a*/ 	.short	(.L_34 - .L_33)
.L_33:
        /*000c*/ 	.word	0x00000000
        /*0010*/ 	.short	0x0000
        /*0012*/ 	.short	0x0000
        /*0014*/ 	.byte	0x00, 0xf0, 0x01, 0x20


	//----- nvinfo : EIATTR_AT_ENTRY_FRAGMENTS
	.align		4
.L_34:
        /*0018*/ 	.byte	0x04, 0x4f
        /*001a*/ 	.short	(.L_36 - .L_35)


	//   ....[0]....
.L_35:
        /*001c*/ 	.word	0x00000007


	//----- nvinfo : EIATTR_RESERVED_SMEM_USED
	.align		4
.L_36:
        /*0020*/ 	.byte	0x01, 0x41
	.zero		2


	//----- nvinfo : EIATTR_SPARSE_MMA_MASK
	.align		4
        /*0024*/ 	.byte	0x03, 0x50
        /*0026*/ 	.short	0x0000


	//----- nvinfo : EIATTR_TCGEN05_2CTA_USED
	.align		4
        /*0028*/ 	.byte	0x01, 0x52
	.zero		2


	//----- nvinfo : EIATTR_MAXREG_COUNT
	.align		4
        /*002c*/ 	.byte	0x03, 0x1b
        /*002e*/ 	.short	0x00ff


	//----- nvinfo : EIATTR_NUM_BARRIERS
	.align		4
        /*0030*/ 	.byte	0x02, 0x4c
        /*0032*/ 	.byte	0x07
	.zero		1


	//----- nvinfo : EIATTR_EXTERNS
	.align		4
        /*0034*/ 	.byte	0x04, 0x0f
        /*0036*/ 	.short	(.L_38 - .L_37)


	//   ....[0]....
	.align		4
.L_37:
        /*0038*/ 	.word	index@(__assertfail)


	//----- nvinfo : EIATTR_MERCURY_ISA_VERSION
	.align		4
.L_38:
        /*003c*/ 	.byte	0x03, 0x5f
        /*003e*/ 	.short	0x0101


	//----- nvinfo : EIATTR_INT_WARP_WIDE_INSTR_OFFSETS
	.align		4
        /*0040*/ 	.byte	0x04, 0x31
        /*0042*/ 	.short	(.L_40 - .L_39)


	//   ....[0]....
.L_39:
        /*0044*/ 	.word	0x00000fa0


	//   ....[1]....
        /*0048*/ 	.word	0x00001040


	//   ....[2]....
        /*004c*/ 	.word	0x00004cc0


	//   ....[3]....
        /*0050*/ 	.word	0x00004ce0


	//   ....[4]....
        /*0054*/ 	.word	0x00004d10


	//   ....[5]....
        /*0058*/ 	.word	0x00005850


	//   ....[6]....
        /*005c*/ 	.word	0x000058c0


	//   ....[7]....
        /*0060*/ 	.word	0x000059a0


	//   ....[8]....
        /*0064*/ 	.word	0x00005a20


	//   ....[9]....
        /*0068*/ 	.word	0x00005b20


	//   ....[10]....
        /*006c*/ 	.word	0x00005ba0


	//   ....[11]....
        /*0070*/ 	.word	0x00005c90


	//   ....[12]....
        /*0074*/ 	.word	0x00005d40


	//----- nvinfo : EIATTR_COOP_GROUP_MASK_REGIDS
	.align		4
.L_40:
        /*0078*/ 	.byte	0x04, 0x29
        /*007a*/ 	.short	(.L_42 - .L_41)


	//   ....[0]....
.L_41:
        /*007c*/ 	.word	0xffffffff


	//   ....[1]....
        /*0080*/ 	.word	0xffffffff


	//   ....[2]....
        /*0084*/ 	.word	0xffffffff


	//   ....[3]....
        /*0088*/ 	.word	0xffffffff


	//   ....[4]....
        /*008c*/ 	.word	0xffffffff


	//   ....[5]....
        /*0090*/ 	.word	0xffffffff


	//   ....[6]....
        /*0094*/ 	.word	0xffffffff


	//   ....[7]....
        /*0098*/ 	.word	0xffffffff


	//   ....[8]....
        /*009c*/ 	.word	0xffffffff


	//   ....[9]....
        /*00a0*/ 	.word	0xffffffff


	//   ....[10]....
        /*00a4*/ 	.word	0xffffffff


	//   ....[11]....
        /*00a8*/ 	.word	0xffffffff


	//   ....[12]....
        /*00ac*/ 	.word	0xffffffff


	//   ....[13]....
        /*00b0*/ 	.word	0xffffffff


	//----- nvinfo : EIATTR_COOP_GROUP_INSTR_OFFSETS
	.align		4
.L_42:
        /*00b4*/ 	.byte	0x04, 0x28
        /*00b6*/ 	.short	(.L_44 - .L_43)


	//   ....[0]....
.L_43:
        /*00b8*/ 	.word	0x000000b0


	//   ....[1]....
        /*00bc*/ 	.word	0x00000520


	//   ....[2]....
        /*00c0*/ 	.word	0x00000950


	//   ....[3]....
        /*00c4*/ 	.word	0x00000ae0


	//   ....[4]....
        /*00c8*/ 	.word	0x00000bd0


	//   ....[5]....
        /*00cc*/ 	.word	0x00000d30


	//   ....[6]....
        /*00d0*/ 	.word	0x00000e80


	//   ....[7]....
        /*00d4*/ 	.word	0x000010c0


	//   ....[8]....
        /*00d8*/ 	.word	0x00002430


	//   ....[9]....
        /*00dc*/ 	.word	0x00003d10


	//   ....[10]....
        /*00e0*/ 	.word	0x000041e0


	//   ....[11]....
        /*00e4*/ 	.word	0x00004210


	//   ....[12]....
        /*00e8*/ 	.word	0x00004bc0


	//   ....[13]....
        /*00ec*/ 	.word	0x00004dd0


	//----- nvinfo : EIATTR_VRC_CTA_INIT_COUNT
	.align		4
.L_44:
        /*00f0*/ 	.byte	0x02, 0x4a
        /*00f2*/ 	.byte	0x80
	.zero		1


	//----- nvinfo : EIATTR_SYSCALL_OFFSETS
	.align		4
        /*00f4*/ 	.byte	0x04, 0x46
        /*00f6*/ 	.short	(.L_46 - .L_45)


	//   ....[0]....
.L_45:
        /*00f8*/ 	.word	0x000069c0


	//   ....[1]....
        /*00fc*/ 	.word	0x00006b00


	//   ....[2]....
        /*0100*/ 	.word	0x00007390


	//   ....[3]....
        /*0104*/ 	.word	0x000089b0


	//   ....[4]....
        /*0108*/ 	.word	0x00009f60


	//   ....[5]....
        /*010c*/ 	.word	0x0000b530


	//----- nvinfo : EIATTR_MBARRIER_INSTR_OFFSETS
	.align		4
.L_46:
        /*0110*/ 	.byte	0x04, 0x39
        /*0112*/ 	.short	(.L_48 - .L_47)


	//   ....[0]....
.L_47:
        /*0114*/ 	.word	0x00000670
        /*0118*/ 	.word	0x000000ff
        /*011c*/ 	.word	0x00000000
        /*0120*/ 	.short	0x0100
        /*0122*/ 	.byte	0x04
	.zero		1


	//   ....[1]....
        /*0124*/ 	.word	0x00000680
        /*0128*/ 	.word	0x000000ff
        /*012c*/ 	.word	0x000000b0
        /*0130*/ 	.short	0x0100
        /*0132*/ 	.byte	0x04
	.zero		1


	//   ....[2]....
        /*0134*/ 	.word	0x00000690
        /*0138*/ 	.word	0x000000ff
        /*013c*/ 	.word	0x00000008
        /*0140*/ 	.short	0x0100
        /*0142*/ 	.byte	0x04
	.zero		1


	//   ....[3]....
        /*0144*/ 	.word	0x000006a0
        /*0148*/ 	.word	0x000000ff
        /*014c*/ 	.word	0x000000b8
        /*0150*/ 	.short	0x0100
        /*0152*/ 	.byte	0x04
	.zero		1


	//   ....[4]....
        /*0154*/ 	.word	0x000006b0
        /*0158*/ 	.word	0x000000ff
        /*015c*/ 	.word	0x00000010
        /*0160*/ 	.short	0x0100
        /*0162*/ 	.byte	0x04
	.zero		1


	//   ....[5]....
        /*0164*/ 	.word	0x000006c0
        /*0168*/ 	.word	0x000000ff
        /*016c*/ 	.word	0x000000c0
        /*0170*/ 	.short	0x0100
        /*0172*/ 	.byte	0x04
	.zero		1


	//   ....[6]....
        /*0174*/ 	.word	0x000006d0
        /*0178*/ 	.word	0x000000ff
        /*017c*/ 	.word	0x00000018
        /*0180*/ 	.short	0x0100
        /*0182*/ 	.byte	0x04
	.zero		1


	//   ....[7]....
        /*0184*/ 	.word	0x000006e0
        /*0188*/ 	.word	0x000000ff
        /*018c*/ 	.word	0x000000c8
        /*0190*/ 	.short	0x0100
        /*0192*/ 	.byte	0x04
	.zero		1


	//   ....[8]....
        /*0194*/ 	.word	0x000006f0
        /*0198*/ 	.word	0x000000ff
        /*019c*/ 	.word	0x00000020
        /*01a0*/ 	.short	0x0100
        /*01a2*/ 	.byte	0x04
	.zero		1


	//   ....[9]....
        /*01a4*/ 	.word	0x00000700
        /*01a8*/ 	.word	0x000000ff
        /*01ac*/ 	.word	0x000000d0
        /*01b0*/ 	.short	0x0100
        /*01b2*/ 	.byte	0x04
	.zero		1


	//   ....[10]....
        /*01b4*/ 	.word	0x00000710
        /*01b8*/ 	.word	0x000000ff
        /*01bc*/ 	.word	0x00000028
        /*01c0*/ 	.short	0x0100
        /*01c2*/ 	.byte	0x04
	.zero		1


	//   ....[11]....
        /*01c4*/ 	.word	0x00000720
        /*01c8*/ 	.word	0x000000ff
        /*01cc*/ 	.word	0x000000d8
        /*01d0*/ 	.short	0x0100
        /*01d2*/ 	.byte	0x04
	.zero		1


	//   ....[12]....
        /*01d4*/ 	.word	0x00000730
        /*01d8*/ 	.word	0x000000ff
        /*01dc*/ 	.word	0x00000030
        /*01e0*/ 	.short	0x0100
        /*01e2*/ 	.byte	0x04
	.zero		1


	//   ....[13]....
        /*01e4*/ 	.word	0x00000740
        /*01e8*/ 	.word	0x000000ff
        /*01ec*/ 	.word	0x000000e0
        /*01f0*/ 	.short	0x0100
        /*01f2*/ 	.byte	0x04
	.zero		1


	//   ....[14]....
        /*01f4*/ 	.word	0x00000750
        /*01f8*/ 	.word	0x000000ff
        /*01fc*/ 	.word	0x00000038
        /*0200*/ 	.short	0x0100
        /*0202*/ 	.byte	0x04
	.zero		1


	//   ....[15]....
        /*0204*/ 	.word	0x00000760
        /*0208*/ 	.word	0x000000ff
        /*020c*/ 	.word	0x000000e8
        /*0210*/ 	.short	0x0100
        /*0212*/ 	.byte	0x04
	.zero		1


	//   ....[16]....
        /*0214*/ 	.word	0x00000770
        /*0218*/ 	.word	0x000000ff
        /*021c*/ 	.word	0x00000040
        /*0220*/ 	.short	0x0100
        /*0222*/ 	.byte	0x04
	.zero		1


	//   ....[17]....
        /*0224*/ 	.word	0x00000780
        /*0228*/ 	.word	0x000000ff
        /*022c*/ 	.word	0x000000f0
        /*0230*/ 	.short	0x0100
        /*0232*/ 	.byte	0x04
	.zero		1


	//   ....[18]....
        /*0234*/ 	.word	0x00000790
        /*0238*/ 	.word	0x000000ff
        /*023c*/ 	.word	0x00000048
        /*0240*/ 	.short	0x0100
        /*0242*/ 	.byte	0x04
	.zero		1


	//   ....[19]....
        /*0244*/ 	.word	0x000007a0
        /*0248*/ 	.word	0x000000ff
        /*024c*/ 	.word	0x000000f8
        /*0250*/ 	.short	0x0100
        /*0252*/ 	.byte	0x04
	.zero		1


	//   ....[20]....
        /*0254*/ 	.word	0x000007b0
        /*0258*/ 	.word	0x000000ff
        /*025c*/ 	.word	0x00000050
        /*0260*/ 	.short	0x0100
        /*0262*/ 	.byte	0x04
	.zero		1


	//   ....[21]....
        /*0264*/ 	.word	0x000007c0
        /*0268*/ 	.word	0x000000ff
        /*026c*/ 	.word	0x00000100
        /*0270*/ 	.short	0x0100
        /*0272*/ 	.byte	0x04
	.zero		1


	//   ....[22]....
        /*0274*/ 	.word	0x000007d0
        /*0278*/ 	.word	0x000000ff
        /*027c*/ 	.word	0x00000058
        /*0280*/ 	.short	0x0100
        /*0282*/ 	.byte	0x04
	.zero		1


	//   ....[23]....
        /*0284*/ 	.word	0x000007e0
        /*0288*/ 	.word	0x000000ff
        /*028c*/ 	.word	0x00000108
        /*0290*/ 	.short	0x0100
        /*0292*/ 	.byte	0x04
	.zero		1


	//   ....[24]....
        /*0294*/ 	.word	0x000007f0
        /*0298*/ 	.word	0x000000ff
        /*029c*/ 	.word	0x00000060
        /*02a0*/ 	.short	0x0100
        /*02a2*/ 	.byte	0x04
	.zero		1


	//   ....[25]....
        /*02a4*/ 	.word	0x00000800
        /*02a8*/ 	.word	0x000000ff
        /*02ac*/ 	.word	0x00000110
        /*02b0*/ 	.short	0x0100
        /*02b2*/ 	.byte	0x04
	.zero		1


	//   ....[26]....
        /*02b4*/ 	.word	0x00000810
        /*02b8*/ 	.word	0x000000ff
        /*02bc*/ 	.word	0x00000068
        /*02c0*/ 	.short	0x0100
        /*02c2*/ 	.byte	0x04
	.zero		1


	//   ....[27]....
        /*02c4*/ 	.word	0x00000820
        /*02c8*/ 	.word	0x000000ff
        /*02cc*/ 	.word	0x00000118
        /*02d0*/ 	.short	0x0100
        /*02d2*/ 	.byte	0x04
	.zero		1


	//   ....[28]....
        /*02d4*/ 	.word	0x00000830
        /*02d8*/ 	.word	0x000000ff
        /*02dc*/ 	.word	0x00000070
        /*02e0*/ 	.short	0x0100
        /*02e2*/ 	.byte	0x04
	.zero		1


	//   ....[29]....
        /*02e4*/ 	.word	0x00000840
        /*02e8*/ 	.word	0x000000ff
        /*02ec*/ 	.word	0x00000120
        /*02f0*/ 	.short	0x0100
        /*02f2*/ 	.byte	0x04
	.zero		1


	//   ....[30]....
        /*02f4*/ 	.word	0x00000850
        /*02f8*/ 	.word	0x000000ff
        /*02fc*/ 	.word	0x00000078
        /*0300*/ 	.short	0x0100
        /*0302*/ 	.byte	0x04
	.zero		1


	//   ....[31]....
        /*0304*/ 	.word	0x00000860
        /*0308*/ 	.word	0x000000ff
        /*030c*/ 	.word	0x00000128
        /*0310*/ 	.short	0x0100
        /*0312*/ 	.byte	0x04
	.zero		1


	//   ....[32]....
        /*0314*/ 	.word	0x00000870
        /*0318*/ 	.word	0x000000ff
        /*031c*/ 	.word	0x00000080
        /*0320*/ 	.short	0x0100
        /*0322*/ 	.byte	0x04
	.zero		1


	//   ....[33]....
        /*0324*/ 	.word	0x00000880
        /*0328*/ 	.word	0x000000ff
        /*032c*/ 	.word	0x00000130
        /*0330*/ 	.short	0x0100
        /*0332*/ 	.byte	0x04
	.zero		1


	//   ....[34]....
        /*0334*/ 	.word	0x00000890
        /*0338*/ 	.word	0x000000ff
        /*033c*/ 	.word	0x00000088
        /*0340*/ 	.short	0x0100
        /*0342*/ 	.byte	0x04
	.zero		1


	//   ....[35]....
        /*0344*/ 	.word	0x000008a0
        /*0348*/ 	.word	0x000000ff
        /*034c*/ 	.word	0x00000138
        /*0350*/ 	.short	0x0100
        /*0352*/ 	.byte	0x04
	.zero		1


	//   ....[36]....
        /*0354*/ 	.word	0x000008b0
        /*0358*/ 	.word	0x000000ff
        /*035c*/ 	.word	0x00000090
        /*0360*/ 	.short	0x0100
        /*0362*/ 	.byte	0x04
	.zero		1


	//   ....[37]....
        /*0364*/ 	.word	0x000008c0
        /*0368*/ 	.word	0x000000ff
        /*036c*/ 	.word	0x00000140
        /*0370*/ 	.short	0x0100
        /*0372*/ 	.byte	0x04
	.zero		1


	//   ....[38]....
        /*0374*/ 	.word	0x000008d0
        /*0378*/ 	.word	0x000000ff
        /*037c*/ 	.word	0x00000098
        /*0380*/ 	.short	0x0100
        /*0382*/ 	.byte	0x04
	.zero		1


	//   ....[39]....
        /*0384*/ 	.word	0x000008e0
        /*0388*/ 	.word	0x000000ff
        /*038c*/ 	.word	0x00000148
        /*0390*/ 	.short	0x0100
        /*0392*/ 	.byte	0x04
	.zero		1


	//   ....[40]....
        /*0394*/ 	.word	0x000008f0
        /*0398*/ 	.word	0x000000ff
        /*039c*/ 	.word	0x000000a0
        /*03a0*/ 	.short	0x0100
        /*03a2*/ 	.byte	0x04
	.zero		1


	//   ....[41]....
        /*03a4*/ 	.word	0x00000900
        /*03a8*/ 	.word	0x000000ff
        /*03ac*/ 	.word	0x00000150
        /*03b0*/ 	.short	0x0100
        /*03b2*/ 	.byte	0x04
	.zero		1


	//   ....[42]....
        /*03b4*/ 	.word	0x00000910
        /*03b8*/ 	.word	0x000000ff
        /*03bc*/ 	.word	0x000000a8
        /*03c0*/ 	.short	0x0100
        /*03c2*/ 	.byte	0x04
	.zero		1


	//   ....[43]....
        /*03c4*/ 	.word	0x00000920
        /*03c8*/ 	.word	0x000000ff
        /*03cc*/ 	.word	0x00000158
        /*03d0*/ 	.short	0x0100
        /*03d2*/ 	.byte	0x04
	.zero		1


	//   ....[44]....
        /*03d4*/ 	.word	0x00000a50
        /*03d8*/ 	.word	0x000000ff
        /*03dc*/ 	.word	0x00000160
        /*03e0*/ 	.short	0x0100
        /*03e2*/ 	.byte	0x04
	.zero		1


	//   ....[45]....
        /*03e4*/ 	.word	0x00000a60
        /*03e8*/ 	.word	0x000000ff
        /*03ec*/ 	.word	0x00000180
        /*03f0*/ 	.short	0x0100
        /*03f2*/ 	.byte	0x04
	.zero		1


	//   ....[46]....
        /*03f4*/ 	.word	0x00000a70
        /*03f8*/ 	.word	0x000000ff
        /*03fc*/ 	.word	0x00000168
        /*0400*/ 	.short	0x0100
        /*0402*/ 	.byte	0x04
	.zero		1


	//   ....[47]....
        /*0404*/ 	.word	0x00000a80
        /*0408*/ 	.word	0x000000ff
        /*040c*/ 	.word	0x00000188
        /*0410*/ 	.short	0x0100
        /*0412*/ 	.byte	0x04
	.zero		1


	//   ....[48]....
        /*0414*/ 	.word	0x00000a90
        /*0418*/ 	.word	0x000000ff
        /*041c*/ 	.word	0x00000170
        /*0420*/ 	.short	0x0100
        /*0422*/ 	.byte	0x04
	.zero		1


	//   ....[49]....
        /*0424*/ 	.word	0x00000aa0
        /*0428*/ 	.word	0x000000ff
        /*042c*/ 	.word	0x00000190
        /*0430*/ 	.short	0x0100
        /*0432*/ 	.byte	0x04
	.zero		1


	//   ....[50]....
        /*0434*/ 	.word	0x00000ab0
        /*0438*/ 	.word	0x000000ff
        /*043c*/ 	.word	0x00000178
        /*0440*/ 	.short	0x0100
        /*0442*/ 	.byte	0x04
	.zero		1


	//   ....[51]....
        /*0444*/ 	.word	0x00000ac0
        /*0448*/ 	.word	0x000000ff
        /*044c*/ 	.word	0x00000198
        /*0450*/ 	.short	0x0100
        /*0452*/ 	.byte	0x04
	.zero		1


	//   ....[52]....
        /*0454*/ 	.word	0x00000ba0
        /*0458*/ 	.word	0x000000ff
        /*045c*/ 	.word	0x000001a0
        /*0460*/ 	.short	0x0100
        /*0462*/ 	.byte	0x06
	.zero		1


	//   ....[53]....
        /*0464*/ 	.word	0x00000bb0
        /*0468*/ 	.word	0x000000ff
        /*046c*/ 	.word	0x000001a8
        /*0470*/ 	.short	0x0100
        /*0472*/ 	.byte	0x06
	.zero		1


	//   ....[54]....
        /*0474*/ 	.word	0x00000ce0
        /*0478*/ 	.word	0x000000ff
        /*047c*/ 	.word	0x000001b0
        /*0480*/ 	.short	0x0100
        /*0482*/ 	.byte	0x06
	.zero		1


	//   ....[55]....
        /*0484*/ 	.word	0x00000cf0
        /*0488*/ 	.word	0x000000ff
        /*048c*/ 	.word	0x000001c0
        /*0490*/ 	.short	0x0100
        /*0492*/ 	.byte	0x06
	.zero		1


	//   ....[56]....
        /*0494*/ 	.word	0x00000d00
        /*0498*/ 	.word	0x000000ff
        /*049c*/ 	.word	0x000001b8
        /*04a0*/ 	.short	0x0100
        /*04a2*/ 	.byte	0x06
	.zero		1


	//   ....[57]....
        /*04a4*/ 	.word	0x00000d10
        /*04a8*/ 	.word	0x000000ff
        /*04ac*/ 	.word	0x000001c8
        /*04b0*/ 	.short	0x0100
        /*04b2*/ 	.byte	0x06
	.zero		1


	//   ....[58]....
        /*04b4*/ 	.word	0x00000e30
        /*04b8*/ 	.word	0x000000ff
        /*04bc*/ 	.word	0x000001d0
        /*04c0*/ 	.short	0x0100
        /*04c2*/ 	.byte	0x04
	.zero		1


	//   ....[59]....
        /*04c4*/ 	.word	0x00000e40
        /*04c8*/ 	.word	0x000000ff
        /*04cc*/ 	.word	0x000001e0
        /*04d0*/ 	.short	0x0100
        /*04d2*/ 	.byte	0x04
	.zero		1


	//   ....[60]....
        /*04d4*/ 	.word	0x00000e50
        /*04d8*/ 	.word	0x000000ff
        /*04dc*/ 	.word	0x000001d8
        /*04e0*/ 	.short	0x0100
        /*04e2*/ 	.byte	0x04
	.zero		1


	//   ....[61]....
        /*04e4*/ 	.word	0x00000e60
        /*04e8*/ 	.word	0x000000ff
        /*04ec*/ 	.word	0x000001e8
        /*04f0*/ 	.short	0x0100
        /*04f2*/ 	.byte	0x04
	.zero		1


	//   ....[62]....
        /*04f4*/ 	.word	0x00000f50
        /*04f8*/ 	.word	0x000000ff
        /*04fc*/ 	.word	0x000001f0
        /*0500*/ 	.short	0x0100
        /*0502*/ 	.byte	0x04
	.zero		1


	//   ....[63]....
        /*0504*/ 	.word	0x00000f60
        /*0508*/ 	.word	0x000000ff
        /*050c*/ 	.word	0x00000200
        /*0510*/ 	.short	0x0100
        /*0512*/ 	.byte	0x04
	.zero		1


	//   ....[64]....
        /*0514*/ 	.word	0x00000f70
        /*0518*/ 	.word	0x000000ff
        /*051c*/ 	.word	0x000001f8
        /*0520*/ 	.short	0x0100
        /*0522*/ 	.byte	0x04
	.zero		1


	//   ....[65]....
        /*0524*/ 	.word	0x00000f80
        /*0528*/ 	.word	0x000000ff
        /*052c*/ 	.word	0x00000208
        /*0530*/ 	.short	0x0100
        /*0532*/ 	.byte	0x04
	.zero		1


	//   ....[66]....
        /*0534*/ 	.word	0x00001080
        /*0538*/ 	.word	0x000000ff
        /*053c*/ 	.word	0x00000210
        /*0540*/ 	.short	0x0100
        /*0542*/ 	.byte	0x06
	.zero		1


	//   ....[67]....
        /*0544*/ 	.word	0x00001c50
        /*0548*/ 	.word	0x00000003
        /*054c*/ 	.word	0x00000200
        /*0550*/ 	.short	0x010a
        /*0552*/ 	.byte	0xff
	.zero		1


	//   ....[68]....
        /*0554*/ 	.word	0x00001c80
        /*0558*/ 	.word	0x00000003
        /*055c*/ 	.word	0x000001f0
        /*0560*/ 	.short	0x0101
        /*0562*/ 	.byte	0xff
	.zero		1


	//   ....[69]....
        /*0564*/ 	.word	0x00001d40
        /*0568*/ 	.word	0x000000ff
        /*056c*/ 	.word	0x000000b0
        /*0570*/ 	.short	0x010a
        /*0572*/ 	.byte	0x04
	.zero		1


	//   ....[70]....
        /*0574*/ 	.word	0x00001e10
        /*0578*/ 	.word	0x000000ff
        /*057c*/ 	.word	0x000000b0
        /*0580*/ 	.short	0x010a
        /*0582*/ 	.byte	0x21
	.zero		1


	//   ....[71]....
        /*0584*/ 	.word	0x00001fc0
        /*0588*/ 	.word	0x000000ff
        /*058c*/ 	.word	0x000000b0
        /*0590*/ 	.short	0x010a
        /*0592*/ 	.byte	0x05
	.zero		1


	//   ....[72]....
        /*0594*/ 	.word	0x000020d0
        /*0598*/ 	.word	0x000000ff
        /*059c*/ 	.word	0x000001a8
        /*05a0*/ 	.short	0x0101
        /*05a2*/ 	.byte	0x06
	.zero		1


	//   ....[73]....
        /*05a4*/ 	.word	0x000020f0
        /*05a8*/ 	.word	0x000000ff
        /*05ac*/ 	.word	0x000000b0
        /*05b0*/ 	.short	0x010a
        /*05b2*/ 	.byte	0x04
	.zero		1


	//   ....[74]....
        /*05b4*/ 	.word	0x00002170
        /*05b8*/ 	.word	0x000000ff
        /*05bc*/ 	.word	0x000000b0
        /*05c0*/ 	.short	0x010a
        /*05c2*/ 	.byte	0x11
	.zero		1


	//   ....[75]....
        /*05c4*/ 	.word	0x00002300
        /*05c8*/ 	.word	0x000000ff
        /*05cc*/ 	.word	0x000000b0
        /*05d0*/ 	.short	0x010a
        /*05d2*/ 	.byte	0x05
	.zero		1


	//   ....[76]....
        /*05d4*/ 	.word	0x00002460
        /*05d8*/ 	.word	0x00000003
        /*05dc*/ 	.word	0x000001b0
        /*05e0*/ 	.short	0x010a
        /*05e2*/ 	.byte	0xff
	.zero		1


	//   ....[77]....
        /*05e4*/ 	.word	0x000025b0
        /*05e8*/ 	.word	0x00000000
        /*05ec*/ 	.word	0x00000000
        /*05f0*/ 	.short	0x0101
        /*05f2*/ 	.byte	0xff
	.zero		1


	//   ....[78]....
        /*05f4*/ 	.word	0x00002b70
        /*05f8*/ 	.word	0x000000ff
        /*05fc*/ 	.word	0x00000000
        /*0600*/ 	.short	0x010a
        /*0602*/ 	.byte	0x04
	.zero		1


	//   ....[79]....
        /*0604*/ 	.word	0x00002c00
        /*0608*/ 	.word	0x000000ff
        /*060c*/ 	.word	0x00000000
        /*0610*/ 	.short	0x010a
        /*0612*/ 	.byte	0x05
	.zero		1


	//   ....[80]....
        /*0614*/ 	.word	0x00002c90
        /*0618*/ 	.word	0x000000ff
        /*061c*/ 	.word	0x00000000
        /*0620*/ 	.short	0x010a
        /*0622*/ 	.byte	0x05
	.zero		1


	//   ....[81]....
        /*0624*/ 	.word	0x00002d20
        /*0628*/ 	.word	0x000000ff
        /*062c*/ 	.word	0x00000000
        /*0630*/ 	.short	0x010a
        /*0632*/ 	.byte	0x05
	.zero		1


	//   ....[82]....
        /*0634*/ 	.word	0x00002db0
        /*0638*/ 	.word	0x000000ff
        /*063c*/ 	.word	0x00000000
        /*0640*/ 	.short	0x010a
        /*0642*/ 	.byte	0x05
	.zero		1


	//   ....[83]....
        /*0644*/ 	.word	0x00002e40
        /*0648*/ 	.word	0x000000ff
        /*064c*/ 	.word	0x00000000
        /*0650*/ 	.short	0x010a
        /*0652*/ 	.byte	0x05
	.zero		1


	//   ....[84]....
        /*0654*/ 	.word	0x00002ed0
        /*0658*/ 	.word	0x000000ff
        /*065c*/ 	.word	0x00000000
        /*0660*/ 	.short	0x010a
        /*0662*/ 	.byte	0x05
	.zero		1


	//   ....[85]....
        /*0664*/ 	.word	0x00002f60
        /*0668*/ 	.word	0x000000ff
        /*066c*/ 	.word	0x00000000
        /*0670*/ 	.short	0x010a
        /*0672*/ 	.byte	0x05
	.zero		1


	//   ....[86]....
        /*0674*/ 	.word	0x00002ff0
        /*0678*/ 	.word	0x000000ff
        /*067c*/ 	.word	0x00000000
        /*0680*/ 	.short	0x010a
        /*0682*/ 	.byte	0x05
	.zero		1


	//   ....[87]....
        /*0684*/ 	.word	0x00003080
        /*0688*/ 	.word	0x000000ff
        /*068c*/ 	.word	0x00000000
        /*0690*/ 	.short	0x010a
        /*0692*/ 	.byte	0x05
	.zero		1


	//   ....[88]....
        /*0694*/ 	.word	0x00003110
        /*0698*/ 	.word	0x000000ff
        /*069c*/ 	.word	0x00000000
        /*06a0*/ 	.short	0x010a
        /*06a2*/ 	.byte	0x05
	.zero		1


	//   ....[89]....
        /*06a4*/ 	.word	0x000031a0
        /*06a8*/ 	.word	0x000000ff
        /*06ac*/ 	.word	0x00000000
        /*06b0*/ 	.short	0x010a
        /*06b2*/ 	.byte	0x05
	.zero		1


	//   ....[90]....
        /*06b4*/ 	.word	0x00003230
        /*06b8*/ 	.word	0x000000ff
        /*06bc*/ 	.word	0x00000000
        /*06c0*/ 	.short	0x010a
        /*06c2*/ 	.byte	0x05
	.zero		1


	//   ....[91]....
        /*06c4*/ 	.word	0x000032c0
        /*06c8*/ 	.word	0x000000ff
        /*06cc*/ 	.word	0x00000000
        /*06d0*/ 	.short	0x010a
        /*06d2*/ 	.byte	0x05
	.zero		1


	//   ....[92]....
        /*06d4*/ 	.word	0x00003350
        /*06d8*/ 	.word	0x000000ff
        /*06dc*/ 	.word	0x00000000
        /*06e0*/ 	.short	0x010a
        /*06e2*/ 	.byte	0x05
	.zero		1


	//   ....[93]....
        /*06e4*/ 	.word	0x000033e0
        /*06e8*/ 	.word	0x000000ff
        /*06ec*/ 	.word	0x00000000
        /*06f0*/ 	.short	0x010a
        /*06f2*/ 	.byte	0x05
	.zero		1


	//   ....[94]....
        /*06f4*/ 	.word	0x00003470
        /*06f8*/ 	.word	0x000000ff
        /*06fc*/ 	.word	0x00000000
        /*0700*/ 	.short	0x010a
        /*0702*/ 	.byte	0x05
	.zero		1


	//   ....[95]....
        /*0704*/ 	.word	0x00003500
        /*0708*/ 	.word	0x000000ff
        /*070c*/ 	.word	0x00000000
        /*0710*/ 	.short	0x010a
        /*0712*/ 	.byte	0x05
	.zero		1


	//   ....[96]....
        /*0714*/ 	.word	0x00003590
        /*0718*/ 	.word	0x000000ff
        /*071c*/ 	.word	0x00000000
        /*0720*/ 	.short	0x010a
        /*0722*/ 	.byte	0x05
	.zero		1


	//   ....[97]....
        /*0724*/ 	.word	0x00003620
        /*0728*/ 	.word	0x000000ff
        /*072c*/ 	.word	0x00000000
        /*0730*/ 	.short	0x010a
        /*0732*/ 	.byte	0x05
	.zero		1


	//   ....[98]....
        /*0734*/ 	.word	0x000036b0
        /*0738*/ 	.word	0x000000ff
        /*073c*/ 	.word	0x00000000
        /*0740*/ 	.short	0x010a
        /*0742*/ 	.byte	0x05
	.zero		1


	//   ....[99]....
        /*0744*/ 	.word	0x00003750
        /*0748*/ 	.word	0x00000000
        /*074c*/ 	.word	0x00000000
        /*0750*/ 	.short	0x010a
        /*0752*/ 	.byte	0xff
	.zero		1


	//   ....[100]....
        /*0754*/ 	.word	0x00003870
        /*0758*/ 	.word	0x00000000
        /*075c*/ 	.word	0x000001f0
        /*0760*/ 	.short	0x010a
        /*0762*/ 	.byte	0xff
	.zero		1


	//   ....[101]....
        /*0764*/ 	.word	0x000038e0
        /*0768*/ 	.word	0x00000004
        /*076c*/ 	.word	0x00000000
        /*0770*/ 	.short	0x0101
        /*0772*/ 	.byte	0xff
	.zero		1


	//   ....[102]....
        /*0774*/ 	.word	0x00003900
        /*0778*/ 	.word	0x000000ff
        /*077c*/ 	.word	0x000001c0
        /*0780*/ 	.short	0x010a
        /*0782*/ 	.byte	0x04
	.zero		1


	//   ....[103]....
        /*0784*/ 	.word	0x00003a20
        /*0788*/ 	.word	0x00000000
        /*078c*/ 	.word	0x000001b0
        /*0790*/ 	.short	0x010a
        /*0792*/ 	.byte	0xff
	.zero		1


	//   ....[104]....
        /*0794*/ 	.word	0x00003b20
        /*0798*/ 	.word	0x00000000
        /*079c*/ 	.word	0x00000000
        /*07a0*/ 	.short	0x0101
        /*07a2*/ 	.byte	0xff
	.zero		1


	//   ....[105]....
        /*07a4*/ 	.word	0x00003bb0
        /*07a8*/ 	.word	0x000000ff
        /*07ac*/ 	.word	0x000001c0
        /*07b0*/ 	.short	0x0106
        /*07b2*/ 	.byte	0x04
	.zero		1


	//   ....[106]....
        /*07b4*/ 	.word	0x00003bd0
        /*07b8*/ 	.word	0x000000ff
        /*07bc*/ 	.word	0x000001c0
        /*07c0*/ 	.short	0x010a
        /*07c2*/ 	.byte	0x04
	.zero		1


	//   ....[107]....
        /*07c4*/ 	.word	0x00003c60
        /*07c8*/ 	.word	0x000000ff
        /*07cc*/ 	.word	0x000001c0
        /*07d0*/ 	.short	0x0106
        /*07d2*/ 	.byte	0x07
	.zero		1


	//   ....[108]....
        /*07d4*/ 	.word	0x00003ca0
        /*07d8*/ 	.word	0x00000000
        /*07dc*/ 	.word	0x000001c0
        /*07e0*/ 	.short	0x010a
        /*07e2*/ 	.byte	0xff
	.zero		1


	//   ....[109]....
        /*07e4*/ 	.word	0x00003ee0
        /*07e8*/ 	.word	0x000000ff
        /*07ec*/ 	.word	0x00000008
        /*07f0*/ 	.short	0x010a
        /*07f2*/ 	.byte	0x05
	.zero		1


	//   ....[110]....
        /*07f4*/ 	.word	0x00003f00
        /*07f8*/ 	.word	0x000000ff
        /*07fc*/ 	.word	0x00000008
        /*0800*/ 	.short	0x010a
        /*0802*/ 	.byte	0x05
	.zero		1


	//   ....[111]....
        /*0804*/ 	.word	0x00004090
        /*0808*/ 	.word	0x000000ff
        /*080c*/ 	.word	0x00000008
        /*0810*/ 	.short	0x010a
        /*0812*/ 	.byte	0x05
	.zero		1


	//   ....[112]....
        /*0814*/ 	.word	0x000040b0
        /*0818*/ 	.word	0x000000ff
        /*081c*/ 	.word	0x00000008
        /*0820*/ 	.short	0x010a
        /*0822*/ 	.byte	0x05
	.zero		1


	//   ....[113]....
        /*0824*/ 	.word	0x00004170
        /*0828*/ 	.word	0x000000ff
        /*082c*/ 	.word	0x00000000
        /*0830*/ 	.short	0x0101
        /*0832*/ 	.byte	0x04
	.zero		1


	//   ....[114]....
        /*0834*/ 	.word	0x00004450
        /*0838*/ 	.word	0x00000000
        /*083c*/ 	.word	0x000001b0
        /*0840*/ 	.short	0x010a
        /*0842*/ 	.byte	0xff
	.zero		1


	//   ....[115]....
        /*0844*/ 	.word	0x00004510
        /*0848*/ 	.word	0x00000000
        /*084c*/ 	.word	0x00000000
        /*0850*/ 	.short	0x0101
        /*0852*/ 	.byte	0xff
	.zero		1


	//   ....[116]....
        /*0854*/ 	.word	0x000045c0
        /*0858*/ 	.word	0x000000ff
        /*085c*/ 	.word	0x00000000
        /*0860*/ 	.short	0x010a
        /*0862*/ 	.byte	0x04
	.zero		1


	//   ....[117]....
        /*0864*/ 	.word	0x000045d0
        /*0868*/ 	.word	0x000000ff
        /*086c*/ 	.word	0x000001e0
        /*0870*/ 	.short	0x010a
        /*0872*/ 	.byte	0x13
	.zero		1


	//   ....[118]....
        /*0874*/ 	.word	0x00004690
        /*0878*/ 	.word	0x000000ff
        /*087c*/ 	.word	0x00000000
        /*0880*/ 	.short	0x010a
        /*0882*/ 	.byte	0x06
	.zero		1


	//   ....[119]....
        /*0884*/ 	.word	0x000047b0
        /*0888*/ 	.word	0x000000ff
        /*088c*/ 	.word	0x00000000
        /*0890*/ 	.short	0x010a
        /*0892*/ 	.byte	0x04
	.zero		1


	//   ....[120]....
        /*0894*/ 	.word	0x000049d0
        /*0898*/ 	.word	0x000000ff
        /*089c*/ 	.word	0x00000000
        /*08a0*/ 	.short	0x010a
        /*08a2*/ 	.byte	0x04
	.zero		1


	//   ....[121]....
        /*08a4*/ 	.word	0x00004a70
        /*08a8*/ 	.word	0x00000000
        /*08ac*/ 	.word	0x00000000
        /*08b0*/ 	.short	0x010a
        /*08b2*/ 	.byte	0xff
	.zero		1


	//   ....[122]....
        /*08b4*/ 	.word	0x00004ab0
        /*08b8*/ 	.word	0x00000000
        /*08bc*/ 	.word	0x00000000
        /*08c0*/ 	.short	0x010a
        /*08c2*/ 	.byte	0xff
	.zero		1


	//   ....[123]....
        /*08c4*/ 	.word	0x00004b20
        /*08c8*/ 	.word	0x000000ff
        /*08cc*/ 	.word	0x00000000
        /*08d0*/ 	.short	0x0101
        /*08d2*/ 	.byte	0x04
	.zero		1


	//   ....[124]....
        /*08d4*/ 	.word	0x00004b60
        /*08d8*/ 	.word	0x000000ff
        /*08dc*/ 	.word	0x00000210
        /*08e0*/ 	.short	0x010a
        /*08e2*/ 	.byte	0x0d
	.zero		1


	//   ....[125]....
        /*08e4*/ 	.word	0x00004bb0
        /*08e8*/ 	.word	0x000000ff
        /*08ec*/ 	.word	0x00000000
        /*08f0*/ 	.short	0x0101
        /*08f2*/ 	.byte	0x04
	.zero		1


	//   ....[126]....
        /*08f4*/ 	.word	0x00005050
        /*08f8*/ 	.word	0x0000000c
        /*08fc*/ 	.word	0x000001b0
        /*0900*/ 	.short	0x010a
        /*0902*/ 	.byte	0xff
	.zero		1


	//   ....[127]....
        /*0904*/ 	.word	0x000051c0
        /*0908*/ 	.word	0x00000000
        /*090c*/ 	.word	0x00000000
        /*0910*/ 	.short	0x0101
        /*0912*/ 	.byte	0xff
	.zero		1


	//   ....[128]....
        /*0914*/ 	.word	0x00005650
        /*0918*/ 	.word	0x000000ff
        /*091c*/ 	.word	0x000001a8
        /*0920*/ 	.short	0x010a
        /*0922*/ 	.byte	0x15
	.zero		1


	//   ....[129]....
        /*0924*/ 	.word	0x000057d0
        /*0928*/ 	.word	0x000000ff
        /*092c*/ 	.word	0x00000180
        /*0930*/ 	.short	0x010a
        /*0932*/ 	.byte	0x15
	.zero		1


	//   ....[130]....
        /*0934*/ 	.word	0x00005950
        /*0938*/ 	.word	0x000000ff
        /*093c*/ 	.word	0x00000160
        /*0940*/ 	.short	0x010b
        /*0942*/ 	.byte	0x15
	.zero		1


	//   ....[131]....
        /*0944*/ 	.word	0x00005960
        /*0948*/ 	.word	0x000000ff
        /*094c*/ 	.word	0x00000000
        /*0950*/ 	.short	0x0101
        /*0952*/ 	.byte	0x06
	.zero		1


	//   ....[132]....
        /*0954*/ 	.word	0x00005970
        /*0958*/ 	.word	0x000000ff
        /*095c*/ 	.word	0x00000188
        /*0960*/ 	.short	0x010a
        /*0962*/ 	.byte	0x15
	.zero		1


	//   ....[133]....
        /*0964*/ 	.word	0x00005ad0
        /*0968*/ 	.word	0x000000ff
        /*096c*/ 	.word	0x00000168
        /*0970*/ 	.short	0x010b
        /*0972*/ 	.byte	0x15
	.zero		1


	//   ....[134]....
        /*0974*/ 	.word	0x00005ae0
        /*0978*/ 	.word	0x000000ff
        /*097c*/ 	.word	0x00000000
        /*0980*/ 	.short	0x0101
        /*0982*/ 	.byte	0x06
	.zero		1


	//   ....[135]....
        /*0984*/ 	.word	0x00005af0
        /*0988*/ 	.word	0x000000ff
        /*098c*/ 	.word	0x00000190
        /*0990*/ 	.short	0x010a
        /*0992*/ 	.byte	0x15
	.zero		1


	//   ....[136]....
        /*0994*/ 	.word	0x00005c40
        /*0998*/ 	.word	0x000000ff
        /*099c*/ 	.word	0x00000170
        /*09a0*/ 	.short	0x010b
        /*09a2*/ 	.byte	0x15
	.zero		1


	//   ....[137]....
        /*09a4*/ 	.word	0x00005c50
        /*09a8*/ 	.word	0x000000ff
        /*09ac*/ 	.word	0x00000000
        /*09b0*/ 	.short	0x0101
        /*09b2*/ 	.byte	0x06
	.zero		1


	//   ....[138]....
        /*09b4*/ 	.word	0x00005c60
        /*09b8*/ 	.word	0x000000ff
        /*09bc*/ 	.word	0x00000198
        /*09c0*/ 	.short	0x010a
        /*09c2*/ 	.byte	0x15
	.zero		1


	//   ....[139]....
        /*09c4*/ 	.word	0x00005e60
        /*09c8*/ 	.word	0x000000ff
        /*09cc*/ 	.word	0x00000178
        /*09d0*/ 	.short	0x010b
        /*09d2*/ 	.byte	0x15
	.zero		1


	//   ....[140]....
        /*09d4*/ 	.word	0x00005e70
        /*09d8*/ 	.word	0x000000ff
        /*09dc*/ 	.word	0x00000000
        /*09e0*/ 	.short	0x0101
        /*09e2*/ 	.byte	0x25
	.zero		1


	//   ....[141]....
        /*09e4*/ 	.word	0x00005ea0
        /*09e8*/ 	.word	0x000000ff
        /*09ec*/ 	.word	0x00000180
        /*09f0*/ 	.short	0x010a
        /*09f2*/ 	.byte	0x15
	.zero		1


	//   ....[142]....
        /*09f4*/ 	.word	0x00005ec0
        /*09f8*/ 	.word	0x000000ff
        /*09fc*/ 	.word	0x00000188
        /*0a00*/ 	.short	0x010a
        /*0a02*/ 	.byte	0x15
	.zero		1


	//   ....[143]....
        /*0a04*/ 	.word	0x00005ee0
        /*0a08*/ 	.word	0x000000ff
        /*0a0c*/ 	.word	0x00000190
        /*0a10*/ 	.short	0x010a
        /*0a12*/ 	.byte	0x15
	.zero		1


	//   ....[144]....
        /*0a14*/ 	.word	0x00005f20
        /*0a18*/ 	.word	0x00000000
        /*0a1c*/ 	.word	0x00000198
        /*0a20*/ 	.short	0x010a
        /*0a22*/ 	.byte	0xff
	.zero		1


	//   ....[145]....
        /*0a24*/ 	.word	0x00006250
        /*0a28*/ 	.word	0x00000003
        /*0a2c*/ 	.word	0x000001b0
        /*0a30*/ 	.short	0x010a
        /*0a32*/ 	.byte	0xff
	.zero		1


	//   ....[146]....
        /*0a34*/ 	.word	0x000063d0
        /*0a38*/ 	.word	0x00000000
        /*0a3c*/ 	.word	0x00000000
        /*0a40*/ 	.short	0x0101
        /*0a42*/ 	.byte	0xff
	.zero		1


	//   ....[147]....
        /*0a44*/ 	.word	0x00006f30
        /*0a48*/ 	.word	0x00000003
        /*0a4c*/ 	.word	0x00000160
        /*0a50*/ 	.short	0x010a
        /*0a52*/ 	.byte	0xff
	.zero		1


	//   ....[148]....
        /*0a54*/ 	.word	0x00006f70
        /*0a58*/ 	.word	0x000000a3
        /*0a5c*/ 	.word	0x000001d0
        /*0a60*/ 	.short	0x010a
        /*0a62*/ 	.byte	0xff
	.zero		1


	//   ....[149]....
        /*0a64*/ 	.word	0x000070a0
        /*0a68*/ 	.word	0x00000003
        /*0a6c*/ 	.word	0x00000160
        /*0a70*/ 	.short	0x010a
        /*0a72*/ 	.byte	0xff
	.zero		1


	//   ....[150]....
        /*0a74*/ 	.word	0x000071e0
        /*0a78*/ 	.word	0x00000000
        /*0a7c*/ 	.word	0x00000000
        /*0a80*/ 	.short	0x0101
        /*0a82*/ 	.byte	0xff
	.zero		1


	//   ....[151]....
        /*0a84*/ 	.word	0x00007260
        /*0a88*/ 	.word	0x000000a3
        /*0a8c*/ 	.word	0x000001d0
        /*0a90*/ 	.short	0x010a
        /*0a92*/ 	.byte	0xff
	.zero		1


	//   ....[152]....
        /*0a94*/ 	.word	0x00008610
        /*0a98*/ 	.word	0x000000bf
        /*0a9c*/ 	.word	0x00000160
        /*0aa0*/ 	.short	0x010a
        /*0aa2*/ 	.byte	0xff
	.zero		1


	//   ....[153]....
        /*0aa4*/ 	.word	0x000086e0
        /*0aa8*/ 	.word	0x000000bf
        /*0aac*/ 	.word	0x00000160
        /*0ab0*/ 	.short	0x010a
        /*0ab2*/ 	.byte	0xff
	.zero		1


	//   ....[154]....
        /*0ab4*/ 	.word	0x00008820
        /*0ab8*/ 	.word	0x00000000
        /*0abc*/ 	.word	0x00000000
        /*0ac0*/ 	.short	0x0101
        /*0ac2*/ 	.byte	0xff
	.zero		1


	//   ....[155]....
        /*0ac4*/ 	.word	0x00009bc0
        /*0ac8*/ 	.word	0x00000000
        /*0acc*/ 	.word	0x00000160
        /*0ad0*/ 	.short	0x010a
        /*0ad2*/ 	.byte	0xff
	.zero		1


	//   ....[156]....
        /*0ad4*/ 	.word	0x00009c90
        /*0ad8*/ 	.word	0x00000000
        /*0adc*/ 	.word	0x00000160
        /*0ae0*/ 	.short	0x010a
        /*0ae2*/ 	.byte	0xff
	.zero		1


	//   ....[157]....
        /*0ae4*/ 	.word	0x00009dd0
        /*0ae8*/ 	.word	0x00000000
        /*0aec*/ 	.word	0x00000000
        /*0af0*/ 	.short	0x0101
        /*0af2*/ 	.byte	0xff
	.zero		1


	//   ....[158]....
        /*0af4*/ 	.word	0x0000b1a0
        /*0af8*/ 	.word	0x00000000
        /*0afc*/ 	.word	0x00000160
        /*0b00*/ 	.short	0x010a
        /*0b02*/ 	.byte	0xff
	.zero		1


	//   ....[159]....
        /*0b04*/ 	.word	0x0000b270
        /*0b08*/ 	.word	0x00000000
        /*0b0c*/ 	.word	0x00000160
        /*0b10*/ 	.short	0x010a
        /*0b12*/ 	.byte	0xff
	.zero		1


	//   ....[160]....
        /*0b14*/ 	.word	0x0000b3b0
        /*0b18*/ 	.word	0x00000000
        /*0b1c*/ 	.word	0x00000000
        /*0b20*/ 	.short	0x0101
        /*0b22*/ 	.byte	0xff
	.zero		1


	//   ....[161]....
        /*0b24*/ 	.word	0x0000b7e0
        /*0b28*/ 	.word	0x000000a3
        /*0b2c*/ 	.word	0x00000000
        /*0b30*/ 	.short	0x0101
        /*0b32*/ 	.byte	0xff
	.zero		1


	//   ....[162]....
        /*0b34*/ 	.word	0x0000c850
        /*0b38*/ 	.word	0x00000003
        /*0b3c*/ 	.word	0x00000200
        /*0b40*/ 	.short	0x010a
        /*0b42*/ 	.byte	0xff
	.zero		1


	//   ....[163]....
        /*0b44*/ 	.word	0x0000c8b0
        /*0b48*/ 	.word	0x00000000
        /*0b4c*/ 	.word	0x000000b0
        /*0b50*/ 	.short	0x010a
        /*0b52*/ 	.byte	0xff
	.zero		1


	//   ....[164]....
        /*0b54*/ 	.word	0x0000c910
        /*0b58*/ 	.word	0x00000000
        /*0b5c*/ 	.word	0x000000b0
        /*0b60*/ 	.short	0x010a
        /*0b62*/ 	.byte	0xff
	.zero		1


	//   ....[165]....
        /*0b64*/ 	.word	0x0000c960
        /*0b68*/ 	.word	0x00000003
        /*0b6c*/ 	.word	0x000001b0
        /*0b70*/ 	.short	0x010a
        /*0b72*/ 	.byte	0xff
	.zero		1


	//   ....[166]....
        /*0b74*/ 	.word	0x0000c9c0
        /*0b78*/ 	.word	0x00000000
        /*0b7c*/ 	.word	0x00000000
        /*0b80*/ 	.short	0x010a
        /*0b82*/ 	.byte	0xff
	.zero		1


	//   ....[167]....
        /*0b84*/ 	.word	0x0000ca20
        /*0b88*/ 	.word	0x00000000
        /*0b8c*/ 	.word	0x00000000
        /*0b90*/ 	.short	0x010a
        /*0b92*/ 	.byte	0xff
	.zero		1


	//   ....[168]....
        /*0b94*/ 	.word	0x0000ca80
        /*0b98*/ 	.word	0x00000000
        /*0b9c*/ 	.word	0x00000000
        /*0ba0*/ 	.short	0x010a
        /*0ba2*/ 	.byte	0xff
	.zero		1


	//   ....[169]....
        /*0ba4*/ 	.word	0x0000cae0
        /*0ba8*/ 	.word	0x00000000
        /*0bac*/ 	.word	0x00000000
        /*0bb0*/ 	.short	0x010a
        /*0bb2*/ 	.byte	0xff
	.zero		1


	//   ....[170]....
        /*0bb4*/ 	.word	0x0000cb40
        /*0bb8*/ 	.word	0x00000000
        /*0bbc*/ 	.word	0x00000000
        /*0bc0*/ 	.short	0x010a
        /*0bc2*/ 	.byte	0xff
	.zero		1


	//   ....[171]....
        /*0bc4*/ 	.word	0x0000cba0
        /*0bc8*/ 	.word	0x00000000
        /*0bcc*/ 	.word	0x00000000
        /*0bd0*/ 	.short	0x010a
        /*0bd2*/ 	.byte	0xff
	.zero		1


	//   ....[172]....
        /*0bd4*/ 	.word	0x0000cc00
        /*0bd8*/ 	.word	0x00000000
        /*0bdc*/ 	.word	0x00000000
        /*0be0*/ 	.short	0x010a
        /*0be2*/ 	.byte	0xff
	.zero		1


	//   ....[173]....
        /*0be4*/ 	.word	0x0000cc60
        /*0be8*/ 	.word	0x00000000
        /*0bec*/ 	.word	0x00000000
        /*0bf0*/ 	.short	0x010a
        /*0bf2*/ 	.byte	0xff
	.zero		1


	//   ....[174]....
        /*0bf4*/ 	.word	0x0000ccc0
        /*0bf8*/ 	.word	0x00000000
        /*0bfc*/ 	.word	0x00000000
        /*0c00*/ 	.short	0x010a
        /*0c02*/ 	.byte	0xff
	.zero		1


	//   ....[175]....
        /*0c04*/ 	.word	0x0000cd20
        /*0c08*/ 	.word	0x00000000
        /*0c0c*/ 	.word	0x00000000
        /*0c10*/ 	.short	0x010a
        /*0c12*/ 	.byte	0xff
	.zero		1


	//   ....[176]....
        /*0c14*/ 	.word	0x0000cd80
        /*0c18*/ 	.word	0x00000000
        /*0c1c*/ 	.word	0x00000000
        /*0c20*/ 	.short	0x010a
        /*0c22*/ 	.byte	0xff
	.zero		1


	//   ....[177]....
        /*0c24*/ 	.word	0x0000cde0
        /*0c28*/ 	.word	0x00000000
        /*0c2c*/ 	.word	0x00000000
        /*0c30*/ 	.short	0x010a
        /*0c32*/ 	.byte	0xff
	.zero		1


	//   ....[178]....
        /*0c34*/ 	.word	0x0000ce40
        /*0c38*/ 	.word	0x00000000
        /*0c3c*/ 	.word	0x00000000
        /*0c40*/ 	.short	0x010a
        /*0c42*/ 	.byte	0xff
	.zero		1


	//   ....[179]....
        /*0c44*/ 	.word	0x0000cea0
        /*0c48*/ 	.word	0x00000000
        /*0c4c*/ 	.word	0x00000000
        /*0c50*/ 	.short	0x010a
        /*0c52*/ 	.byte	0xff
	.zero		1


	//   ....[180]....
        /*0c54*/ 	.word	0x0000cf00
        /*0c58*/ 	.word	0x00000000
        /*0c5c*/ 	.word	0x00000000
        /*0c60*/ 	.short	0x010a
        /*0c62*/ 	.byte	0xff
	.zero		1


	//   ....[181]....
        /*0c64*/ 	.word	0x0000cf60
        /*0c68*/ 	.word	0x00000000
        /*0c6c*/ 	.word	0x00000000
        /*0c70*/ 	.short	0x010a
        /*0c72*/ 	.byte	0xff
	.zero		1


	//   ....[182]....
        /*0c74*/ 	.word	0x0000cfc0
        /*0c78*/ 	.word	0x00000000
        /*0c7c*/ 	.word	0x00000000
        /*0c80*/ 	.short	0x010a
        /*0c82*/ 	.byte	0xff
	.zero		1


	//   ....[183]....
        /*0c84*/ 	.word	0x0000d020
        /*0c88*/ 	.word	0x00000000
        /*0c8c*/ 	.word	0x00000000
        /*0c90*/ 	.short	0x010a
        /*0c92*/ 	.byte	0xff
	.zero		1


	//   ....[184]....
        /*0c94*/ 	.word	0x0000d080
        /*0c98*/ 	.word	0x00000000
        /*0c9c*/ 	.word	0x00000000
        /*0ca0*/ 	.short	0x010a
        /*0ca2*/ 	.byte	0xff
	.zero		1


	//   ....[185]....
        /*0ca4*/ 	.word	0x0000d0e0
        /*0ca8*/ 	.word	0x00000000
        /*0cac*/ 	.word	0x00000000
        /*0cb0*/ 	.short	0x010a
        /*0cb2*/ 	.byte	0xff
	.zero		1


	//   ....[186]....
        /*0cb4*/ 	.word	0x0000d140
        /*0cb8*/ 	.word	0x00000000
        /*0cbc*/ 	.word	0x00000000
        /*0cc0*/ 	.short	0x010a
        /*0cc2*/ 	.byte	0xff
	.zero		1


	//   ....[187]....
        /*0cc4*/ 	.word	0x0000d190
        /*0cc8*/ 	.word	0x00000000
        /*0ccc*/ 	.word	0x000001f0
        /*0cd0*/ 	.short	0x010a
        /*0cd2*/ 	.byte	0xff
	.zero		1


	//   ....[188]....
        /*0cd4*/ 	.word	0x0000d1f0
        /*0cd8*/ 	.word	0x00000000
        /*0cdc*/ 	.word	0x000001c0
        /*0ce0*/ 	.short	0x010a
        /*0ce2*/ 	.byte	0xff
	.zero		1


	//   ....[189]....
        /*0ce4*/ 	.word	0x0000d240
        /*0ce8*/ 	.word	0x00000000
        /*0cec*/ 	.word	0x000001b0
        /*0cf0*/ 	.short	0x010a
        /*0cf2*/ 	.byte	0xff
	.zero		1


	//   ....[190]....
        /*0cf4*/ 	.word	0x0000d2a0
        /*0cf8*/ 	.word	0x00000000
        /*0cfc*/ 	.word	0x000001c0
        /*0d00*/ 	.short	0x010a
        /*0d02*/ 	.byte	0xff
	.zero		1


	//   ....[191]....
        /*0d04*/ 	.word	0x0000d300
        /*0d08*/ 	.word	0x00000005
        /*0d0c*/ 	.word	0x00000008
        /*0d10*/ 	.short	0x010a
        /*0d12*/ 	.byte	0xff
	.zero		1


	//   ....[192]....
        /*0d14*/ 	.word	0x0000d3f0
        /*0d18*/ 	.word	0x00000003
        /*0d1c*/ 	.word	0x00000008
        /*0d20*/ 	.short	0x010a
        /*0d22*/ 	.byte	0xff
	.zero		1


	//   ....[193]....
        /*0d24*/ 	.word	0x0000d440
        /*0d28*/ 	.word	0x00000000
        /*0d2c*/ 	.word	0x000001b0
        /*0d30*/ 	.short	0x010a
        /*0d32*/ 	.byte	0xff
	.zero		1


	//   ....[194]....
        /*0d34*/ 	.word	0x0000d4a0
        /*0d38*/ 	.word	0x00000000
        /*0d3c*/ 	.word	0x000001e0
        /*0d40*/ 	.short	0x010a
        /*0d42*/ 	.byte	0xff
	.zero		1


	//   ....[195]....
        /*0d44*/ 	.word	0x0000d500
        /*0d48*/ 	.word	0x00000000
        /*0d4c*/ 	.word	0x00000000
        /*0d50*/ 	.short	0x010a
        /*0d52*/ 	.byte	0xff
	.zero		1


	//   ....[196]....
        /*0d54*/ 	.word	0x0000d560
        /*0d58*/ 	.word	0x00000000
        /*0d5c*/ 	.word	0x00000000
        /*0d60*/ 	.short	0x010a
        /*0d62*/ 	.byte	0xff
	.zero		1


	//   ....[197]....
        /*0d64*/ 	.word	0x0000d5c0
        /*0d68*/ 	.word	0x00000000
        /*0d6c*/ 	.word	0x00000210
        /*0d70*/ 	.short	0x010a
        /*0d72*/ 	.byte	0xff
	.zero		1


	//   ....[198]....
        /*0d74*/ 	.word	0x0000d610
        /*0d78*/ 	.word	0x0000000c
        /*0d7c*/ 	.word	0x000001b0
        /*0d80*/ 	.short	0x010a
        /*0d82*/ 	.byte	0xff
	.zero		1


	//   ....[199]....
        /*0d84*/ 	.word	0x0000d670
        /*0d88*/ 	.word	0x00000000
        /*0d8c*/ 	.word	0x000001a8
        /*0d90*/ 	.short	0x010a
        /*0d92*/ 	.byte	0xff
	.zero		1


	//   ....[200]....
        /*0d94*/ 	.word	0x0000d6d0
        /*0d98*/ 	.word	0x00000000
        /*0d9c*/ 	.word	0x00000180
        /*0da0*/ 	.short	0x010a
        /*0da2*/ 	.byte	0xff
	.zero		1


	//   ....[201]....
        /*0da4*/ 	.word	0x0000d730
        /*0da8*/ 	.word	0x00000000
        /*0dac*/ 	.word	0x00000188
        /*0db0*/ 	.short	0x010a
        /*0db2*/ 	.byte	0xff
	.zero		1


	//   ....[202]....
        /*0db4*/ 	.word	0x0000d790
        /*0db8*/ 	.word	0x00000000
        /*0dbc*/ 	.word	0x00000190
        /*0dc0*/ 	.short	0x010a
        /*0dc2*/ 	.byte	0xff
	.zero		1


	//   ....[203]....
        /*0dc4*/ 	.word	0x0000d7f0
        /*0dc8*/ 	.word	0x00000000
        /*0dcc*/ 	.word	0x00000198
        /*0dd0*/ 	.short	0x010a
        /*0dd2*/ 	.byte	0xff
	.zero		1


	//   ....[204]....
        /*0dd4*/ 	.word	0x0000d850
        /*0dd8*/ 	.word	0x00000000
        /*0ddc*/ 	.word	0x00000180
        /*0de0*/ 	.short	0x010a
        /*0de2*/ 	.byte	0xff
	.zero		1


	//   ....[205]....
        /*0de4*/ 	.word	0x0000d8b0
        /*0de8*/ 	.word	0x00000000
        /*0dec*/ 	.word	0x00000188
        /*0df0*/ 	.short	0x010a
        /*0df2*/ 	.byte	0xff
	.zero		1


	//   ....[206]....
        /*0df4*/ 	.word	0x0000d910
        /*0df8*/ 	.word	0x00000000
        /*0dfc*/ 	.word	0x00000190
        /*0e00*/ 	.short	0x010a
        /*0e02*/ 	.byte	0xff
	.zero		1


	//   ....[207]....
        /*0e04*/ 	.word	0x0000d960
        /*0e08*/ 	.word	0x00000003
        /*0e0c*/ 	.word	0x000001b0
        /*0e10*/ 	.short	0x010a
        /*0e12*/ 	.byte	0xff
	.zero		1


	//   ....[208]....
        /*0e14*/ 	.word	0x0000d9b0
        /*0e18*/ 	.word	0x00000003
        /*0e1c*/ 	.word	0x00000160
        /*0e20*/ 	.short	0x010a
        /*0e22*/ 	.byte	0xff
	.zero		1


	//   ....[209]....
        /*0e24*/ 	.word	0x0000da00
        /*0e28*/ 	.word	0x000000a3
        /*0e2c*/ 	.word	0x000001d0
        /*0e30*/ 	.short	0x010a
        /*0e32*/ 	.byte	0xff
	.zero		1


	//   ....[210]....
        /*0e34*/ 	.word	0x0000da50
        /*0e38*/ 	.word	0x000000bf
        /*0e3c*/ 	.word	0x00000160
        /*0e40*/ 	.short	0x010a
        /*0e42*/ 	.byte	0xff
	.zero		1


	//   ....[211]....
        /*0e44*/ 	.word	0x0000daa0
        /*0e48*/ 	.word	0x00000000
        /*0e4c*/ 	.word	0x00000160
        /*0e50*/ 	.short	0x010a
        /*0e52*/ 	.byte	0xff
	.zero		1


	//   ....[212]....
        /*0e54*/ 	.word	0x0000daf0
        /*0e58*/ 	.word	0x00000000
        /*0e5c*/ 	.word	0x00000160
        /*0e60*/ 	.short	0x010a
        /*0e62*/ 	.byte	0xff
	.zero		1


	//----- nvinfo : EIATTR_NUM_MBARRIERS
	.align		4
.L_48:
        /*0e64*/ 	.byte	0x03, 0x38
        /*0e66*/ 	.short	0x0043


	//----- nvinfo : EIATTR_EXIT_INSTR_OFFSETS
	.align		4
        /*0e68*/ 	.byte	0x04, 0x1c
        /*0e6a*/ 	.short	(.L_50 - .L_49)


	//   ....[0]....
.L_49:
        /*0e6c*/ 	.word	0x00003780


	//   ....[1]....
        /*0e70*/ 	.word	0x00003c70


	//   ....[2]....
        /*0e74*/ 	.word	0x00003cd0


	//   ....[3]....
        /*0e78*/ 	.word	0x00004de0


	//   ....[4]....
        /*0e7c*/ 	.word	0x00005f50


	//   ....[5]....
        /*0e80*/ 	.word	0x00005f90


	//   ....[6]....
        /*0e84*/ 	.word	0x0000c840


	//----- nvinfo : EIATTR_MAX_THREADS
	.align		4
.L_50:
        /*0e88*/ 	.byte	0x04, 0x05
        /*0e8a*/ 	.short	(.L_52 - .L_51)
.L_51:
        /*0e8c*/ 	.word	0x00000100
        /*0e90*/ 	.word	0x00000001
        /*0e94*/ 	.word	0x00000001


	//----- nvinfo : EIATTR_CRS_STACK_SIZE
	.align		4
.L_52:
        /*0e98*/ 	.byte	0x04, 0x1e
        /*0e9a*/ 	.short	(.L_54 - .L_53)
.L_53:
        /*0e9c*/ 	.word	0x00000000


	//----- nvinfo : EIATTR_CBANK_PARAM_SIZE
	.align		4
.L_54:
        /*0ea0*/ 	.byte	0x03, 0x19
        /*0ea2*/ 	.short	0x0800


	//----- nvinfo : EIATTR_PARAM_CBANK
	.align		4
        /*0ea4*/ 	.byte	0x04, 0x0a
        /*0ea6*/ 	.short	(.L_56 - .L_55)
	.align		4
.L_55:
        /*0ea8*/ 	.word	index@(.nv.constant0._ZN7cutlass13device_kernelINS_4gemm6kernel13GemmUniversalIN4cute5tupleIJiiiiEEENS1_10collective13CollectiveMmaINS1_35MainloopSm100TmaUmmaWarpSpecializedILi22ELi2ELi2ENS5_IJNS4_1CILi2EEESB_NSA_ILi1EEEEEEEENS5_IJNSA_ILi256EEESF_NSA_ILi32EEEEEENS_12float_e5m2_tENS5_IJlSC_lEEESI_SJ_NS4_8TiledMMAINS4_8MMA_AtomIJNS4_10MMA_TraitsINS4_25SM100_MMA_F8F6F4_2x1SM_SSEJSI_SI_fSF_SF_NS4_17integral_constantINS4_4UMMA5MajorELSQ_0EEESR_NSO_INSP_7ScaleInELSS_0EEEST_EEEEEENS4_6LayoutINS5_IJSC_SC_SC_EEENS5_IJNSA_ILi0EEESY_SY_EEEEENS5_IJNS4_10UnderscoreES11_S11_EEEEENS4_28SM100_TMA_2SM_LOAD_MULTICASTENS4_14ComposedLayoutINS4_7SwizzleILi1ELi4ELi3EEENS4_18smem_ptr_flag_bitsILi8EEENSW_INS5_IJNSA_ILi8EEESG_EEENS5_IJSG_SC_EEEEEEEvNS4_8identityENS4_18SM100_TMA_2SM_LOADES1E_vS1F_EENS_8epilogue10collective18CollectiveEpilogueINS1I_23Sm100TmaWarpSpecializedILi4ELi2ELi64ELb0ELb0EEEJNS5_IJNSA_ILi128EEESF_SG_EEENS5_IJNSW_IS1N_SC_EENSW_INSA_ILi64EEESC_EEEEESI_SJ_SI_SJ_NS1I_6fusion15FusionCallbacksIS1M_NS1T_17LinearCombinationISI_fSI_fLNS_15FloatRoundStyleE2EEES1O_S1S_JEEENS4_5SM1004TMEM4LOAD26SM100_TMEM_LOAD_32dp32b64xENS4_13SM90_TMA_LOADENS15_INS16_ILi2ELi4ELi3EEES19_NSW_INS5_IJS1A_S1Q_EEENS5_IJS1Q_SC_EEEEEEENS4_39AutoVectorizingCopyWithAssumedAlignmentILi128EEENS4_14SM90_TMA_STOREES28_S2A_S2A_EEEvvEEEEvNT_6ParamsE)
        /*0eac*/ 	.short	0x0380
        /*0eae*/ 	.short	0x0800


	//----- nvinfo : EIATTR_SW_WAR
	.align		4
.L_56:
        /*0eb0*/ 	.byte	0x04, 0x36
        /*0eb2*/ 	.short	(.L_58 - .L_57)
.L_57:
        /*0eb4*/ 	.word	0x00000008
.L_58:


//--------------------- .nv.callgraph             --------------------------
	.section	.nv.callgraph,"",@"SHT_CUDA_CALLGRAPH"
	.align	4
	.sectionentsize	8
	.align		4
        /*0000*/ 	.word	0x00000000
	.align		4
        /*0004*/ 	.word	0xffffffff
	.align		4
        /*0008*/ 	.word	index@(_ZN7cutlass13device_kernelINS_4gemm6kernel13GemmUniversalIN4cute5tupleIJiiiiEEENS1_10collective13CollectiveMmaINS1_35MainloopSm100TmaUmmaWarpSpecializedILi22ELi2ELi2ENS5_IJNS4_1CILi2EEESB_NSA_ILi1EEEEEEEENS5_IJNSA_ILi256EEESF_NSA_ILi32EEEEEENS_12float_e5m2_tENS5_IJlSC_lEEESI_SJ_NS4_8TiledMMAINS4_8MMA_AtomIJNS4_10MMA_TraitsINS4_25SM100_MMA_F8F6F4_2x1SM_SSEJSI_SI_fSF_SF_NS4_17integral_constantINS4_4UMMA5MajorELSQ_0EEESR_NSO_INSP_7ScaleInELSS_0EEEST_EEEEEENS4_6LayoutINS5_IJSC_SC_SC_EEENS5_IJNSA_ILi0EEESY_SY_EEEEENS5_IJNS4_10UnderscoreES11_S11_EEEEENS4_28SM100_TMA_2SM_LOAD_MULTICASTENS4_14ComposedLayoutINS4_7SwizzleILi1ELi4ELi3EEENS4_18smem_ptr_flag_bitsILi8EEENSW_INS5_IJNSA_ILi8EEESG_EEENS5_IJSG_SC_EEEEEEEvNS4_8identityENS4_18SM100_TMA_2SM_LOADES1E_vS1F_EENS_8epilogue10collective18CollectiveEpilogueINS1I_23Sm100TmaWarpSpecializedILi4ELi2ELi64ELb0ELb0EEEJNS5_IJNSA_ILi128EEESF_SG_EEENS5_IJNSW_IS1N_SC_EENSW_INSA_ILi64EEESC_EEEEESI_SJ_SI_SJ_NS1I_6fusion15FusionCallbacksIS1M_NS1T_17LinearCombinationISI_fSI_fLNS_15FloatRoundStyleE2EEES1O_S1S_JEEENS4_5SM1004TMEM4LOAD26SM100_TMEM_LOAD_32dp32b64xENS4_13SM90_TMA_LOADENS15_INS16_ILi2ELi4ELi3EEES19_NSW_INS5_IJS1A_S1Q_EEENS5_IJS1Q_SC_EEEEEEENS4_39AutoVectorizingCopyWithAssumedAlignmentILi128EEENS4_14SM90_TMA_STOREES28_S2A_S2A_EEEvvEEEEvNT_6ParamsE)
	.align		4
        /*000c*/ 	.word	index@(__assertfail)
	.align		4
        /*0010*/ 	.word	0x00000000
	.align		4
        /*0014*/ 	.word	0xfffffffe
	.align		4
        /*0018*/ 	.word	0x00000000
	.align		4
        /*001c*/ 	.word	0xfffffffd
	.align		4
        /*0020*/ 	.word	0x00000000
	.align		4
        /*0024*/ 	.word	0xfffffffc


//--------------------- .nv.constant4             --------------------------
	.section	.nv.constant4,"a",@progbits
	.align	8
	.align		8
.nv.constant4:
        /*0000*/ 	.dword	__assertfail
	.align		8
        /*0008*/ 	.dword	__unnamed_1
	.align		8
        /*0010*/ 	.dword	__unnamed_2
	.align		8
        /*0018*/ 	.dword	__unnamed_3
	.align		8
        /*0020*/ 	.dword	_ZN39_INTERNAL_6e00c913_4_k_cu_53824641_94894cuda3std3__45__cpo5beginE
	.align		8
        /*0028*/ 	.dword	_ZN39_INTERNAL_6e00c913_4_k_cu_53824641_94894cuda3std3__45__cpo3endE
	.align		8
        /*0030*/ 	.dword	_ZN39_INTERNAL_6e00c913_4_k_cu_53824641_94894cuda3std3__45__cpo6cbeginE
	.align		8
        /*0038*/ 	.dword	_ZN39_INTERNAL_6e00c913_4_k_cu_53824641_94894cuda3std3__45__cpo4cendE
	.align		8
        /*0040*/ 	.dword	_ZN39_INTERNAL_6e00c913_4_k_cu_53824641_94894cuda3std3__441_GLOBAL__N__6e00c913_4_k_cu_53824641_94896ignoreE
	.align		8
        /*0048*/ 	.dword	_ZN39_INTERNAL_6e00c913_4_k_cu_53824641_94894cuda3std3__419piecewise_constructE
	.align		8
        /*0050*/ 	.dword	_ZN39_INTERNAL_6e00c913_4_k_cu_53824641_94894cuda3std3__48in_placeE
	.align		8
        /*0058*/ 	.dword	_ZN39_INTERNAL_6e00c913_4_k_cu_53824641_94894cuda3std6ranges3__45__cpo4swapE
	.align		8
        /*0060*/ 	.dword	_ZN39_INTERNAL_6e00c913_4_k_cu_53824641_94894cuda3std6ranges3__45__cpo9iter_moveE
	.align		8
        /*0068*/ 	.dword	_ZN39_INTERNAL_6e00c913_4_k_cu_53824641_94894cute7productE
	.align		8
        /*0070*/ 	.dword	_ZN39_INTERNAL_6e00c913_4_k_cu_53824641_94894cute1_E
	.align		8
        /*0078*/ 	.dword	$str$25
	.align		8
        /*0080*/ 	.dword	$str$26
	.align		8
        /*0088*/ 	.dword	$str$27
	.align		8
        /*0090*/ 	.dword	$str$28


//--------------------- .text._ZN7cutlass13device_kernelINS_4gemm6kernel13GemmUniversalIN4cute5tupleIJiiiiEEENS1_10collective13CollectiveMmaINS1_35MainloopSm100TmaUmmaWarpSpecializedILi22ELi2ELi2ENS5_IJNS4_1CILi2EEESB_NSA_ILi1EEEEEEEENS5_IJNSA_ILi256EEESF_NSA_ILi32EEEEEENS_12float_e5m2_tENS5_IJlSC_lEEESI_SJ_NS4_8TiledMMAINS4_8MMA_AtomIJNS4_10MMA_TraitsINS4_25SM100_MMA_F8F6F4_2x1SM_SSEJSI_SI_fSF_SF_NS4_17integral_constantINS4_4UMMA5MajorELSQ_0EEESR_NSO_INSP_7ScaleInELSS_0EEEST_EEEEEENS4_6LayoutINS5_IJSC_SC_SC_EEENS5_IJNSA_ILi0EEESY_SY_EEEEENS5_IJNS4_10UnderscoreES11_S11_EEEEENS4_28SM100_TMA_2SM_LOAD_MULTICASTENS4_14ComposedLayoutINS4_7SwizzleILi1ELi4ELi3EEENS4_18smem_ptr_flag_bitsILi8EEENSW_INS5_IJNSA_ILi8EEESG_EEENS5_IJSG_SC_EEEEEEEvNS4_8identityENS4_18SM100_TMA_2SM_LOADES1E_vS1F_EENS_8epilogue10collective18CollectiveEpilogueINS1I_23Sm100TmaWarpSpecializedILi4ELi2ELi64ELb0ELb0EEEJNS5_IJNSA_ILi128EEESF_SG_EEENS5_IJNSW_IS1N_SC_EENSW_INSA_ILi64EEESC_EEEEESI_SJ_SI_SJ_NS1I_6fusion15FusionCallbacksIS1M_NS1T_17LinearCombinationISI_fSI_fLNS_15FloatRoundStyleE2EEES1O_S1S_JEEENS4_5SM1004TMEM4LOAD26SM100_TMEM_LOAD_32dp32b64xENS4_13SM90_TMA_LOADENS15_INS16_ILi2ELi4ELi3EEES19_NSW_INS5_IJS1A_S1Q_EEENS5_IJS1Q_SC_EEEEEEENS4_39AutoVectorizingCopyWithAssumedAlignmentILi128EEENS4_14SM90_TMA_STOREES28_S2A_S2A_EEEvvEEEEvNT_6ParamsE --------------------------
	.section	.text._ZN7cutlass13device_kernelINS_4gemm6kernel13GemmUniversalIN4cute5tupleIJiiiiEEENS1_10collective13CollectiveMmaINS1_35MainloopSm100TmaUmmaWarpSpecializedILi22ELi2ELi2ENS5_IJNS4_1CILi2EEESB_NSA_ILi1EEEEEEEENS5_IJNSA_ILi256EEESF_NSA_ILi32EEEEEENS_12float_e5m2_tENS5_IJlSC_lEEESI_SJ_NS4_8TiledMMAINS4_8MMA_AtomIJNS4_10MMA_TraitsINS4_25SM100_MMA_F8F6F4_2x1SM_SSEJSI_SI_fSF_SF_NS4_17integral_constantINS4_4UMMA5MajorELSQ_0EEESR_NSO_INSP_7ScaleInELSS_0EEEST_EEEEEENS4_6LayoutINS5_IJSC_SC_SC_EEENS5_IJNSA_ILi0EEESY_SY_EEEEENS5_IJNS4_10UnderscoreES11_S11_EEEEENS4_28SM100_TMA_2SM_LOAD_MULTICASTENS4_14ComposedLayoutINS4_7SwizzleILi1ELi4ELi3EEENS4_18smem_ptr_flag_bitsILi8EEENSW_INS5_IJNSA_ILi8EEESG_EEENS5_IJSG_SC_EEEEEEEvNS4_8identityENS4_18SM100_TMA_2SM_LOADES1E_vS1F_EENS_8epilogue10collective18CollectiveEpilogueINS1I_23Sm100TmaWarpSpecializedILi4ELi2ELi64ELb0ELb0EEEJNS5_IJNSA_ILi128EEESF_SG_EEENS5_IJNSW_IS1N_SC_EENSW_INSA_ILi64EEESC_EEEEESI_SJ_SI_SJ_NS1I_6fusion15FusionCallbacksIS1M_NS1T_17LinearCombinationISI_fSI_fLNS_15FloatRoundStyleE2EEES1O_S1S_JEEENS4_5SM1004TMEM4LOAD26SM100_TMEM_LOAD_32dp32b64xENS4_13SM90_TMA_LOADENS15_INS16_ILi2ELi4ELi3EEES19_NSW_INS5_IJS1A_S1Q_EEENS5_IJS1Q_SC_EEEEEEENS4_39AutoVectorizingCopyWithAssumedAlignmentILi128EEENS4_14SM90_TMA_STOREES28_S2A_S2A_EEEvvEEEEvNT_6ParamsE,"ax",@progbits
	.align	128
.text._ZN7cutlass13device_kernelINS_4gemm6kernel13GemmUniversalIN4cute5tupleIJiiiiEEENS1_10collective13CollectiveMmaINS1_35MainloopSm100TmaUmmaWarpSpecializedILi22ELi2ELi2ENS5_IJNS4_1CILi2EEESB_NSA_ILi1EEEEEEEENS5_IJNSA_ILi256EEESF_NSA_ILi32EEEEEENS_12float_e5m2_tENS5_IJlSC_lEEESI_SJ_NS4_8TiledMMAINS4_8MMA_AtomIJNS4_10MMA_TraitsINS4_25SM100_MMA_F8F6F4_2x1SM_SSEJSI_SI_fSF_SF_NS4_17integral_constantINS4_4UMMA5MajorELSQ_0EEESR_NSO_INSP_7ScaleInELSS_0EEEST_EEEEEENS4_6LayoutINS5_IJSC_SC_SC_EEENS5_IJNSA_ILi0EEESY_SY_EEEEENS5_IJNS4_10UnderscoreES11_S11_EEEEENS4_28SM100_TMA_2SM_LOAD_MULTICASTENS4_14ComposedLayoutINS4_7SwizzleILi1ELi4ELi3EEENS4_18smem_ptr_flag_bitsILi8EEENSW_INS5_IJNSA_ILi8EEESG_EEENS5_IJSG_SC_EEEEEEEvNS4_8identityENS4_18SM100_TMA_2SM_LOADES1E_vS1F_EENS_8epilogue10collective18CollectiveEpilogueINS1I_23Sm100TmaWarpSpecializedILi4ELi2ELi64ELb0ELb0EEEJNS5_IJNSA_ILi128EEESF_SG_EEENS5_IJNSW_IS1N_SC_EENSW_INSA_ILi64EEESC_EEEEESI_SJ_SI_SJ_NS1I_6fusion15FusionCallbacksIS1M_NS1T_17LinearCombinationISI_fSI_fLNS_15FloatRoundStyleE2EEES1O_S1S_JEEENS4_5SM1004TMEM4LOAD26SM100_TMEM_LOAD_32dp32b64xENS4_13SM90_TMA_LOADENS15_INS16_ILi2ELi4ELi3EEES19_NSW_INS5_IJS1A_S1Q_EEENS5_IJS1Q_SC_EEEEEEENS4_39AutoVectorizingCopyWithAssumedAlignmentILi128EEENS4_14SM90_TMA_STOREES28_S2A_S2A_EEEvvEEEEvNT_6ParamsE:
        .type           _ZN7cutlass13device_kernelINS_4gemm6kernel13GemmUniversalIN4cute5tupleIJiiiiEEENS1_10collective13CollectiveMmaINS1_35MainloopSm100TmaUmmaWarpSpecializedILi22ELi2ELi2ENS5_IJNS4_1CILi2EEESB_NSA_ILi1EEEEEEEENS5_IJNSA_ILi256EEESF_NSA_ILi32EEEEEENS_12float_e5m2_tENS5_IJlSC_lEEESI_SJ_NS4_8TiledMMAINS4_8MMA_AtomIJNS4_10MMA_TraitsINS4_25SM100_MMA_F8F6F4_2x1SM_SSEJSI_SI_fSF_SF_NS4_17integral_constantINS4_4UMMA5MajorELSQ_0EEESR_NSO_INSP_7ScaleInELSS_0EEEST_EEEEEENS4_6LayoutINS5_IJSC_SC_SC_EEENS5_IJNSA_ILi0EEESY_SY_EEEEENS5_IJNS4_10UnderscoreES11_S11_EEEEENS4_28SM100_TMA_2SM_LOAD_MULTICASTENS4_14ComposedLayoutINS4_7SwizzleILi1ELi4ELi3EEENS4_18smem_ptr_flag_bitsILi8EEENSW_INS5_IJNSA_ILi8EEESG_EEENS5_IJSG_SC_EEEEEEEvNS4_8identityENS4_18SM100_TMA_2SM_LOADES1E_vS1F_EENS_8epilogue10collective18CollectiveEpilogueINS1I_23Sm100TmaWarpSpecializedILi4ELi2ELi64ELb0ELb0EEEJNS5_IJNSA_ILi128EEESF_SG_EEENS5_IJNSW_IS1N_SC_EENSW_INSA_ILi64EEESC_EEEEESI_SJ_SI_SJ_NS1I_6fusion15FusionCallbacksIS1M_NS1T_17LinearCombinationISI_fSI_fLNS_15FloatRoundStyleE2EEES1O_S1S_JEEENS4_5SM1004TMEM4LOAD26SM100_TMEM_LOAD_32dp32b64xENS4_13SM90_TMA_LOADENS15_INS16_ILi2ELi4ELi3EEES19_NSW_INS5_IJS1A_S1Q_EEENS5_IJS1Q_SC_EEEEEEENS4_39AutoVectorizingCopyWithAssumedAlignmentILi128EEENS4_14SM90_TMA_STOREES28_S2A_S2A_EEEvvEEEEvNT_6ParamsE,@function
        .size           _ZN7cutlass13device_kernelINS_4gemm6kernel13GemmUniversalIN4cute5tupleIJiiiiEEENS1_10collective13CollectiveMmaINS1_35MainloopSm100TmaUmmaWarpSpecializedILi22ELi2ELi2ENS5_IJNS4_1CILi2EEESB_NSA_ILi1EEEEEEEENS5_IJNSA_ILi256EEESF_NSA_ILi32EEEEEENS_12float_e5m2_tENS5_IJlSC_lEEESI_SJ_NS4_8TiledMMAINS4_8MMA_AtomIJNS4_10MMA_TraitsINS4_25SM100_MMA_F8F6F4_2x1SM_SSEJSI_SI_fSF_SF_NS4_17integral_constantINS4_4UMMA5MajorELSQ_0EEESR_NSO_INSP_7ScaleInELSS_0EEEST_EEEEEENS4_6LayoutINS5_IJSC_SC_SC_EEENS5_IJNSA_ILi0EEESY_SY_EEEEENS5_IJNS4_10UnderscoreES11_S11_EEEEENS4_28SM100_TMA_2SM_LOAD_MULTICASTENS4_14ComposedLayoutINS4_7SwizzleILi1ELi4ELi3EEENS4_18smem_ptr_flag_bitsILi8EEENSW_INS5_IJNSA_ILi8EEESG_EEENS5_IJSG_SC_EEEEEEEvNS4_8identityENS4_18SM100_TMA_2SM_LOADES1E_vS1F_EENS_8epilogue10collective18CollectiveEpilogueINS1I_23Sm100TmaWarpSpecializedILi4ELi2ELi64ELb0ELb0EEEJNS5_IJNSA_ILi128EEESF_SG_EEENS5_IJNSW_IS1N_SC_EENSW_INSA_ILi64EEESC_EEEEESI_SJ_SI_SJ_NS1I_6fusion15FusionCallbacksIS1M_NS1T_17LinearCombinationISI_fSI_fLNS_15FloatRoundStyleE2EEES1O_S1S_JEEENS4_5SM1004TMEM4LOAD26SM100_TMEM_LOAD_32dp32b64xENS4_13SM90_TMA_LOADENS15_INS16_ILi2ELi4ELi3EEES19_NSW_INS5_IJS1A_S1Q_EEENS5_IJS1Q_SC_EEEEEEENS4_39AutoVectorizingCopyWithAssumedAlignmentILi128EEENS4_14SM90_TMA_STOREES28_S2A_S2A_EEEvvEEEEvNT_6ParamsE,(.L_x_243 - _ZN7cutlass13device_kernelINS_4gemm6kernel13GemmUniversalIN4cute5tupleIJiiiiEEENS1_10collective13CollectiveMmaINS1_35MainloopSm100TmaUmmaWarpSpecializedILi22ELi2ELi2ENS5_IJNS4_1CILi2EEESB_NSA_ILi1EEEEEEEENS5_IJNSA_ILi256EEESF_NSA_ILi32EEEEEENS_12float_e5m2_tENS5_IJlSC_lEEESI_SJ_NS4_8TiledMMAINS4_8MMA_AtomIJNS4_10MMA_TraitsINS4_25SM100_MMA_F8F6F4_2x1SM_SSEJSI_SI_fSF_SF_NS4_17integral_constantINS4_4UMMA5MajorELSQ_0EEESR_NSO_INSP_7ScaleInELSS_0EEEST_EEEEEENS4_6LayoutINS5_IJSC_SC_SC_EEENS5_IJNSA_ILi0EEESY_SY_EEEEENS5_IJNS4_10UnderscoreES11_S11_EEEEENS4_28SM100_TMA_2SM_LOAD_MULTICASTENS4_14ComposedLayoutINS4_7SwizzleILi1ELi4ELi3EEENS4_18smem_ptr_flag_bitsILi8EEENSW_INS5_IJNSA_ILi8EEESG_EEENS5_IJSG_SC_EEEEEEEvNS4_8identityENS4_18SM100_TMA_2SM_LOADES1E_vS1F_EENS_8epilogue10collective18CollectiveEpilogueINS1I_23Sm100TmaWarpSpecializedILi4ELi2ELi64ELb0ELb0EEEJNS5_IJNSA_ILi128EEESF_SG_EEENS5_IJNSW_IS1N_SC_EENSW_INSA_ILi64EEESC_EEEEESI_SJ_SI_SJ_NS1I_6fusion15FusionCallbacksIS1M_NS1T_17LinearCombinationISI_fSI_fLNS_15FloatRoundStyleE2EEES1O_S1S_JEEENS4_5SM1004TMEM4LOAD26SM100_TMEM_LOAD_32dp32b64xENS4_13SM90_TMA_LOADENS15_INS16_ILi2ELi4ELi3EEES19_NSW_INS5_IJS1A_S1Q_EEENS5_IJS1Q_SC_EEEEEEENS4_39AutoVectorizingCopyWithAssumedAlignmentILi128EEENS4_14SM90_TMA_STOREES28_S2A_S2A_EEEvvEEEEvNT_6ParamsE)
        .other          _ZN7cutlass13device_kernelINS_4gemm6kernel13GemmUniversalIN4cute5tupleIJiiiiEEENS1_10collective13CollectiveMmaINS1_35MainloopSm100TmaUmmaWarpSpecializedILi22ELi2ELi2ENS5_IJNS4_1CILi2EEESB_NSA_ILi1EEEEEEEENS5_IJNSA_ILi256EEESF_NSA_ILi32EEEEEENS_12float_e5m2_tENS5_IJlSC_lEEESI_SJ_NS4_8TiledMMAINS4_8MMA_AtomIJNS4_10MMA_TraitsINS4_25SM100_MMA_F8F6F4_2x1SM_SSEJSI_SI_fSF_SF_NS4_17integral_constantINS4_4UMMA5MajorELSQ_0EEESR_NSO_INSP_7ScaleInELSS_0EEEST_EEEEEENS4_6LayoutINS5_IJSC_SC_SC_EEENS5_IJNSA_ILi0EEESY_SY_EEEEENS5_IJNS4_10UnderscoreES11_S11_EEEEENS4_28SM100_TMA_2SM_LOAD_MULTICASTENS4_14ComposedLayoutINS4_7SwizzleILi1ELi4ELi3EEENS4_18smem_ptr_flag_bitsILi8EEENSW_INS5_IJNSA_ILi8EEESG_EEENS5_IJSG_SC_EEEEEEEvNS4_8identityENS4_18SM100_TMA_2SM_LOADES1E_vS1F_EENS_8epilogue10collective18CollectiveEpilogueINS1I_23Sm100TmaWarpSpecializedILi4ELi2ELi64ELb0ELb0EEEJNS5_IJNSA_ILi128EEESF_SG_EEENS5_IJNSW_IS1N_SC_EENSW_INSA_ILi64EEESC_EEEEESI_SJ_SI_SJ_NS1I_6fusion15FusionCallbacksIS1M_NS1T_17LinearCombinationISI_fSI_fLNS_15FloatRoundStyleE2EEES1O_S1S_JEEENS4_5SM1004TMEM4LOAD26SM100_TMEM_LOAD_32dp32b64xENS4_13SM90_TMA_LOADENS15_INS16_ILi2ELi4ELi3EEES19_NSW_INS5_IJS1A_S1Q_EEENS5_IJS1Q_SC_EEEEEEENS4_39AutoVectorizingCopyWithAssumedAlignmentILi128EEENS4_14SM90_TMA_STOREES28_S2A_S2A_EEEvvEEEEvNT_6ParamsE,@"STO_CUDA_ENTRY STV_DEFAULT"
_ZN7cutlass13device_kernelINS_4gemm6kernel13GemmUniversalIN4cute5tupleIJiiiiEEENS1_10collective13CollectiveMmaINS1_35MainloopSm100TmaUmmaWarpSpecializedILi22ELi2ELi2ENS5_IJNS4_1CILi2EEESB_NSA_ILi1EEEEEEEENS5_IJNSA_ILi256EEESF_NSA_ILi32EEEEEENS_12float_e5m2_tENS5_IJlSC_lEEESI_SJ_NS4_8TiledMMAINS4_8MMA_AtomIJNS4_10MMA_TraitsINS4_25SM100_MMA_F8F6F4_2x1SM_SSEJSI_SI_fSF_SF_NS4_17integral_constantINS4_4UMMA5MajorELSQ_0EEESR_NSO_INSP_7ScaleInELSS_0EEEST_EEEEEENS4_6LayoutINS5_IJSC_SC_SC_EEENS5_IJNSA_ILi0EEESY_SY_EEEEENS5_IJNS4_10UnderscoreES11_S11_EEEEENS4_28SM100_TMA_2SM_LOAD_MULTICASTENS4_14ComposedLayoutINS4_7SwizzleILi1ELi4ELi3EEENS4_18smem_ptr_flag_bitsILi8EEENSW_INS5_IJNSA_ILi8EEESG_EEENS5_IJSG_SC_EEEEEEEvNS4_8identityENS4_18SM100_TMA_2SM_LOADES1E_vS1F_EENS_8epilogue10collective18CollectiveEpilogueINS1I_23Sm100TmaWarpSpecializedILi4ELi2ELi64ELb0ELb0EEEJNS5_IJNSA_ILi128EEESF_SG_EEENS5_IJNSW_IS1N_SC_EENSW_INSA_ILi64EEESC_EEEEESI_SJ_SI_SJ_NS1I_6fusion15FusionCallbacksIS1M_NS1T_17LinearCombinationISI_fSI_fLNS_15FloatRoundStyleE2EEES1O_S1S_JEEENS4_5SM1004TMEM4LOAD26SM100_TMEM_LOAD_32dp32b64xENS4_13SM90_TMA_LOADENS15_INS16_ILi2ELi4ELi3EEES19_NSW_INS5_IJS1A_S1Q_EEENS5_IJS1Q_SC_EEEEEEENS4_39AutoVectorizingCopyWithAssumedAlignmentILi128EEENS4_14SM90_TMA_STOREES28_S2A_S2A_EEEvvEEEEvNT_6ParamsE:
[----:B------:R-:W1:Y:S01]  /*0000*/  LDC R1, c[0x0][0x37c] ;  /* 0x0000df00ff017b82 */ /* 0x000e620000000800 */
[----:B------:R-:W2:Y:S01]  /*0010*/  S2R R172, SR_TID.X ;  /* 0x0000000000ac7919 */ /* 0x000ea20000002100 */
[----:B------:R-:W3:Y:S06]  /*0020*/  LDCU.64 UR8, c[0x0][0x890] ;  /* 0x00011200ff0877ac */ /* 0x000eec0008000a00 */
[----:B------:R-:W4:Y:S01]  /*0030*/  S2UR UR45, SR_CgaCtaId ;  /* 0x00000000002d79c3 */ /* 0x000f220000008800 */
[----:B------:R-:W-:Y:S02]  /*0040*/  PRMT R158, RZ, 0x7610, R158 ;  /* 0x00007610ff9e7816 */ /* 0x000fe4000000009e */
[----:B------:R-:W-:Y:S01]  /*0050*/  ELECT P1, URZ, PT ;  /* 0x0000000000ff782f */ /* 0x000fe20003820000 */
[----:B---3--:R-:W-:-:S04]  /*0060*/  UISETP.NE.U32.AND UP0, UPT, UR8, URZ, UPT ;  /* 0x000000ff0800728c */ /* 0x008fc8000bf05070 */
[----:B------:R-:W-:Y:S02]  /*0070*/  UISETP.NE.AND.EX UP0, UPT, UR9, URZ, UPT, UP0 ;  /* 0x000000ff0900728c */ /* 0x000fe4000bf05300 */
[----:B----4-:R-:W-:Y:S02]  /*0080*/  ULOP3.LUT UR27, UR45, 0x1, URZ, 0xc0, !UPT ;  /* 0x000000012d1b7892 */ /* 0x010fe4000f8ec0ff */
[----:B------:R-:W-:Y:S01]  /*0090*/  ULOP3.LUT UR28, UR45, 0x1, URZ, 0x3c, !UPT ;  /* 0x000000012d1c7892 */ /* 0x000fe2000f8e3cff */
[----:B--2---:R-:W-:-:S05]  /*00a0*/  SHF.R.U32.HI R159, RZ, 0x5, R172 ;  /* 0x00000005ff9f7819 */ /* 0x004fca00000116ac */
[----:B------:R-:W2:Y:S02]  /*00b0*/  SHFL.IDX PT, R0, R159, RZ, 0x1f ;  /* 0x00001fff9f007589 */ /* 0x000ea400000e0000 */
[----:B--2---:R-:W-:Y:S01]  /*00c0*/  R2UR UR17, R0 ;  /* 0x00000000001172ca */ /* 0x004fe200000e0000 */
[----:B-1----:R-:W-:-:S14]  /*00d0*/  BRA.U UP0, `(.L_x_0) ;  /* 0x0000000100307547 */ /* 0x002fdc000b800000 */
[----:B------:R-:W1:Y:S02]  /*00e0*/  LDCU.64 UR4, c[0x0][0x888] ;  /* 0x00011100ff0477ac */ /* 0x000e640008000a00 */
[----:B-1----:R-:W-:-:S04]  /*00f0*/  UISETP.NE.U32.AND UP0, UPT, UR4, URZ, UPT ;  /* 0x000000ff0400728c */ /* 0x002fc8000bf05070 */
[----:B------:R-:W-:-:S09]  /*0100*/  UISETP.NE.AND.EX UP0, UPT, UR5, URZ, UPT, UP0 ;  /* 0x000000ff0500728c */ /* 0x000fd2000bf05300 */
[----:B------:R-:W-:Y:S05]  /*0110*/  BRA.U !UP0, `(.L_x_1) ;  /* 0x0000000108147547 */ /* 0x000fea000b800000 */
[----:B------:R-:W1:Y:S01]  /*0120*/  LDC.64 R2, c[0x0][0x888] ;  /* 0x00022200ff027b82 */ /* 0x000e620000000a00 */
[----:B------:R-:W1:Y:S02]  /*0130*/  LDCU.64 UR4, c[0x0][0x358] ;  /* 0x00006b00ff0477ac */ /* 0x000e640008000a00 */
[----:B-1----:R1:W5:Y:S01]  /*0140*/  LDG.E R73, desc[UR4][R2.64] ;  /* 0x0000000402497981 */ /* 0x002362000c1e1900 */
[----:B------:R-:W-:Y:S01]  /*0150*/  HFMA2 R158, -RZ, RZ, 0, 5.9604644775390625e-08 ;  /* 0x00000001ff9e7431 */ /* 0x000fe200000001ff */
[----:B------:R-:W-:Y:S05]  /*0160*/  BRA `(.L_x_0) ;  /* 0x00000000000c7947 */ /* 0x000fea0003800000 */
.L_x_1:
[----:B------:R-:W1:Y:S01]  /*0170*/  LDCU UR4, c[0x0][0x880] ;  /* 0x00011000ff0477ac */ /* 0x000e620008000800 */
[----:B------:R-:W-:Y:S01]  /*0180*/  HFMA2 R158, -RZ, RZ, 0, 5.9604644775390625e-08 ;  /* 0x00000001ff9e7431 */ /* 0x000fe200000001ff */
[----:B-1----:R-:W-:-:S07]  /*0190*/  MOV R73, UR4 ;  /* 0x0000000400497c02 */ /* 0x002fce0008000f00 */
.L_x_0:
[----:B------:R-:W2:Y:S02]  /*01a0*/  LDCU.64 UR4, c[0x0][0x8b0] ;  /* 0x00011600ff0477ac */ /* 0x000ea40008000a00 */
[----:B--2---:R-:W-:-:S04]  /*01b0*/  UISETP.NE.U32.AND UP0, UPT, UR4, URZ, UPT ;  /* 0x000000ff0400728c */ /* 0x004fc8000bf05070 */
[----:B------:R-:W-:-:S09]  /*01c0*/  UISETP.NE.AND.EX UP0, UPT, UR5, URZ, UPT, UP0 ;  /* 0x000000ff0500728c */ /* 0x000fd2000bf05300 */
[----:B------:R-:W-:Y:S05]  /*01d0*/  BRA.U UP0, `(.L_x_2) ;  /* 0x0000000100287547 */ /* 0x000fea000b800000 */
[----:B------:R-:W2:Y:S02]  /*01e0*/  LDCU.64 UR4, c[0x0][0x8a8] ;  /* 0x00011500ff0477ac */ /* 0x000ea40008000a00 */
[----:B--2---:R-:W-:-:S04]  /*01f0*/  UISETP.NE.U32.AND UP0, UPT, UR4, URZ, UPT ;  /* 0x000000ff0400728c */ /* 0x004fc8000bf05070 */
[----:B------:R-:W-:-:S09]  /*0200*/  UISETP.NE.AND.EX UP0, UPT, UR5, URZ, UPT, UP0 ;  /* 0x000000ff0500728c */ /* 0x000fd2000bf05300 */
[----:B------:R-:W-:Y:S05]  /*0210*/  BRA.U !UP0, `(.L_x_3) ;  /* 0x0000000108107547 */ /* 0x000fea000b800000 */
[----:B------:R-:W2:Y:S01]  /*0220*/  LDC.64 R70, c[0x0][0x8a8] ;  /* 0x00022a00ff467b82 */ /* 0x000ea20000000a00 */
[----:B------:R-:W2:Y:S02]  /*0230*/  LDCU.64 UR4, c[0x0][0x358] ;  /* 0x00006b00ff0477ac */ /* 0x000ea40008000a00 */
[----:B--2---:R2:W5:Y:S01]  /*0240*/  LDG.E R70, desc[UR4][R70.64] ;  /* 0x0000000446467981 */ /* 0x004562000c1e1900 */
[----:B------:R-:W-:Y:S05]  /*0250*/  BRA `(.L_x_2) ;  /* 0x0000000000087947 */ /* 0x000fea0003800000 */
.L_x_3:
[----:B------:R-:W2:Y:S02]  /*0260*/  LDCU UR4, c[0x0][0x8a0] ;  /* 0x00011400ff0477ac */ /* 0x000ea40008000800 */
[----:B--2---:R-:W-:Y:S02]  /*0270*/  MOV R70, UR4 ;  /* 0x0000000400467c02 */ /* 0x004fe40008000f00 */
.L_x_2:
[----:B------:R-:W-:Y:S01]  /*0280*/  IMAD.U32 R0, RZ, RZ, UR17 ;  /* 0x00000011ff007e24 */ /* 0x000fe2000f8e00ff */
[----:B------:R-:W-:Y:S04]  /*0290*/  BSSY.RECONVERGENT B0, `(.L_x_4) ;  /* 0x000000c000007945 */ /* 0x000fe80003800200 */
[C---:B------:R-:W-:Y:S02]  /*02a0*/  ISETP.NE.OR P2, PT, R0.reuse, 0x1, !P1 ;  /* 0x000000010000780c */ /* 0x040fe40004f45670 */
[----:B------:R-:W-:-:S11]  /*02b0*/  ISETP.NE.OR P0, PT, R0, 0x3, !P1 ;  /* 0x000000030000780c */ /* 0x000fd60004f05670 */
[----:B------:R-:W-:Y:S05]  /*02c0*/  @P2 BRA `(.L_x_5) ;  /* 0x0000000000202947 */ /* 0x000fea0003800000 */
[----:B------:R-:W3:Y:S02]  /*02d0*/  LDCU.64 UR4, c[0x0][0x348] ;  /* 0x00006900ff0477ac */ /* 0x000ee40008000a00 */
[----:B---3--:R-:W-:Y:S02]  /*02e0*/  UIADD3 UR6, UP1, UPT, UR4, 0x80, URZ ;  /* 0x0000008004067890 */ /* 0x008fe4000ff3e0ff */
[----:B------:R-:W-:Y:S02]  /*02f0*/  UIADD3 UR4, UP0, UPT, UR4, 0x180, URZ ;  /* 0x0000018004047890 */ /* 0x000fe4000ff1e0ff */
[----:B------:R-:W-:Y:S02]  /*0300*/  UIADD3.X UR7, UPT, UPT, URZ, UR5, URZ, UP1, !UPT ;  /* 0x00000005ff077290 */ /* 0x000fe40008ffe4ff */
[----:B------:R-:W-:-:S07]  /*0310*/  UIADD3.X UR5, UPT, UPT, URZ, UR5, URZ, UP0, !UPT ;  /* 0x00000005ff057290 */ /* 0x000fce00087fe4ff */
[----:B------:R3:W-:Y:S02]  /*0320*/  UTMACCTL.PF [UR6] ;  /* 0x00000000060079b9 */ /* 0x0007e40008040000 */
[----:B------:R3:W-:Y:S02]  /*0330*/  UTMACCTL.PF [UR4] ;  /* 0x00000000040079b9 */ /* 0x0007e40008040000 */
[----:B---3--:R-:W-:Y:S01]  /*0340*/  NOP ;  /* 0x0000000000007918 */ /* 0x008fe20000000000 */
.L_x_5:
[----:B------:R-:W-:Y:S05]  /*0350*/  BSYNC.RECONVERGENT B0 ;  /* 0x0000000000007941 */ /* 0x000fea0003800200 */
.L_x_4:
[----:B------:R-:W-:Y:S04]  /*0360*/  BSSY.RECONVERGENT B0, `(.L_x_6) ;  /* 0x000000a000007945 */ /* 0x000fe80003800200 */
        /* <DEDUP_REMOVED lines=9> */
.L_x_7:
[----:B------:R-:W-:Y:S05]  /*0400*/  BSYNC.RECONVERGENT B0 ;  /* 0x0000000000007941 */ /* 0x000fea0003800200 */
.L_x_6:
[----:B------:R-:W3:Y:S01]  /*0410*/  LDCU.64 UR4, c[0x0][0x888] ;  /* 0x00011100ff0477ac */ /* 0x000ee20008000a00 */
[----:B------:R-:W-:Y:S02]  /*0420*/  UISETP.EQ.U32.AND UP1, UPT, UR8, URZ, UPT ;  /* 0x000000ff0800728c */ /* 0x000fe4000bf22070 */
[----:B------:R-:W-:Y:S02]  /*0430*/  UPLOP3.LUT UP3, UPT, UPT, UPT, UPT, 0x80, 0x8 ;  /* 0x000000000008789c */ /* 0x000fe40003f6f070 */
[----:B---3--:R-:W-:-:S04]  /*0440*/  UISETP.NE.U32.AND UP0, UPT, UR4, URZ, UPT ;  /* 0x000000ff0400728c */ /* 0x008fc8000bf05070 */
[----:B------:R-:W-:-:S04]  /*0450*/  UISETP.NE.AND.EX UP0, UPT, UR5, URZ, UPT, UP0 ;  /* 0x000000ff0500728c */ /* 0x000fc8000bf05300 */
[----:B------:R-:W-:-:S04]  /*0460*/  UISETP.EQ.OR.EX UP2, UPT, UR9, URZ, !UP0, UP1 ;  /* 0x000000ff0900728c */ /* 0x000fc8000c742710 */
[----:B------:R-:W-:-:S06]  /*0470*/  UP2UR UR4, UPR, URZ, 0x4 ;  /* 0x00000004ff047883 */ /* 0x000fcc0008000000 */
[----:B------:R-:W-:Y:S01]  /*0480*/  MOV R162, UR4 ;  /* 0x0000000400a27c02 */ /* 0x000fe20008000f00 */
[----:B------:R-:W-:Y:S06]  /*0490*/  BRA.U !UP2, `(.L_x_8) ;  /* 0x000000010a207547 */ /* 0x000fec000b800000 */
[----:B------:R-:W-:Y:S01]  /*04a0*/  UISETP.NE.U32.AND UP1, UPT, UR8, URZ, UPT ;  /* 0x000000ff0800728c */ /* 0x000fe2000bf25070 */
[----:B-----5:R-:W-:Y:S01]  /*04b0*/  FSETP.NEU.AND P0, PT, R73, RZ, PT ;  /* 0x000000ff4900720b */ /* 0x020fe20003f0d000 */
[----:B------:R-:W-:Y:S02]  /*04c0*/  USEL UR4, URZ, 0xffffffff, UP0 ;  /* 0xffffffffff047887 */ /* 0x000fe40008000000 */
[----:B------:R-:W-:-:S10]  /*04d0*/  UISETP.NE.AND.EX UP1, UPT, UR9, URZ, UPT, UP1 ;  /* 0x000000ff0900728c */ /* 0x000fd4000bf25310 */
[----:B------:R-:W-:Y:S01]  /*04e0*/  VOTEU.ANY UP0, P0 ;  /* 0x0000000000ff7886 */ /* 0x000fe20000000100 */
[----:B------:R-:W-:-:S04]  /*04f0*/  @!UP1 USEL UR4, URZ, 0xffffffff, UP0 ;  /* 0xffffffffff049887 */ /* 0x000fc80008000000 */
[----:B------:R-:W-:-:S04]  /*0500*/  ULOP3.LUT UR4, UR4, 0x1, URZ, 0xc0, !UPT ;  /* 0x0000000104047892 */ /* 0x000fc8000f8ec0ff */
[----:B------:R-:W-:-:S11]  /*0510*/  UISETP.NE.U32.AND UP3, UPT, UR4, 0x1, UPT ;  /* 0x000000010400788c */ /* 0x000fd6000bf65070 */
.L_x_8:
[----:B------:R-:W3:Y:S01]  /*0520*/  SHFL.IDX PT, R0, R159, RZ, 0x1f ;  /* 0x00001fff9f007589 */ /* 0x000ee200000e0000 */
[----:B------:R-:W-:-:S04]  /*0530*/  UISETP.NE.AND UP0, UPT, UR17, 0x2, UPT ;  /* 0x000000021100788c */ /* 0x000fc8000bf05270 */
[----:B------:R-:W-:Y:S02]  /*0540*/  UISETP.EQ.AND UP1, UPT, UR27, URZ, !UP0 ;  /* 0x000000ff1b00728c */ /* 0x000fe4000c722270 */
[----:B------:R-:W-:-:S04]  /*0550*/  USEL UR41, URZ, 0x1, UP0 ;  /* 0x00000001ff297887 */ /* 0x000fc80008000000 */
[----:B------:R-:W-:Y:S02]  /*0560*/  PLOP3.LUT P3, PT, P1, PT, UP1, 0x80, 0x8 ;  /* 0x000000000008781c */ /* 0x000fe40000f6f018 */
[----:B---3--:R-:W-:-:S13]  /*0570*/  ISETP.NE.AND P0, PT, R0, RZ, PT ;  /* 0x000000ff0000720c */ /* 0x008fda0003f05270 */
[----:B------:R-:W-:Y:S05]  /*0580*/  @P0 BRA `(.L_x_9) ;  /* 0x0000000000f00947 */ /* 0x000fea0003800000 */
[----:B------:R-:W-:Y:S01]  /*0590*/  ELECT P0, URZ, PT ;  /* 0x0000000000ff782f */ /* 0x000fe20003800000 */
[----:B------:R-:W-:-:S12]  /*05a0*/  BSSY.RECONVERGENT B0, `(.L_x_9) ;  /* 0x000003a000007945 */ /* 0x000fd80003800200 */
[----:B------:R-:W-:Y:S05]  /*05b0*/  @!P0 BRA `(.L_x_10) ;  /* 0x0000000000e08947 */ /* 0x000fea0003800000 */
[----:B------:R-:W-:Y:S01]  /*05c0*/  UMOV UR4, 0x400 ;  /* 0x0000040000047882 */ /* 0x000fe20000000000 */
[----:B------:R-:W-:Y:S01]  /*05d0*/  UMOV UR8, 0x1 ;  /* 0x0000000100087882 */ /* 0x000fe20000000000 */
[----:B------:R-:W-:Y:S01]  /*05e0*/  UMOV UR6, 0x2 ;  /* 0x0000000200067882 */ /* 0x000fe20000000000 */
[----:B------:R-:W-:Y:S02]  /*05f0*/  ULEA UR4, UR45, UR4, 0x18 ;  /* 0x000000042d047291 */ /* 0x000fe4000f8ec0ff */
[----:B------:R-:W-:-:S04]  /*0600*/  UIADD3 UR8, UPT, UPT, -UR8, 0x100000, URZ ;  /* 0x0010000008087890 */ /* 0x000fc8000fffe1ff */
[----:B------:R-:W-:Y:S02]  /*0610*/  USHF.L.U32 UR9, UR8, 0xb, URZ ;  /* 0x0000000b08097899 */ /* 0x000fe400080006ff */
[----:B------:R-:W-:Y:S02]  /*0620*/  USHF.L.U32 UR8, UR8, 0x1, URZ ;  /* 0x0000000108087899 */ /* 0x000fe400080006ff */
[----:B------:R-:W-:-:S04]  /*0630*/  UIADD3 UR6, UPT, UPT, -UR6, 0x100000, URZ ;  /* 0x0010000006067890 */ /* 0x000fc8000fffe1ff */
[----:B------:R-:W-:Y:S02]  /*0640*/  USHF.L.U32 UR7, UR6, 0xb, URZ ;  /* 0x0000000b06077899 */ /* 0x000fe400080006ff */
[----:B------:R-:W-:Y:S01]  /*0650*/  USHF.L.U32 UR6, UR6, 0x1, URZ ;  /* 0x0000000106067899 */ /* 0x000fe200080006ff */
[----:B------:R-:W3:Y:S03]  /*0660*/  FENCE.VIEW.ASYNC.S ;  /* 0x00000000000073c6 */ /* 0x000ee60000000000 */
[----:B---3--:R3:W4:Y:S08]  /*0670*/  SYNCS.EXCH.64 URZ, [UR4], UR8 ;  /* 0x0000000804ff75b2 */ /* 0x0087300008000100 */
[----:B------:R3:W1:Y:S01]  /*0680*/  SYNCS.EXCH.64 URZ, [UR4+0xb0], UR6 ;  /* 0x0000b00604ff75b2 */ /* 0x0006620008000100 */
        /* <DEDUP_REMOVED lines=41> */
[----:B------:R3:W1:Y:S02]  /*0920*/  SYNCS.EXCH.64 URZ, [UR4+0x158], UR6 ;  /* 0x0001580604ff75b2 */ /* 0x0006640008000100 */
[----:B---34-:R-:W-:Y:S01]  /*0930*/  NOP ;  /* 0x0000000000007918 */ /* 0x018fe20000000000 */
.L_x_10:
[----:B------:R-:W-:Y:S05]  /*0940*/  BSYNC.RECONVERGENT B0 ;  /* 0x0000000000007941 */ /* 0x000fea0003800200 */
.L_x_9:
[----:B------:R-:W3:Y:S01]  /*0950*/  SHFL.IDX PT, R0, R159, RZ, 0x1f ;  /* 0x00001fff9f007589 */ /* 0x000ee200000e0000 */
[----:B------:R-:W-:Y:S01]  /*0960*/  NOP ;  /* 0x0000000000007918 */ /* 0x000fe20000000000 */
[----:B---3--:R-:W-:-:S13]  /*0970*/  ISETP.NE.AND P0, PT, R0, 0x1, PT ;  /* 0x000000010000780c */ /* 0x008fda0003f05270 */
[----:B------:R-:W-:Y:S05]  /*0980*/  @P0 BRA `(.L_x_11) ;  /* 0x0000000000540947 */ /* 0x000fea0003800000 */
        /* <DEDUP_REMOVED lines=10> */
[----:B------:R-:W-:Y:S01]  /*0a30*/  ELECT P0, URZ, PT ;  /* 0x0000000000ff782f */ /* 0x000fe20003800000 */
[----:B------:R-:W3:Y:S02]  /*0a40*/  FENCE.VIEW.ASYNC.S ;  /* 0x00000000000073c6 */ /* 0x000ee40000000000 */
[----:B---3--:R3:W4:Y:S08]  /*0a50*/  SYNCS.EXCH.64 URZ, [UR4+0x160], UR8 ;  /* 0x0001600804ff75b2 */ /* 0x0087300008000100 */
[----:B------:R3:W1:Y:S01]  /*0a60*/  SYNCS.EXCH.64 URZ, [UR4+0x180], UR6 ;  /* 0x0001800604ff75b2 */ /* 0x0006620008000100 */
[----:B------:R3:W1:Y:S01]  /*0a70*/  SYNCS.EXCH.64 URZ, [UR4+0x168], UR8 ;  /* 0x0001680804ff75b2 */ /* 0x0006620008000100 */
[----:B------:R3:W1:Y:S01]  /*0a80*/  SYNCS.EXCH.64 URZ, [UR4+0x188], UR6 ;  /* 0x0001880604ff75b2 */ /* 0x0006620008000100 */
[----:B------:R3:W1:Y:S01]  /*0a90*/  SYNCS.EXCH.64 URZ, [UR4+0x170], UR8 ;  /* 0x0001700804ff75b2 */ /* 0x0006620008000100 */
[----:B------:R3:W1:Y:S01]  /*0aa0*/  SYNCS.EXCH.64 URZ, [UR4+0x190], UR6 ;  /* 0x0001900604ff75b2 */ /* 0x0006620008000100 */
[----:B------:R3:W1:Y:S01]  /*0ab0*/  SYNCS.EXCH.64 URZ, [UR4+0x178], UR8 ;  /* 0x0001780804ff75b2 */ /* 0x0006620008000100 */
[----:B------:R3:W1:Y:S01]  /*0ac0*/  SYNCS.EXCH.64 URZ, [UR4+0x198], UR6 ;  /* 0x0001980604ff75b2 */ /* 0x0006620008000100 */
[----:B------:R-:W-:Y:S01]  /*0ad0*/  NOP ;  /* 0x0000000000007918 */ /* 0x000fe20000000000 */
.L_x_11:
[----:B------:R-:W2:Y:S01]  /*0ae0*/  SHFL.IDX PT, R0, R159, RZ, 0x1f ;  /* 0x00001fff9f007589 */ /* 0x000ea200000e0000 */
[----:B------:R-:W-:Y:S01]  /*0af0*/  NOP ;  /* 0x0000000000007918 */ /* 0x000fe20000000000 */
[----:B--2---:R-:W-:-:S13]  /*0b00*/  ISETP.NE.AND P0, PT, R0, 0x3, PT ;  /* 0x000000030000780c */ /* 0x004fda0003f05270 */
[----:B------:R-:W-:Y:S05]  /*0b10*/  @P0 BRA `(.L_x_12) ;  /* 0x00000000002c0947 */ /* 0x000fea0003800000 */
[----:B---3--:R-:W-:Y:S01]  /*0b20*/  UMOV UR6, 0x400 ;  /* 0x0000040000067882 */ /* 0x008fe20000000000 */
[----:B------:R-:W-:Y:S01]  /*0b30*/  UMOV UR4, 0x20 ;  /* 0x0000002000047882 */ /* 0x000fe20000000000 */
[----:B------:R-:W-:Y:S02]  /*0b40*/  ULEA UR6, UR45, UR6, 0x18 ;  /* 0x000000062d067291 */ /* 0x000fe4000f8ec0ff */
[----:B------:R-:W-:-:S04]  /*0b50*/  UIADD3 UR4, UPT, UPT, -UR4, 0x100000, URZ ;  /* 0x0010000004047890 */ /* 0x000fc8000fffe1ff */
[----:B------:R-:W-:Y:S02]  /*0b60*/  USHF.L.U32 UR5, UR4, 0xb, URZ ;  /* 0x0000000b04057899 */ /* 0x000fe400080006ff */
[----:B------:R-:W-:Y:S01]  /*0b70*/  USHF.L.U32 UR4, UR4, 0x1, URZ ;  /* 0x0000000104047899 */ /* 0x000fe200080006ff */
[----:B------:R-:W-:Y:S01]  /*0b80*/  ELECT P0, URZ, PT ;  /* 0x0000000000ff782f */ /* 0x000fe20003800000 */
[----:B------:R-:W2:Y:S10]  /*0b90*/  FENCE.VIEW.ASYNC.S ;  /* 0x00000000000073c6 */ /* 0x000eb40000000000 */
[----:B--2---:R2:W3:Y:S01]  /*0ba0*/  SYNCS.EXCH.64 URZ, [UR6+0x1a0], UR4 ;  /* 0x0001a00406ff75b2 */ /* 0x0044e20008000100 */
[----:B------:R2:W1:Y:S01]  /*0bb0*/  SYNCS.EXCH.64 URZ, [UR6+0x1a8], UR4 ;  /* 0x0001a80406ff75b2 */ /* 0x0004620008000100 */
[----:B------:R-:W-:Y:S01]  /*0bc0*/  NOP ;  /* 0x0000000000007918 */ /* 0x000fe20000000000 */
.L_x_12:
[----:B------:R-:W4:Y:S01]  /*0bd0*/  SHFL.IDX PT, R0, R159, RZ, 0x1f ;  /* 0x00001fff9f007589 */ /* 0x000f2200000e0000 */
[----:B------:R-:W-:Y:S01]  /*0be0*/  NOP ;  /* 0x0000000000007918 */ /* 0x000fe20000000000 */
[----:B----4-:R-:W-:-:S13]  /*0bf0*/  ISETP.NE.AND P0, PT, R0, 0x4, PT ;  /* 0x000000040000780c */ /* 0x010fda0003f05270 */
[----:B------:R-:W-:Y:S05]  /*0c00*/  @P0 BRA `(.L_x_13) ;  /* 0x0000000000480947 */ /* 0x000fea0003800000 */
[----:B--23--:R-:W-:Y:S01]  /*0c10*/  UMOV UR4, 0x3a0 ;  /* 0x000003a000047882 */ /* 0x00cfe20000000000 */
[----:B------:R-:W-:Y:S01]  /*0c20*/  UMOV UR6, 0x400 ;  /* 0x0000040000067882 */ /* 0x000fe20000000000 */
[----:B------:R-:W-:Y:S01]  /*0c30*/  USEL UR4, UR4, 0x320, UP3 ;  /* 0x0000032004047887 */ /* 0x000fe20009800000 */
        /* <DEDUP_REMOVED lines=9> */
[----:B------:R-:W2:Y:S02]  /*0cd0*/  FENCE.VIEW.ASYNC.S ;  /* 0x00000000000073c6 */ /* 0x000ea40000000000 */
[----:B--2---:R4:W2:Y:S08]  /*0ce0*/  SYNCS.EXCH.64 URZ, [UR6+0x1b0], UR8 ;  /* 0x0001b00806ff75b2 */ /* 0x0048b00008000100 */
[----:B------:R4:W3:Y:S01]  /*0cf0*/  SYNCS.EXCH.64 URZ, [UR6+0x1c0], UR4 ;  /* 0x0001c00406ff75b2 */ /* 0x0008e20008000100 */
[----:B------:R4:W1:Y:S01]  /*0d00*/  SYNCS.EXCH.64 URZ, [UR6+0x1b8], UR8 ;  /* 0x0001b80806ff75b2 */ /* 0x0008620008000100 */
[----:B------:R4:W1:Y:S02]  /*0d10*/  SYNCS.EXCH.64 URZ, [UR6+0x1c8], UR4 ;  /* 0x0001c80406ff75b2 */ /* 0x0008640008000100 */
[----:B----4-:R-:W-:Y:S01]  /*0d20*/  NOP ;  /* 0x0000000000007918 */ /* 0x010fe20000000000 */
.L_x_13:
[----:B------:R-:W4:Y:S01]  /*0d30*/  SHFL.IDX PT, R0, R159, RZ, 0x1f ;  /* 0x00001fff9f007589 */ /* 0x000f2200000e0000 */
[----:B------:R-:W-:Y:S01]  /*0d40*/  NOP ;  /* 0x0000000000007918 */ /* 0x000fe20000000000 */
[----:B----4-:R-:W-:-:S13]  /*0d50*/  ISETP.NE.AND P0, PT, R0, 0x5, PT ;  /* 0x000000050000780c */ /* 0x010fda0003f05270 */
[----:B------:R-:W-:Y:S05]  /*0d60*/  @P0 BRA `(.L_x_14) ;  /* 0x0000000000440947 */ /* 0x000fea0003800000 */
[----:B--23--:R-:W-:Y:S01]  /*0d70*/  UMOV UR4, 0x400 ;  /* 0x0000040000047882 */ /* 0x00cfe20000000000 */
        /* <DEDUP_REMOVED lines=16> */
.L_x_14:
[----:B------:R-:W4:Y:S01]  /*0e80*/  SHFL.IDX PT, R0, R159, RZ, 0x1f ;  /* 0x00001fff9f007589 */ /* 0x000f2200000e0000 */
[----:B------:R-:W-:Y:S01]  /*0e90*/  ISETP.NE.OR P1, PT, RZ, UR17, !P1 ;  /* 0x00000011ff007c0c */ /* 0x000fe2000cf25670 */
[----:B------:R-:W-:Y:S01]  /*0ea0*/  NOP ;  /* 0x0000000000007918 */ /* 0x000fe20000000000 */
[----:B----4-:R-:W-:-:S13]  /*0eb0*/  ISETP.NE.AND P0, PT, R0, 0x3, PT ;  /* 0x000000030000780c */ /* 0x010fda0003f05270 */
[----:B------:R-:W-:Y:S05]  /*0ec0*/  @P0 BRA `(.L_x_15) ;  /* 0x0000000000340947 */ /* 0x000fea0003800000 */
[----:B--23--:R-:W-:Y:S01]  /*0ed0*/  UMOV UR4, 0x400 ;  /* 0x0000040000047882 */ /* 0x00cfe20000000000 */
[----:B------:R-:W-:Y:S01]  /*0ee0*/  UMOV UR6, 0x20 ;  /* 0x0000002000067882 */ /* 0x000fe20000000000 */
[----:B------:R-:W-:Y:S02]  /*0ef0*/  ULEA UR4, UR45, UR4, 0x18 ;  /* 0x000000042d047291 */ /* 0x000fe4000f8ec0ff */
[----:B------:R-:W-:-:S04]  /*0f00*/  UIADD3 UR6, UPT, UPT, -UR6, 0x100000, URZ ;  /* 0x0010000006067890 */ /* 0x000fc8000fffe1ff */
[----:B------:R-:W-:Y:S02]  /*0f10*/  USHF.L.U32 UR7, UR6, 0xb, URZ ;  /* 0x0000000b06077899 */ /* 0x000fe400080006ff */
[----:B------:R-:W-:Y:S01]  /*0f20*/  USHF.L.U32 UR6, UR6, 0x1, URZ ;  /* 0x0000000106067899 */ /* 0x000fe200080006ff */
[----:B------:R-:W-:Y:S01]  /*0f30*/  ELECT P0, URZ, PT ;  /* 0x0000000000ff782f */ /* 0x000fe20003800000 */
[----:B------:R-:W2:Y:S10]  /*0f40*/  FENCE.VIEW.ASYNC.S ;  /* 0x00000000000073c6 */ /* 0x000eb40000000000 */
[----:B--2---:R4:W2:Y:S01]  /*0f50*/  SYNCS.EXCH.64 URZ, [UR4+0x1f0], UR6 ;  /* 0x0001f00604ff75b2 */ /* 0x0048a20008000100 */
[----:B------:R4:W3:Y:S01]  /*0f60*/  SYNCS.EXCH.64 URZ, [UR4+0x200], UR6 ;  /* 0x0002000604ff75b2 */ /* 0x0008e20008000100 */
[----:B------:R4:W1:Y:S01]  /*0f70*/  SYNCS.EXCH.64 URZ, [UR4+0x1f8], UR6 ;  /* 0x0001f80604ff75b2 */ /* 0x0008620008000100 */
[----:B------:R4:W1:Y:S02]  /*0f80*/  SYNCS.EXCH.64 URZ, [UR4+0x208], UR6 ;  /* 0x0002080604ff75b2 */ /* 0x0008640008000100 */
[----:B----4-:R-:W-:Y:S01]  /*0f90*/  NOP ;  /* 0x0000000000007918 */ /* 0x010fe20000000000 */
.L_x_15:
[----:B------:R-:W-:Y:S01]  /*0fa0*/  VOTEU.ALL UP0, P1 ;  /* 0x0000000000ff7886 */ /* 0x000fe20000800000 */
[----:B--23--:R-:W-:Y:S01]  /*0fb0*/  UMOV UR4, 0x20 ;  /* 0x0000002000047882 */ /* 0x00cfe20000000000 */
[----:B------:R-:W2:Y:S01]  /*0fc0*/  LDCU UR7, c[0x0][0x36c] ;  /* 0x00006d80ff0777ac */ /* 0x000ea20008000800 */
[----:B------:R-:W-:Y:S01]  /*0fd0*/  NOP ;  /* 0x0000000000007918 */ /* 0x000fe20000000000 */
[----:B-1----:R-:W-:Y:S01]  /*0fe0*/  LOP3.LUT R3, R172, 0x1f, RZ, 0xc0, !PT ;  /* 0x0000001fac037812 */ /* 0x002fe200078ec0ff */
[----:B------:R-:W-:Y:S01]  /*0ff0*/  @!UP0 UMOV UR6, 0x400 ;  /* 0x0000040000068882 */ /* 0x000fe20000000000 */
[----:B------:R-:W-:-:S04]  /*1000*/  @!UP0 UIADD3 UR4, UPT, UPT, -UR4, 0x100000, URZ ;  /* 0x0010000004048890 */ /* 0x000fc8000fffe1ff */
[----:B------:R-:W-:Y:S02]  /*1010*/  @!UP0 USHF.L.U32 UR5, UR4, 0xb, URZ ;  /* 0x0000000b04058899 */ /* 0x000fe400080006ff */
[----:B------:R-:W-:Y:S02]  /*1020*/  @!UP0 USHF.L.U32 UR4, UR4, 0x1, URZ ;  /* 0x0000000104048899 */ /* 0x000fe400080006ff */
[----:B------:R-:W-:Y:S01]  /*1030*/  @!UP0 ULEA UR6, UR45, UR6, 0x18 ;  /* 0x000000062d068291 */ /* 0x000fe2000f8ec0ff */
[----:B------:R-:W-:Y:S01]  /*1040*/  VOTEU.ALL UP0, P1 ;  /* 0x0000000000ff7886 */ /* 0x000fe20000800000 */
[----:B------:R-:W-:Y:S02]  /*1050*/  UISETP.NE.AND UP4, UPT, UR17, URZ, UPT ;  /* 0x000000ff1100728c */ /* 0x000fe4000bf85270 */
[----:B--2---:R-:W-:Y:S01]  /*1060*/  UISETP.EQ.U32.AND UP5, UPT, UR7, 0x1, UPT ;  /* 0x000000010700788c */ /* 0x004fe2000bfa2070 */
[----:B------:R-:W1:Y:S07]  /*1070*/  FENCE.VIEW.ASYNC.S ;  /* 0x00000000000073c6 */ /* 0x000e6e0000000000 */
[----:B-1----:R1:W2:Y:S01]  /*1080*/  @!UP0 SYNCS.EXCH.64 URZ, [UR6+0x210], UR4 ;  /* 0x0002100406ff85b2 */ /* 0x0022a20008000100 */
[----:B------:R-:W-:Y:S05]  /*1090*/  BRA.U !UP5, `(.L_x_16) ;  /* 0x000000010d087547 */ /* 0x000fea000b800000 */
[----:B--2---:R-:W-:Y:S01]  /*10a0*/  UCGABAR_ARV ;  /* 0x00000000000079c7 */ /* 0x004fe20008000000 */
[----:B------:R-:W-:Y:S05]  /*10b0*/  BRA `(.L_x_17) ;  /* 0x0000000000047947 */ /* 0x000fea0003800000 */
.L_x_16:
[----:B--2---:R-:W-:Y:S01]  /*10c0*/  NOP ;  /* 0x0000000000007918 */ /* 0x004fe20000000000 */
.L_x_17:
[----:B------:R-:W2:Y:S01]  /*10d0*/  S2UR UR16, SR_CTAID.X ;  /* 0x00000000001079c3 */ /* 0x000ea20000002500 */
[----:B------:R-:W-:-:S05]  /*10e0*/  CS2R.32 R161, SR_CgaSize ;  /* 0x0000000000a17805 */ /* 0x000fca0000008a00 */
[----:B------:R-:W-:-:S05]  /*10f0*/  IMAD R161, R161, -0xa0, RZ ;  /* 0xffffff60a1a17824 */ /* 0x000fca00078e02ff */
[----:B-1----:R-:W-:-:S14]  /*1100*/  R2UR UR5, R161 ;  /* 0x00000000a10572ca */ /* 0x002fdc00000e0000 */
[----:B------:R-:W1:Y:S01]  /*1110*/  LDCU UR5, c[0x0][UR5+0x2b0] ;  /* 0x00005600050577ac */ /* 0x000e620008000800 */
[----:B------:R-:W-:-:S05]  /*1120*/  CS2R.32 R161, SR_CgaSize ;  /* 0x0000000000a17805 */ /* 0x000fca0000008a00 */
[----:B------:R-:W-:-:S05]  /*1130*/  IMAD R161, R161, -0xa0, RZ ;  /* 0xffffff60a1a17824 */ /* 0x000fca00078e02ff */
[----:B------:R-:W-:-:S14]  /*1140*/  R2UR UR4, R161 ;  /* 0x00000000a10472ca */ /* 0x000fdc00000e0000 */
[----:B------:R-:W3:Y:S01]  /*1150*/  LDCU UR4, c[0x0][UR4+0x2b4] ;  /* 0x00005680040477ac */ /* 0x000ee20008000800 */
[----:B------:R-:W4:Y:S01]  /*1160*/  S2UR UR7, SR_CTAID.Y ;  /* 0x00000000000779c3 */ /* 0x000f220000002600 */
[----:B------:R-:W-:-:S05]  /*1170*/  CS2R.32 R161, SR_CgaSize ;  /* 0x0000000000a17805 */ /* 0x000fca0000008a00 */
[----:B------:R-:W-:-:S05]  /*1180*/  IMAD R161, R161, -0xa0, RZ ;  /* 0xffffff60a1a17824 */ /* 0x000fca00078e02ff */
[----:B------:R-:W-:-:S14]  /*1190*/  R2UR UR8, R161 ;  /* 0x00000000a10872ca */ /* 0x000fdc00000e0000 */
[----:B------:R-:W3:Y:S01]  /*11a0*/  LDCU UR8, c[0x0][UR8+0x2a0] ;  /* 0x00005400080877ac */ /* 0x000ee20008000800 */
[----:B------:R-:W-:-:S05]  /*11b0*/  CS2R.32 R161, SR_CgaSize ;  /* 0x0000000000a17805 */ /* 0x000fca0000008a00 */
[----:B------:R-:W-:-:S05]  /*11c0*/  IMAD R161, R161, -0xa0, RZ ;  /* 0xffffff60a1a17824 */ /* 0x000fca00078e02ff */
[----:B------:R-:W-:-:S14]  /*11d0*/  R2UR UR9, R161 ;  /* 0x00000000a10972ca */ /* 0x000fdc00000e0000 */
[----:B------:R-:W3:Y:S01]  /*11e0*/  LDCU UR9, c[0x0][UR9+0x2a4] ;  /* 0x00005480090977ac */ /* 0x000ee20008000800 */
[----:B------:R-:W3:Y:S01]  /*11f0*/  S2UR UR36, SR_CTAID.Z ;  /* 0x00000000002479c3 */ /* 0x000ee20000002700 */
[----:B------:R-:W3:Y:S01]  /*1200*/  LDCU UR21, c[0x0][0xb24] ;  /* 0x00016480ff1577ac */ /* 0x000ee20008000800 */
[----:B------:R-:W-:Y:S02]  /*1210*/  UISETP.GT.U32.AND UP0, UPT, UR27, 0xffff, UPT ;  /* 0x0000ffff1b00788c */ /* 0x000fe4000bf04070 */
[----:B------:R-:W-:Y:S01]  /*1220*/  USHF.L.U32 UR29, UR45, 0xa, URZ ;  /* 0x0000000a2d1d7899 */ /* 0x000fe200080006ff */
[----:B--2---:R-:W-:Y:S01]  /*1230*/  I2FP.F32.U32 R2, UR16 ;  /* 0x0000001000027c45 */ /* 0x004fe20008201000 */
[----:B------:R-:W-:Y:S01]  /*1240*/  UMOV UR32, 0x5 ;  /* 0x0000000500207882 */ /* 0x000fe20000000000 */
[----:B------:R-:W2:Y:S03]  /*1250*/  LDCU UR42, c[0x0][0xb24] ;  /* 0x00016480ff2a77ac */ /* 0x000ea60008000800 */
[----:B-1----:R-:W-:Y:S01]  /*1260*/  FMUL R2, R2, UR5 ;  /* 0x0000000502027c20 */ /* 0x002fe20008400000 */
[----:B------:R-:W1:Y:S01]  /*1270*/  LDCU UR31, c[0x0][0xb30] ;  /* 0x00016600ff1f77ac */ /* 0x000e620008000800 */
[----:B----4-:R-:W-:Y:S01]  /*1280*/  I2FP.F32.U32 R0, UR7 ;  /* 0x0000000700007c45 */ /* 0x010fe20008201000 */
[----:B------:R-:W-:-:S03]  /*1290*/  USHF.L.U32 UR46, UR16, 0x7, URZ ;  /* 0x00000007102e7899 */ /* 0x000fc600080006ff */
[----:B------:R-:W4:Y:S01]  /*12a0*/  F2I.U32.TRUNC.NTZ R2, R2 ;  /* 0x0000000200027305 */ /* 0x000f22000020f000 */
[----:B------:R-:W-:Y:S01]  /*12b0*/  USEL UR26, UR27, 0xffff, !UP0 ;  /* 0x0000ffff1b1a7887 */ /* 0x000fe2000c000000 */
[----:B---3--:R-:W-:Y:S01]  /*12c0*/  FMUL R0, R0, UR4 ;  /* 0x0000000400007c20 */ /* 0x008fe20008400000 */
[----:B------:R-:W-:Y:S01]  /*12d0*/  UISETP.GE.AND UP2, UPT, UR21, 0x1, UPT ;  /* 0x000000011500788c */ /* 0x000fe2000bf46270 */
[----:B------:R-:W-:-:S04]  /*12e0*/  UMOV UR20, UR7 ;  /* 0x0000000700147c82 */ /* 0x000fc80008000000 */
[----:B------:R-:W3:Y:S01]  /*12f0*/  F2I.U32.TRUNC.NTZ R0, R0 ;  /* 0x0000000000007305 */ /* 0x000ee2000020f000 */
[----:B----4-:R-:W-:Y:S02]  /*1300*/  R2UR UR4, R2 ;  /* 0x00000000020472ca */ /* 0x010fe400000e0000 */
[----:B------:R-:W-:Y:S02]  /*1310*/  PRMT R2, RZ, 0x7610, R2 ;  /* 0x00007610ff027816 */ /* 0x000fe40000000002 */
[----:B---3--:R-:W-:Y:S02]  /*1320*/  R2UR UR6, R0 ;  /* 0x00000000000672ca */ /* 0x008fe400000e0000 */
[----:B------:R-:W-:-:S07]  /*1330*/  PRMT R0, RZ, 0x7610, R0 ;  /* 0x00007610ff007816 */ /* 0x000fce0000000000 */
[----:B------:R-:W-:-:S04]  /*1340*/  UIADD3 UR5, UPT, UPT, -UR4, URZ, URZ ;  /* 0x000000ff04057290 */ /* 0x000fc8000fffe1ff */
[----:B------:R-:W-:Y:S02]  /*1350*/  UIMAD UR5, UR8, UR5, UR16 ;  /* 0x00000005080572a4 */ /* 0x000fe4000f8e0210 */
[----:B------:R-:W-:-:S04]  /*1360*/  UIADD3 UR4, UPT, UPT, -UR6, URZ, URZ ;  /* 0x000000ff06047290 */ /* 0x000fc8000fffe1ff */
[----:B------:R-:W-:Y:S01]  /*1370*/  IMAD.U32 R161, RZ, RZ, UR5 ;  /* 0x00000005ffa17e24 */ /* 0x000fe2000f8e00ff */
[----:B------:R-:W-:-:S06]  /*1380*/  UIMAD UR4, UR9, UR4, UR7 ;  /* 0x00000004090472a4 */ /* 0x000fcc000f8e0207 */
[----:B------:R-:W-:Y:S01]  /*1390*/  IMAD.U32 R160, RZ, RZ, UR4 ;  /* 0x00000004ffa07e24 */ /* 0x000fe2000f8e00ff */
[----:B-12---:R-:W-:Y:S06]  /*13a0*/  BRA.U UP4, `(.L_x_18) ;  /* 0x0000000104447547 */ /* 0x006fec000b800000 */
[----:B------:R-:W-:Y:S02]  /*13b0*/  R2UR UR4, R161 ;  /* 0x00000000a10472ca */ /* 0x000fe400000e0000 */
[----:B------:R-:W-:-:S11]  /*13c0*/  R2UR UR8, R160 ;  /* 0x00000000a00872ca */ /* 0x000fd600000e0000 */
[----:B------:R-:W-:Y:S02]  /*13d0*/  UISETP.GT.U32.AND UP0, UPT, UR4, 0x1, UPT ;  /* 0x000000010400788c */ /* 0x000fe4000bf04070 */
[----:B------:R-:W-:Y:S02]  /*13e0*/  ULOP3.LUT UR4, UR4, 0xfffffffe, URZ, 0xc0, !UPT ;  /* 0xfffffffe04047892 */ /* 0x000fe4000f8ec0ff */
[----:B------:R-:W-:Y:S02]  /*13f0*/  UISETP.NE.AND UP1, UPT, UR8, URZ, UP0 ;  /* 0x000000ff0800728c */ /* 0x000fe40008725270 */
[----:B------:R-:W-:Y:S02]  /*1400*/  UISETP.NE.AND UP0, UPT, UR8, 0x1, UP0 ;  /* 0x000000010800788c */ /* 0x000fe40008705270 */
[----:B------:R-:W-:Y:S02]  /*1410*/  USEL UR7, URZ, 0x1, UP1 ;  /* 0x00000001ff077887 */ /* 0x000fe40008800000 */
[----:B------:R-:W-:-:S02]  /*1420*/  USEL UR6, URZ, 0x4, UP0 ;  /* 0x00000004ff067887 */ /* 0x000fc40008000000 */
[----:B------:R-:W-:Y:S02]  /*1430*/  USEL UR5, URZ, 0x2, UP1 ;  /* 0x00000002ff057887 */ /* 0x000fe40008800000 */
[----:B------:R-:W-:Y:S02]  /*1440*/  ULEA UR4, UR8, UR4, 0x1 ;  /* 0x0000000408047291 */ /* 0x000fe4000f8e08ff */
[----:B------:R-:W-:Y:S02]  /*1450*/  USEL UR8, URZ, 0x8, UP0 ;  /* 0x00000008ff087887 */ /* 0x000fe40008000000 */
[----:B------:R-:W-:-:S03]  /*1460*/  UIADD3 UR5, UPT, UPT, UR5, UR6, UR7 ;  /* 0x0000000605057290 */ /* 0x000fc6000fffe007 */
[----:B------:R-:W-:Y:S01]  /*1470*/  UMOV UR6, 0x3 ;  /* 0x0000000300067882 */ /* 0x000fe20000000000 */
[----:B------:R-:W-:Y:S02]  /*1480*/  UIADD3 UR5, UPT, UPT, UR5, UR8, URZ ;  /* 0x0000000805057290 */ /* 0x000fe4000fffe0ff */
[----:B------:R-:W-:-:S04]  /*1490*/  USHF.L.U32 UR4, UR6, UR4, URZ ;  /* 0x0000000406047299 */ /* 0x000fc800080006ff */
[----:B------:R-:W-:Y:S02]  /*14a0*/  IMAD.U32 R2, RZ, RZ, UR5 ;  /* 0x00000005ff027e24 */ /* 0x000fe4000f8e00ff */
[----:B------:R-:W-:Y:S02]  /*14b0*/  IMAD.U32 R0, RZ, RZ, UR4 ;  /* 0x00000004ff007e24 */ /* 0x000fe4000f8e00ff */
.L_x_18:
[----:B------:R-:W-:Y:S05]  /*14c0*/  BRA.U !UP2, `(.L_x_19) ;  /* 0x000000010ad47547 */ /* 0x000fea000b800000 */
[----:B------:R-:W1:Y:S01]  /*14d0*/  LDCU.128 UR12, c[0x0][0xb10] ;  /* 0x00016200ff0c77ac */ /* 0x000e620008000c00 */
[----:B------:R-:W2:Y:S01]  /*14e0*/  LDCU UR6, c[0x0][0x370] ;  /* 0x00006e00ff0677ac */ /* 0x000ea20008000800 */
[----:B------:R-:W3:Y:S01]  /*14f0*/  LDCU UR5, c[0x0][0x374] ;  /* 0x00006e80ff0577ac */ /* 0x000ee20008000800 */
[----:B------:R-:W4:Y:S01]  /*1500*/  LDCU UR30, c[0x0][0xb0c] ;  /* 0x00016180ff1e77ac */ /* 0x000f220008000800 */
[----:B------:R-:W4:Y:S01]  /*1510*/  LDCU UR4, c[0x0][0xb20] ;  /* 0x00016400ff0477ac */ /* 0x000f220008000800 */
[----:B------:R-:W4:Y:S01]  /*1520*/  LDCU.64 UR8, c[0x0][0xb28] ;  /* 0x00016500ff0877ac */ /* 0x000f220008000a00 */
[----:B-1----:R-:W-:Y:S02]  /*1530*/  UISETP.NE.AND UP0, UPT, UR14, 0x1, UPT ;  /* 0x000000010e00788c */ /* 0x002fe4000bf05270 */
[----:B---3--:R-:W-:Y:S02]  /*1540*/  UIMAD.WIDE.U32 UR10, UR5, UR15, URZ ;  /* 0x0000000f050a72a5 */ /* 0x008fe4000f8e00ff */
[----:B--2---:R-:W-:-:S02]  /*1550*/  UIMAD.WIDE.U32 UR22, UR6, UR12, URZ ;  /* 0x0000000c061672a5 */ /* 0x004fc4000f8e00ff */
[----:B----4-:R-:W-:Y:S02]  /*1560*/  UISETP.NE.AND UP1, UPT, UR30, 0x1, UPT ;  /* 0x000000011e00788c */ /* 0x010fe4000bf25270 */
[----:B------:R-:W-:Y:S01]  /*1570*/  UISETP.NE.AND UP2, UPT, UR21, 0x1, UPT ;  /* 0x000000011500788c */ /* 0x000fe2000bf45270 */
[----:B------:R-:W-:Y:S02]  /*1580*/  UMOV UR10, UR11 ;  /* 0x0000000b000a7c82 */ /* 0x000fe40008000000 */
[----:B------:R-:W-:Y:S01]  /*1590*/  UMOV UR22, UR23 ;  /* 0x0000001700167c82 */ /* 0x000fe20008000000 */
[----:B------:R-:W-:Y:S02]  /*15a0*/  @UP0 USHF.R.U32.HI UR5, URZ, UR4, UR10 ;  /* 0x00000004ff050299 */ /* 0x000fe4000801160a */
[----:B------:R-:W-:Y:S02]  /*15b0*/  UIMAD.WIDE.U32 UR24, UR20, UR15, URZ ;  /* 0x0000000f141872a5 */ /* 0x000fe4000f8e00ff */
[----:B------:R-:W-:-:S02]  /*15c0*/  UIMAD.WIDE.U32 UR10, UR5, UR8, URZ ;  /* 0x00000008050a72a5 */ /* 0x000fc4000f8e00ff */
[----:B------:R-:W-:Y:S02]  /*15d0*/  @UP1 USHF.R.U32.HI UR6, URZ, UR13, UR22 ;  /* 0x0000000dff061299 */ /* 0x000fe40008011616 */
[----:B------:R-:W-:Y:S02]  /*15e0*/  UIMAD.WIDE.U32 UR18, UR16, UR12, URZ ;  /* 0x0000000c101272a5 */ /* 0x000fe4000f8e00ff */
[----:B------:R-:W-:Y:S01]  /*15f0*/  UIMAD.WIDE.U32 UR22, UR6, UR8, URZ ;  /* 0x00000008061672a5 */ /* 0x000fe2000f8e00ff */
[----:B------:R-:W-:Y:S01]  /*1600*/  UMOV UR24, UR25 ;  /* 0x0000001900187c82 */ /* 0x000fe20008000000 */
[----:B------:R-:W-:Y:S01]  /*1610*/  UMOV UR10, UR11 ;  /* 0x0000000b000a7c82 */ /* 0x000fe20008000000 */
[----:B------:R-:W-:Y:S02]  /*1620*/  USHF.R.U32.HI UR24, URZ, UR4, UR24 ;  /* 0x00000004ff187299 */ /* 0x000fe40008011618 */
[----:B------:R-:W-:Y:S02]  /*1630*/  @UP2 USHF.R.U32.HI UR5, URZ, UR9, UR10 ;  /* 0x00000009ff052299 */ /* 0x000fe4000801160a */
[----:B------:R-:W-:Y:S01]  /*1640*/  UMOV UR7, UR23 ;  /* 0x0000001700077c82 */ /* 0x000fe20008000000 */
[----:B------:R-:W-:Y:S01]  /*1650*/  UMOV UR18, UR19 ;  /* 0x0000001300127c82 */ /* 0x000fe20008000000 */
[----:B------:R-:W-:-:S02]  /*1660*/  @UP2 USHF.R.U32.HI UR6, URZ, UR9, UR7 ;  /* 0x00000009ff062299 */ /* 0x000fc40008011607 */
[----:B------:R-:W-:Y:S02]  /*1670*/  USHF.R.U32.HI UR13, URZ, UR13, UR18 ;  /* 0x0000000dff0d7299 */ /* 0x000fe40008011612 */
[----:B------:R-:W-:Y:S02]  /*1680*/  USEL UR4, UR20, UR24, !UP0 ;  /* 0x0000001814047287 */ /* 0x000fe4000c000000 */
[----:B------:R-:W-:Y:S02]  /*1690*/  UIMAD UR7, UR5, UR21, URZ ;  /* 0x00000015050772a4 */ /* 0x000fe4000f8e02ff */
[----:B------:R-:W-:Y:S02]  /*16a0*/  USEL UR5, UR16, UR13, !UP1 ;  /* 0x0000000d10057287 */ /* 0x000fe4000c800000 */
[----:B------:R-:W-:Y:S02]  /*16b0*/  UIMAD UR12, UR6, UR21, URZ ;  /* 0x00000015060c72a4 */ /* 0x000fe4000f8e02ff */
[----:B------:R-:W-:-:S02]  /*16c0*/  UISETP.GE.AND UP0, UPT, UR4, UR7, UPT ;  /* 0x000000070400728c */ /* 0x000fc4000bf06270 */
[----:B------:R-:W-:Y:S02]  /*16d0*/  UIMAD.WIDE.U32 UR10, UR4, UR8, URZ ;  /* 0x00000008040a72a5 */ /* 0x000fe4000f8e00ff */
[----:B------:R-:W-:Y:S02]  /*16e0*/  UISETP.GE.OR UP0, UPT, UR5, UR12, UP0 ;  /* 0x0000000c0500728c */ /* 0x000fe40008706670 */
[----:B------:R-:W-:Y:S02]  /*16f0*/  UIMAD.WIDE.U32 UR12, UR5, UR8, URZ ;  /* 0x00000008050c72a5 */ /* 0x000fe4000f8e00ff */
[----:B------:R-:W-:Y:S01]  /*1700*/  UIADD3 UR10, UPT, UPT, -UR4, URZ, URZ ;  /* 0x000000ff040a7290 */ /* 0x000fe2000fffe1ff */
[----:B------:R-:W-:Y:S01]  /*1710*/  UMOV UR8, UR11 ;  /* 0x0000000b00087c82 */ /* 0x000fe20008000000 */
[----:B------:R-:W-:Y:S02]  /*1720*/  UIADD3 UR11, UPT, UPT, -UR5, URZ, URZ ;  /* 0x000000ff050b7290 */ /* 0x000fe4000fffe1ff */
[----:B------:R-:W-:-:S03]  /*1730*/  USHF.R.U32.HI UR8, URZ, UR9, UR8 ;  /* 0x00000009ff087299 */ /* 0x000fc60008011608 */
[----:B------:R-:W-:Y:S01]  /*1740*/  @!UP0 UMOV UR7, UR13 ;  /* 0x0000000d00078c82 */ /* 0x000fe20008000000 */
[----:B------:R-:W-:Y:S02]  /*1750*/  UIMAD UR20, UR14, UR10, UR20 ;  /* 0x0000000a0e1472a4 */ /* 0x000fe4000f8e0214 */
[----:B------:R-:W-:Y:S02]  /*1760*/  USEL UR8, UR4, UR8, !UP2 ;  /* 0x0000000804087287 */ /* 0x000fe4000d000000 */
[----:B------:R-:W-:Y:S02]  /*1770*/  @!UP0 USHF.R.U32.HI UR7, URZ, UR9, UR7 ;  /* 0x00000009ff078299 */ /* 0x000fe40008011607 */
[----:B------:R-:W-:Y:S02]  /*1780*/  UIADD3 UR9, UPT, UPT, -UR8, URZ, URZ ;  /* 0x000000ff08097290 */ /* 0x000fe4000fffe1ff */
[----:B------:R-:W-:Y:S02]  /*1790*/  @!UP0 USEL UR7, UR5, UR7, !UP2 ;  /* 0x0000000705078287 */ /* 0x000fe4000d000000 */
[----:B------:R-:W-:-:S02]  /*17a0*/  UIMAD UR9, UR21, UR9, UR4 ;  /* 0x00000009150972a4 */ /* 0x000fc4000f8e0204 */
[----:B------:R-:W-:Y:S02]  /*17b0*/  @!UP0 UIADD3 UR8, UPT, UPT, UR8, -UR7, URZ ;  /* 0x8000000708088290 */ /* 0x000fe4000fffe0ff */
[----:B------:R-:W-:Y:S02]  /*17c0*/  @!UP0 UIMAD UR6, UR9, UR6, UR7 ;  /* 0x00000006090682a4 */ /* 0x000fe4000f8e0207 */
[----:B------:R-:W-:Y:S02]  /*17d0*/  @!UP0 UIMAD UR4, UR8, UR21, UR5 ;  /* 0x00000015080482a4 */ /* 0x000fe4000f8e0205 */
[----:B------:R-:W-:Y:S02]  /*17e0*/  UIMAD UR16, UR30, UR11, UR16 ;  /* 0x0000000b1e1072a4 */ /* 0x000fe4000f8e0210 */
[----:B------:R-:W-:Y:S01]  /*17f0*/  UIMAD UR20, UR4, UR14, UR20 ;  /* 0x0000000e041472a4 */ /* 0x000fe2000f8e0214 */
[----:B------:R-:W-:Y:S02]  /*1800*/  @!UP0 UMOV UR5, UR6 ;  /* 0x0000000600058c82 */ /* 0x000fe40008000000 */
[----:B------:R-:W-:-:S12]  /*1810*/  UIMAD UR16, UR5, UR30, UR16 ;  /* 0x0000001e051072a4 */ /* 0x000fd8000f8e0210 */
.L_x_19:
[----:B------:R-:W-:Y:S02]  /*1820*/  UISETP.NE.AND UP1, UPT, UR31, 0x1, UPT ;  /* 0x000000011f00788c */ /* 0x000fe4000bf25270 */
[----:B------:R-:W-:Y:S02]  /*1830*/  ULOP3.LUT UR21, UR26, 0xffff, URZ, 0xc0, !UPT ;  /* 0x0000ffff1a157892 */ /* 0x000fe4000f8ec0ff */
[----:B------:R-:W-:Y:S02]  /*1840*/  UISETP.NE.AND UP0, UPT, UR17, 0x2, UPT ;  /* 0x000000021100788c */ /* 0x000fe4000bf05270 */
[----:B------:R-:W-:Y:S02]  /*1850*/  ULOP3.LUT UR22, UR29, 0x800, URZ, 0xc0, !UPT ;  /* 0x000008001d167892 */ /* 0x000fe4000f8ec0ff */
[----:B------:R-:W-:Y:S02]  /*1860*/  ULOP3.LUT UR46, UR46, 0x80, URZ, 0xc0, !UPT ;  /* 0x000000802e2e7892 */ /* 0x000fe4000f8ec0ff */
[----:B------:R-:W-:Y:S01]  /*1870*/  USHF.L.U32 UR21, UR32, UR21, URZ ;  /* 0x0000001520157299 */ /* 0x000fe200080006ff */
[----:B------:R-:W-:Y:S11]  /*1880*/  BRA.U UP1, `(.L_x_20) ;  /* 0x0000000101447547 */ /* 0x000ff6000b800000 */
[----:B------:R-:W1:Y:S01]  /*1890*/  LDCU.128 UR8, c[0x0][0xb10] ;  /* 0x00016200ff0877ac */ /* 0x000e620008000c00 */
[----:B------:R-:W2:Y:S01]  /*18a0*/  LDCU UR12, c[0x0][0xb0c] ;  /* 0x00016180ff0c77ac */ /* 0x000ea20008000800 */
[----:B------:R-:W3:Y:S01]  /*18b0*/  LDCU UR13, c[0x0][0xb20] ;  /* 0x00016400ff0d77ac */ /* 0x000ee20008000800 */
[----:B-1----:R-:W-:Y:S02]  /*18c0*/  UIMAD.WIDE.U32 UR6, UR16, UR8, URZ ;  /* 0x00000008100672a5 */ /* 0x002fe4000f8e00ff */
[----:B------:R-:W-:Y:S02]  /*18d0*/  UIMAD.WIDE.U32 UR4, UR20, UR11, URZ ;  /* 0x0000000b140472a5 */ /* 0x000fe4000f8e00ff */
[----:B--2---:R-:W-:Y:S02]  /*18e0*/  UISETP.NE.AND UP2, UPT, UR12, 0x1, UPT ;  /* 0x000000010c00788c */ /* 0x004fe4000bf45270 */
[----:B------:R-:W-:Y:S01]  /*18f0*/  UISETP.NE.AND UP1, UPT, UR10, 0x1, UPT ;  /* 0x000000010a00788c */ /* 0x000fe2000bf25270 */
[----:B------:R-:W-:-:S02]  /*1900*/  UMOV UR6, UR7 ;  /* 0x0000000700067c82 */ /* 0x000fc40008000000 */
[----:B------:R-:W-:Y:S01]  /*1910*/  UMOV UR4, UR5 ;  /* 0x0000000500047c82 */ /* 0x000fe20008000000 */
[----:B------:R-:W-:Y:S02]  /*1920*/  USHF.R.U32.HI UR6, URZ, UR9, UR6 ;  /* 0x00000009ff067299 */ /* 0x000fe40008011606 */
[----:B---3--:R-:W-:Y:S02]  /*1930*/  USHF.R.U32.HI UR4, URZ, UR13, UR4 ;  /* 0x0000000dff047299 */ /* 0x008fe40008011604 */
[----:B------:R-:W-:Y:S02]  /*1940*/  USEL UR5, UR16, UR6, !UP2 ;  /* 0x0000000610057287 */ /* 0x000fe4000d000000 */
[----:B------:R-:W-:-:S04]  /*1950*/  USEL UR4, UR20, UR4, !UP1 ;  /* 0x0000000414047287 */ /* 0x000fc8000c800000 */
[----:B------:R-:W-:Y:S02]  /*1960*/  UIADD3 UR6, UPT, UPT, UR5, -UR4, URZ ;  /* 0x8000000405067290 */ /* 0x000fe4000fffe0ff */
[----:B------:R-:W-:Y:S02]  /*1970*/  UIADD3 UR4, UPT, UPT, -UR5, UR4, URZ ;  /* 0x0000000405047290 */ /* 0x000fe4000fffe1ff */
[----:B------:R-:W-:Y:S02]  /*1980*/  UIMAD UR20, UR6, UR10, UR20 ;  /* 0x0000000a061472a4 */ /* 0x000fe4000f8e0214 */
[----:B------:R-:W-:-:S12]  /*1990*/  UIMAD UR16, UR4, UR12, UR16 ;  /* 0x0000000c041072a4 */ /* 0x000fd8000f8e0210 */
.L_x_20:
[----:B------:R-:W-:Y:S05]  /*19a0*/  BRA.U !UP5, `(.L_x_21) ;  /* 0x000000010d0c7547 */ /* 0x000fea000b800000 */
[----:B------:R-:W-:Y:S01]  /*19b0*/  UCGABAR_WAIT ;  /* 0x0000000000007dc7 */ /* 0x000fe20008000000 */
[----:B------:R-:W-:Y:S01]  /*19c0*/  CCTL.IVALL ;  /* 0x00000000ff00798f */ /* 0x000fe20002000000 */
[----:B------:R-:W-:Y:S05]  /*19d0*/  BRA `(.L_x_22) ;  /* 0x0000000000047947 */ /* 0x000fea0003800000 */
.L_x_21:
[----:B------:R-:W-:Y:S06]  /*19e0*/  BAR.SYNC.DEFER_BLOCKING 0x0 ;  /* 0x0000000000007b1d */ /* 0x000fec0000010000 */
.L_x_22:
[----:B------:R-:W-:Y:S05]  /*19f0*/  BRA.U UP0, `(.L_x_23) ;  /* 0x0000001d00687547 */ /* 0x000fea000b800000 */
[----:B------:R-:W1:Y:S01]  /*1a00*/  LDCU UR6, c[0x0][0x38c] ;  /* 0x00007180ff0677ac */ /* 0x000e620008000800 */
[----:B------:R-:W-:Y:S01]  /*1a10*/  PLOP3.LUT P1, PT, PT, PT, UP3, 0x80, 0x8 ;  /* 0x000000000008781c */ /* 0x000fe20003f2f038 */
[----:B------:R-:W-:Y:S01]  /*1a20*/  IMAD.MOV.U32 R12, RZ, RZ, 0x1 ;  /* 0x00000001ff0c7424 */ /* 0x000fe200078e00ff */
[----:B------:R-:W-:Y:S02]  /*1a30*/  ISETP.NE.AND P2, PT, R3, RZ, P3 ;  /* 0x000000ff0300720c */ /* 0x000fe40001f45270 */
[----:B------:R-:W-:Y:S02]  /*1a40*/  CS2R R10, SRZ ;  /* 0x00000000000a7805 */ /* 0x000fe4000001ff00 */
[----:B------:R-:W-:Y:S01]  /*1a50*/  PLOP3.LUT P1, PT, P1, PT, PT, 0x8, 0x80 ;  /* 0x000000000080781c */ /* 0x000fe20000f2e170 */
[----:B------:R-:W-:Y:S01]  /*1a60*/  IMAD.MOV.U32 R9, RZ, RZ, RZ ;  /* 0x000000ffff097224 */ /* 0x000fe200078e00ff */
[----:B------:R-:W2:Y:S01]  /*1a70*/  LDCU UR38, c[0x0][0x370] ;  /* 0x00006e00ff2677ac */ /* 0x000ea20008000800 */
[----:B------:R-:W-:Y:S01]  /*1a80*/  IMAD.MOV.U32 R8, RZ, RZ, 0x1 ;  /* 0x00000001ff087424 */ /* 0x000fe200078e00ff */
[----:B------:R-:W3:Y:S01]  /*1a90*/  LDCU.64 UR26, c[0x0][0x348] ;  /* 0x00006900ff1a77ac */ /* 0x000ee20008000a00 */
[----:B------:R-:W-:Y:S01]  /*1aa0*/  ULEA.HI UR43, UR22, UR46, URZ, 0x1b ;  /* 0x0000002e162b7291 */ /* 0x000fe2000f8fd8ff */
[----:B------:R-:W4:Y:S01]  /*1ab0*/  LDCU UR37, c[0x0][0x374] ;  /* 0x00006e80ff2577ac */ /* 0x000f220008000800 */
[----:B-1----:R-:W-:-:S02]  /*1ac0*/  UIADD3 UR5, UPT, UPT, UR6, 0x1f, URZ ;  /* 0x0000001f06057890 */ /* 0x002fc4000fffe0ff */
[----:B------:R-:W-:Y:S02]  /*1ad0*/  UIADD3 UR47, UPT, UPT, UR6, 0x3e, URZ ;  /* 0x0000003e062f7890 */ /* 0x000fe4000fffe0ff */
[----:B------:R-:W-:Y:S01]  /*1ae0*/  USHF.R.S32.HI UR4, URZ, 0x1f, UR5 ;  /* 0x0000001fff047899 */ /* 0x000fe20008011405 */
[----:B------:R-:W-:-:S03]  /*1af0*/  UMOV UR7, URZ ;  /* 0x000000ff00077c82 */ /* 0x000fc60008000000 */
[----:B------:R-:W-:Y:S02]  /*1b00*/  ULEA.HI UR4, UR4, UR5, URZ, 0x5 ;  /* 0x0000000504047291 */ /* 0x000fe4000f8f28ff */
[----:B------:R-:W-:Y:S02]  /*1b10*/  UIADD3 UR5, UPT, UPT, UR6, -0x1, URZ ;  /* 0xffffffff06057890 */ /* 0x000fe4000fffe0ff */
[----:B------:R-:W-:Y:S02]  /*1b20*/  USHF.R.S32.HI UR40, URZ, 0x5, UR4 ;  /* 0x00000005ff287899 */ /* 0x000fe40008011404 */
[----:B------:R-:W-:Y:S02]  /*1b30*/  UISETP.GE.U32.AND UP1, UPT, UR5, -0x3f, UPT ;  /* 0xffffffc10500788c */ /* 0x000fe4000bf26070 */
[----:B------:R-:W-:-:S04]  /*1b40*/  UISETP.LT.U32.AND UP0, UPT, UR40, 0x16, UPT ;  /* 0x000000162800788c */ /* 0x000fc8000bf01070 */
[----:B------:R-:W-:Y:S02]  /*1b50*/  USEL UR39, UR40, 0x16, UP0 ;  /* 0x0000001628277887 */ /* 0x000fe40008000000 */
[----:B------:R-:W-:Y:S02]  /*1b60*/  UISETP.NE.AND UP0, UPT, UR17, URZ, UPT ;  /* 0x000000ff1100728c */ /* 0x000fe4000bf05270 */
[----:B------:R-:W-:Y:S02]  /*1b70*/  UIADD3 UR4, UPT, UPT, UR39, -0x1, URZ ;  /* 0xffffffff27047890 */ /* 0x000fe4000fffe0ff */
[----:B------:R-:W-:Y:S02]  /*1b80*/  @UP1 UIADD3 UR4, UPT, UPT, UR39, URZ, URZ ;  /* 0x000000ff27041290 */ /* 0x000fe4000fffe0ff */
[----:B------:R-:W-:Y:S02]  /*1b90*/  USEL UR23, UR41, 0x2, UP0 ;  /* 0x0000000229177887 */ /* 0x000fe40008000000 */
[----:B------:R-:W-:-:S02]  /*1ba0*/  UIADD3 UR44, UPT, UPT, UR40, -UR39, URZ ;  /* 0x80000027282c7290 */ /* 0x000fc4000fffe0ff */
[----:B------:R-:W-:Y:S02]  /*1bb0*/  UIADD3 UR25, UPT, UPT, UR4, 0x1, URZ ;  /* 0x0000000104197890 */ /* 0x000fe4000fffe0ff */
[----:B--234-:R-:W-:-:S12]  /*1bc0*/  UIADD3 UR41, UPT, UPT, -UR4, URZ, URZ ;  /* 0x000000ff04297290 */ /* 0x01cfd8000fffe1ff */
.L_x_43:
[----:B------:R-:W-:Y:S01]  /*1bd0*/  UISETP.NE.AND UP0, UPT, UR45, URZ, UPT ;  /* 0x000000ff2d00728c */ /* 0x000fe2000bf05270 */
[----:B-1----:R-:W1:Y:S08]  /*1be0*/  S2UR UR45, SR_CgaCtaId ;  /* 0x00000000002d79c3 */ /* 0x002e700000008800 */
[----:B------:R-:W-:Y:S05]  /*1bf0*/  BRA.U UP0, `(.L_x_24) ;  /* 0x0000000100347547 */ /* 0x000fea000b800000 */
[----:B------:R-:W2:Y:S01]  /*1c00*/  S2R R0, SR_CgaCtaId ;  /* 0x0000000000007919 */ /* 0x000ea20000008800 */
[----:B------:R-:W-:Y:S02]  /*1c10*/  MOV R3, 0x400 ;  /* 0x0000040000037802 */ /* 0x000fe40000000f00 */
[----:B------:R-:W-:Y:S02]  /*1c20*/  SHF.L.U32 R2, R8, 0x1f, RZ ;  /* 0x0000001f08027819 */ /* 0x000fe400000006ff */
[----:B--2---:R-:W-:-:S05]  /*1c30*/  LEA R0, R0, R3, 0x18 ;  /* 0x0000000300007211 */ /* 0x004fca00078ec0ff */
[----:B------:R-:W-:-:S04]  /*1c40*/  IMAD R3, R9, 0x8, R0 ;  /* 0x0000000809037824 */ /* 0x000fc800078e0200 */
[----:B------:R-:W2:Y:S02]  /*1c50*/  SYNCS.PHASECHK.TRANS64.TRYWAIT P0, [R3+URZ+0x200], R2 ;  /* 0x00020002030075a7 */ /* 0x000ea400080011ff */
[----:B--2---:R-:W-:Y:S05]  /*1c60*/  @!P0 BRA `(.L_x_25) ;  /* 0x000000a800f88947 */ /* 0x004fea0003800000 */
.L_x_163:
[----:B------:R-:W-:Y:S01]  /*1c70*/  VIADD R9, R9, 0x1 ;  /* 0x0000000109097836 */ /* 0x000fe20000000000 */
[----:B------:R2:W-:Y:S04]  /*1c80*/  SYNCS.ARRIVE.TRANS64.A1T0 RZ, [R3+URZ+0x1f0], RZ ;  /* 0x0001f0ff03ff79a7 */ /* 0x0005e800081000ff */
[----:B------:R-:W-:-:S04]  /*1c90*/  ISETP.NE.AND P0, PT, R9, 0x2, PT ;  /* 0x000000020900780c */ /* 0x000fc80003f05270 */
[----:B------:R-:W-:Y:S02]  /*1ca0*/  SEL R9, R9, RZ, P0 ;  /* 0x000000ff09097207 */ /* 0x000fe40000000000 */
[----:B--2---:R-:W-:-:S04]  /*1cb0*/  SEL R3, RZ, 0x1, P0 ;  /* 0x00000001ff037807 */ /* 0x004fc80000000000 */
[----:B------:R-:W-:-:S07]  /*1cc0*/  LOP3.LUT R8, R8, R3, RZ, 0x3c, !PT ;  /* 0x0000000308087212 */ /* 0x000fce00078e3cff */
.L_x_24:
[----:B------:R-:W-:Y:S01]  /*1cd0*/  UMOV UR6, 0x400 ;  /* 0x0000040000067882 */ /* 0x000fe20000000000 */
[----:B------:R-:W-:Y:S01]  /*1ce0*/  SHF.L.U32 R0, R12, 0x1f, RZ ;  /* 0x0000001f0c007819 */ /* 0x000fe200000006ff */
[----:B-1----:R-:W-:Y:S02]  /*1cf0*/  ULEA UR6, UR45, UR6, 0x18 ;  /* 0x000000062d067291 */ /* 0x002fe4000f8ec0ff */
[----:B------:R-:W-:Y:S02]  /*1d00*/  UISETP.GE.U32.AND UP0, UPT, UR47, 0x3f, UPT ;  /* 0x0000003f2f00788c */ /* 0x000fe4000bf06070 */
[----:B------:R-:W-:Y:S02]  /*1d10*/  ULEA UR4, UR7, UR6, 0x3 ;  /* 0x0000000607047291 */ /* 0x000fe4000f8e18ff */
[----:B------:R-:W-:Y:S01]  /*1d20*/  ULEA UR11, UR20, UR46, 0x8 ;  /* 0x0000002e140b7291 */ /* 0x000fe2000f8e40ff */
[----:B------:R-:W-:-:S06]  /*1d30*/  UMOV UR13, URZ ;  /* 0x000000ff000d7c82 */ /* 0x000fcc0008000000 */
[----:B------:R1:W2:Y:S01]  /*1d40*/  SYNCS.PHASECHK.TRANS64.TRYWAIT P0, [UR4+0xb0], R0 ;  /* 0x0000b000ff0075a7 */ /* 0x0002a20008001104 */
[----:B------:R-:W-:-:S04]  /*1d50*/  ULEA.HI UR4, UR16, UR16, URZ, 0x1 ;  /* 0x0000001010047291 */ /* 0x000fc8000f8f08ff */
[----:B------:R-:W-:-:S04]  /*1d60*/  USHF.L.U32 UR4, UR4, 0x7, URZ ;  /* 0x0000000704047899 */ /* 0x000fc800080006ff */
[----:B------:R-:W-:-:S04]  /*1d70*/  ULOP3.LUT UR35, UR4, 0xffffff00, URZ, 0xc0, !UPT ;  /* 0xffffff0004237892 */ /* 0x000fc8000f8ec0ff */
[----:B------:R-:W-:Y:S01]  /*1d80*/  UIADD3 UR35, UPT, UPT, UR43, UR35, URZ ;  /* 0x000000232b237290 */ /* 0x000fe2000fffe0ff */
[----:B------:R-:W-:Y:S11]  /*1d90*/  BRA.U !UP0, `(.L_x_26) ;  /* 0x0000000108c47547 */ /* 0x000ff6000b800000 */
[----:B------:R-:W-:Y:S01]  /*1da0*/  UMOV UR16, UR41 ;  /* 0x0000002900107c82 */ /* 0x000fe20008000000 */
[----:B------:R-:W-:Y:S01]  /*1db0*/  UMOV UR4, UR7 ;  /* 0x0000000700047c82 */ /* 0x000fe20008000000 */
[----:B------:R-:W-:-:S05]  /*1dc0*/  UMOV UR34, URZ ;  /* 0x000000ff00227c82 */ /* 0x000fca0008000000 */
.L_x_32:
[----:B------:R-:W-:Y:S01]  /*1dd0*/  ULEA UR33, UR4, UR6, 0x3 ;  /* 0x0000000604217291 */ /* 0x000fe2000f8e18ff */
[----:B------:R-:W-:Y:S01]  /*1de0*/  @P3 MOV R2, 0x4000 ;  /* 0x0000400000023802 */ /* 0x000fe20000000f00 */
[----:B--234-:R-:W-:Y:S10]  /*1df0*/  @P0 BRA `(.L_x_27) ;  /* 0x00000000000c0947 */ /* 0x01cff40003800000 */
[----:B------:R-:W-:-:S04]  /*1e00*/  SHF.L.U32 R3, R12, 0x1f, RZ ;  /* 0x0000001f0c037819 */ /* 0x000fc800000006ff */
[----:B------:R-:W2:Y:S02]  /*1e10*/  SYNCS.PHASECHK.TRANS64.TRYWAIT P0, [UR33+0xb0], R3 ;  /* 0x0000b003ff0075a7 */ /* 0x000ea40008001121 */
[----:B--2---:R-:W-:Y:S05]  /*1e20*/  @!P0 BRA `(.L_x_28) ;  /* 0x000000a8009c8947 */ /* 0x004fea0003800000 */
.L_x_27:
[----:B------:R2:W-:Y:S01]  /*1e30*/  @P3 SYNCS.ARRIVE.TRANS64 RZ, [UR33], R2 ;  /* 0x00000002ffff39a7 */ /* 0x0005e20008000021 */
[----:B------:R-:W-:Y:S02]  /*1e40*/  ULOP3.LUT UR5, UR23, 0x2, URZ, 0xfc, !UPT ;  /* 0x0000000217057892 */ /* 0x000fe4000f8efcff */
[----:B------:R-:W-:Y:S02]  /*1e50*/  UIADD3 UR16, UPT, UPT, UR16, 0x1, URZ ;  /* 0x0000000110107890 */ /* 0x000fe4000fffe0ff */
[----:B------:R-:W-:Y:S02]  /*1e60*/  UISETP.NE.AND UP0, UPT, UR5, 0x2, UPT ;  /* 0x000000020500788c */ /* 0x000fe4000bf05270 */
[----:B------:R-:W-:-:S07]  /*1e70*/  UISETP.NE.AND UP2, UPT, UR16, 0x1, UPT ;  /* 0x000000011000788c */ /* 0x000fce000bf45270 */
[----:B------:R-:W-:Y:S05]  /*1e80*/  BRA.U UP0, `(.L_x_29) ;  /* 0x0000000100047547 */ /* 0x000fea000b800000 */
[----:B------:R-:W-:Y:S05]  /*1e90*/  BPT.TRAP 0x1 ;  /* 0x000000040000795c */ /* 0x000fea0000300000 */
.L_x_29:
[----:B------:R-:W-:Y:S04]  /*1ea0*/  BSSY.RECONVERGENT B0, `(.L_x_30) ;  /* 0x0000003000007945 */ /* 0x000fe80003800200 */
[----:B------:R-:W-:Y:S05]  /*1eb0*/  @!P2 BRA `(.L_x_31) ;  /* 0x000000000004a947 */ /* 0x000fea0003800000 */
[----:B------:R-:W-:Y:S05]  /*1ec0*/  BPT.TRAP 0x1 ;  /* 0x000000040000795c */ /* 0x000fea0000300000 */
.L_x_31:
[----:B------:R-:W-:Y:S05]  /*1ed0*/  BSYNC.RECONVERGENT B0 ;  /* 0x0000000000007941 */ /* 0x000fea0003800200 */
.L_x_30:
[----:B------:R-:W-:Y:S02]  /*1ee0*/  UIADD3 UR5, UPT, UPT, UR4, 0x1, URZ ;  /* 0x0000000104057890 */ /* 0x000fe4000fffe0ff */
[----:B------:R-:W-:Y:S02]  /*1ef0*/  UIADD3 UR14, UP1, UPT, UR26, 0x80, URZ ;  /* 0x000000801a0e7890 */ /* 0x000fe4000ff3e0ff */
[----:B------:R-:W-:Y:S02]  /*1f00*/  UISETP.NE.AND UP0, UPT, UR5, 0x16, UPT ;  /* 0x000000160500788c */ /* 0x000fe4000bf05270 */
[----:B------:R-:W-:Y:S02]  /*1f10*/  ULOP3.LUT UR33, UR33, 0xfefffff8, URZ, 0xc0, !UPT ;  /* 0xfefffff821217892 */ /* 0x000fe4000f8ec0ff */
[----:B------:R-:W-:Y:S02]  /*1f20*/  USEL UR8, URZ, 0x1, UP0 ;  /* 0x00000001ff087887 */ /* 0x000fe40008000000 */
[----:B------:R-:W-:-:S02]  /*1f30*/  USEL UR7, UR5, URZ, UP0 ;  /* 0x000000ff05077287 */ /* 0x000fc40008000000 */
[----:B------:R-:W-:Y:S02]  /*1f40*/  UIADD3.X UR15, UPT, UPT, URZ, UR27, URZ, UP1, !UPT ;  /* 0x0000001bff0f7290 */ /* 0x000fe40008ffe4ff */
[----:B------:R-:W-:Y:S01]  /*1f50*/  ULEA UR5, UR7, UR6, 0x3 ;  /* 0x0000000607057291 */ /* 0x000fe2000f8e18ff */
[----:B------:R-:W-:Y:S01]  /*1f60*/  LOP3.LUT R12, R12, UR8, RZ, 0x3c, !PT ;  /* 0x000000080c0c7c12 */ /* 0x000fe2000f8e3cff */
[----:B------:R-:W-:Y:S02]  /*1f70*/  USHF.L.U32 UR8, UR4, 0xc, URZ ;  /* 0x0000000c04087899 */ /* 0x000fe400080006ff */
[----:B------:R-:W-:Y:S01]  /*1f80*/  UIADD3 UR4, UP0, UPT, UR26, 0x180, URZ ;  /* 0x000001801a047890 */ /* 0x000fe2000ff1e0ff */
[----:B-1----:R-:W-:Y:S01]  /*1f90*/  SHF.L.U32 R0, R12, 0x1f, RZ ;  /* 0x0000001f0c007819 */ /* 0x002fe200000006ff */
[----:B------:R-:W-:Y:S02]  /*1fa0*/  ULOP3.LUT UR32, UR8, UR22, URZ, 0xfc, !UPT ;  /* 0x0000001608207292 */ /* 0x000fe4000f8efcff */
[----:B------:R-:W-:Y:S01]  /*1fb0*/  UPRMT UR13, URZ, 0x5410, UR21 ;  /* 0x00005410ff0d7896 */ /* 0x000fe20008000015 */
[----:B------:R3:W4:Y:S01]  /*1fc0*/  SYNCS.PHASECHK.TRANS64.TRYWAIT P0, [UR5+0xb0], R0 ;  /* 0x0000b000ff0075a7 */ /* 0x0007220008001105 */
[----:B------:R-:W-:-:S02]  /*1fd0*/  UIADD3 UR32, UPT, UPT, UR6, 0xc600, UR32 ;  /* 0x0000c60006207890 */ /* 0x000fc4000fffe020 */
[----:B------:R-:W-:Y:S02]  /*1fe0*/  UIADD3 UR8, UPT, UPT, UR6, 0x22600, UR8 ;  /* 0x0002260006087890 */ /* 0x000fe4000fffe008 */
[----:B------:R-:W-:Y:S01]  /*1ff0*/  UIADD3.X UR5, UPT, UPT, URZ, UR27, URZ, UP0, !UPT ;  /* 0x0000001bff057290 */ /* 0x000fe200087fe4ff */
[----:B------:R-:W-:Y:S01]  /*2000*/  UMOV UR18, 0x0 ;  /* 0x0000000000127882 */ /* 0x000fe20000000000 */
[----:B------:R-:W-:Y:S01]  /*2010*/  UMOV UR19, 0x10000000 ;  /* 0x1000000000137882 */ /* 0x000fe20000000000 */
[----:B------:R-:W-:Y:S01]  /*2020*/  UMOV UR10, UR34 ;  /* 0x00000022000a7c82 */ /* 0x000fe20008000000 */
[----:B------:R-:W-:Y:S01]  /*2030*/  UMOV UR12, UR36 ;  /* 0x00000024000c7c82 */ /* 0x000fe20008000000 */
[----:B------:R-:W-:Y:S01]  /*2040*/  UMOV UR9, UR33 ;  /* 0x0000002100097c82 */ /* 0x000fe20008000000 */
[----:B------:R1:W-:Y:S03]  /*2050*/  UTMALDG.3D.MULTICAST.2CTA [UR32], [UR14], UR13, desc[UR18] ;  /* 0x000012200e0073b4 */ /* 0x0003e6000821180d */
[----:B------:R2:W-:Y:S01]  /*2060*/  UTMALDG.3D.2CTA [UR8], [UR4], desc[UR18] ;  /* 0x00001208040075b4 */ /* 0x0005e20008211000 */
[----:B-1----:R-:W-:Y:S01]  /*2070*/  UIADD3 UR34, UPT, UPT, UR34, 0x20, URZ ;  /* 0x0000002022227890 */ /* 0x002fe2000fffe0ff */
[----:B------:R-:W-:Y:S01]  /*2080*/  UMOV UR13, UR25 ;  /* 0x00000019000d7c82 */ /* 0x000fe20008000000 */
[----:B--2---:R-:W-:Y:S01]  /*2090*/  UMOV UR4, UR7 ;  /* 0x0000000700047c82 */ /* 0x004fe20008000000 */
[----:B------:R-:W-:Y:S09]  /*20a0*/  BRA.U UP2, `(.L_x_32) ;  /* 0xfffffffd02487547 */ /* 0x000ff2000b83ffff */
.L_x_26:
[----:B------:R-:W-:Y:S01]  /*20b0*/  ULEA UR4, UR7, UR6, 0x3 ;  /* 0x0000000607047291 */ /* 0x000fe2000f8e18ff */
[----:B-1-3--:R-:W-:Y:S01]  /*20c0*/  SHF.L.U32 R0, R12, 0x1f, RZ ;  /* 0x0000001f0c007819 */ /* 0x00afe200000006ff */
[----:B------:R-:W-:Y:S01]  /*20d0*/  @!P1 SYNCS.ARRIVE.TRANS64.A1T0 RZ, [UR6+0x1a8], RZ ;  /* 0x0001a8ffffff99a7 */ /* 0x000fe20008100006 */
[----:B------:R-:W-:-:S06]  /*20e0*/  UISETP.GT.AND UP0, UPT, UR40, UR39, UPT ;  /* 0x000000272800728c */ /* 0x000fcc000bf04270 */
[----:B--2-4-:R1:W2:Y:S03]  /*20f0*/  SYNCS.PHASECHK.TRANS64.TRYWAIT P0, [UR4+0xb0], R0 ;  /* 0x0000b000ff0075a7 */ /* 0x0142a60008001104 */
[----:B------:R-:W-:Y:S05]  /*2100*/  BRA.U !UP0, `(.L_x_33) ;  /* 0x0000000108c47547 */ /* 0x000fea000b800000 */
[----:B------:R-:W-:Y:S01]  /*2110*/  UIADD3 UR24, UPT, UPT, UR44, UR13, URZ ;  /* 0x0000000d2c187290 */ /* 0x000fe2000fffe0ff */
[----:B------:R-:W-:-:S11]  /*2120*/  UMOV UR4, UR7 ;  /* 0x0000000700047c82 */ /* 0x000fd60008000000 */
.L_x_39:
[----:B------:R-:W-:Y:S01]  /*2130*/  ULEA UR17, UR4, UR6, 0x3 ;  /* 0x0000000604117291 */ /* 0x000fe2000f8e18ff */
[----:B--2---:R-:W-:Y:S01]  /*2140*/  @P3 MOV R2, 0x4000 ;  /* 0x0000400000023802 */ /* 0x004fe20000000f00 */
[----:B--2-4-:R-:W-:Y:S10]  /*2150*/  @P0 BRA `(.L_x_34) ;  /* 0x00000000000c0947 */ /* 0x014ff40003800000 */
[----:B------:R-:W-:-:S04]  /*2160*/  SHF.L.U32 R3, R12, 0x1f, RZ ;  /* 0x0000001f0c037819 */ /* 0x000fc800000006ff */
[----:B------:R-:W2:Y:S02]  /*2170*/  SYNCS.PHASECHK.TRANS64.TRYWAIT P0, [UR17+0xb0], R3 ;  /* 0x0000b003ff0075a7 */ /* 0x000ea40008001111 */
[----:B--2---:R-:W-:Y:S05]  /*2180*/  @!P0 BRA `(.L_x_35) ;  /* 0x000000a400dc8947 */ /* 0x004fea0003800000 */
.L_x_34:
[----:B------:R2:W-:Y:S01]  /*2190*/  @P3 SYNCS.ARRIVE.TRANS64 RZ, [UR17], R2 ;  /* 0x00000002ffff39a7 */ /* 0x0005e20008000011 */
[----:B------:R-:W-:-:S04]  /*21a0*/  ULOP3.LUT UR5, UR23, 0x2, URZ, 0xfc, !UPT ;  /* 0x0000000217057892 */ /* 0x000fc8000f8efcff */
[----:B------:R-:W-:-:S09]  /*21b0*/  UISETP.NE.AND UP0, UPT, UR5, 0x2, UPT ;  /* 0x000000020500788c */ /* 0x000fd2000bf05270 */
[----:B------:R-:W-:Y:S05]  /*21c0*/  BRA.U UP0, `(.L_x_36) ;  /* 0x0000000100047547 */ /* 0x000fea000b800000 */
[----:B------:R-:W-:Y:S05]  /*21d0*/  BPT.TRAP 0x1 ;  /* 0x000000040000795c */ /* 0x000fea0000300000 */
.L_x_36:
[----:B------:R-:W-:Y:S04]  /*21e0*/  BSSY.RECONVERGENT B0, `(.L_x_37) ;  /* 0x0000003000007945 */ /* 0x000fe80003800200 */
[----:B------:R-:W-:Y:S05]  /*21f0*/  @!P2 BRA `(.L_x_38) ;  /* 0x000000000004a947 */ /* 0x000fea0003800000 */
[----:B------:R-:W-:Y:S05]  /*2200*/  BPT.TRAP 0x1 ;  /* 0x000000040000795c */ /* 0x000fea0000300000 */
.L_x_38:
[----:B------:R-:W-:Y:S05]  /*2210*/  BSYNC.RECONVERGENT B0 ;  /* 0x0000000000007941 */ /* 0x000fea0003800200 */
.L_x_37:
[----:B------:R-:W-:Y:S02]  /*2220*/  UIADD3 UR5, UPT, UPT, UR4, 0x1, URZ ;  /* 0x0000000104057890 */ /* 0x000fe4000fffe0ff */
[----:B------:R-:W-:Y:S02]  /*2230*/  USHF.L.U32 UR18, UR13, 0x5, URZ ;  /* 0x000000050d127899 */ /* 0x000fe400080006ff */
[----:B------:R-:W-:Y:S02]  /*2240*/  UISETP.NE.AND UP0, UPT, UR5, 0x16, UPT ;  /* 0x000000160500788c */ /* 0x000fe4000bf05270 */
[----:B------:R-:W-:Y:S02]  /*2250*/  ULOP3.LUT UR17, UR17, 0xfefffff8, URZ, 0xc0, !UPT ;  /* 0xfefffff811117892 */ /* 0x000fe4000f8ec0ff */
[----:B------:R-:W-:Y:S02]  /*2260*/  USEL UR8, URZ, 0x1, UP0 ;  /* 0x00000001ff087887 */ /* 0x000fe40008000000 */
[----:B------:R-:W-:-:S02]  /*2270*/  USEL UR7, UR5, URZ, UP0 ;  /* 0x000000ff05077287 */ /* 0x000fc40008000000 */
[----:B------:R-:W-:Y:S02]  /*2280*/  UIADD3 UR14, UP0, UPT, UR26, 0x180, URZ ;  /* 0x000001801a0e7890 */ /* 0x000fe4000ff1e0ff */
        /* <DEDUP_REMOVED lines=9> */
[----:B------:R-:W-:Y:S02]  /*2320*/  UIADD3.X UR5, UPT, UPT, URZ, UR27, URZ, UP1, !UPT ;  /* 0x0000001bff057290 */ /* 0x000fe40008ffe4ff */
[----:B------:R-:W-:Y:S02]  /*2330*/  UIADD3 UR8, UPT, UPT, UR6, 0x22600, UR8 ;  /* 0x0002260006087890 */ /* 0x000fe4000fffe008 */
[----:B------:R-:W-:Y:S01]  /*2340*/  UIADD3.X UR15, UPT, UPT, URZ, UR27, URZ, UP0, !UPT ;  /* 0x0000001bff0f7290 */ /* 0x000fe200087fe4ff */
[----:B------:R-:W-:Y:S01]  /*2350*/  UMOV UR28, 0x0 ;  /* 0x00000000001c7882 */ /* 0x000fe20000000000 */
[----:B------:R-:W-:Y:S01]  /*2360*/  UMOV UR29, 0x10000000 ;  /* 0x10000000001d7882 */ /* 0x000fe20000000000 */
[----:B------:R-:W-:Y:S01]  /*2370*/  UMOV UR19, UR35 ;  /* 0x0000002300137c82 */ /* 0x000fe20008000000 */
[----:B------:R-:W-:Y:S01]  /*2380*/  UMOV UR20, UR36 ;  /* 0x0000002400147c82 */ /* 0x000fe20008000000 */
[----:B------:R-:W-:Y:S01]  /*2390*/  UMOV UR12, UR36 ;  /* 0x00000024000c7c82 */ /* 0x000fe20008000000 */
[----:B------:R1:W-:Y:S01]  /*23a0*/  UTMALDG.3D.MULTICAST.2CTA [UR16], [UR4], UR10, desc[UR28] ;  /* 0x00001c10040073b4 */ /* 0x0003e2000821180a */
[----:B------:R-:W-:Y:S01]  /*23b0*/  UMOV UR9, UR17 ;  /* 0x0000001100097c82 */ /* 0x000fe20008000000 */
[----:B------:R-:W-:-:S04]  /*23c0*/  UIADD3 UR13, UPT, UPT, UR13, 0x1, URZ ;  /* 0x000000010d0d7890 */ /* 0x000fc8000fffe0ff */
[----:B------:R-:W-:Y:S01]  /*23d0*/  UISETP.NE.AND UP0, UPT, UR13, UR24, UPT ;  /* 0x000000180d00728c */ /* 0x000fe2000bf05270 */
[----:B-1----:R-:W-:Y:S01]  /*23e0*/  UMOV UR10, UR18 ;  /* 0x00000012000a7c82 */ /* 0x002fe20008000000 */
[----:B------:R-:W-:Y:S01]  /*23f0*/  UMOV UR4, UR7 ;  /* 0x0000000700047c82 */ /* 0x000fe20008000000 */
[----:B------:R3:W-:Y:S06]  /*2400*/  UTMALDG.3D.2CTA [UR8], [UR14], desc[UR28] ;  /* 0x00001c080e0075b4 */ /* 0x0007ec0008211000 */
[----:B---3--:R-:W-:Y:S05]  /*2410*/  BRA.U UP0, `(.L_x_39) ;  /* 0xfffffffd00447547 */ /* 0x008fea000b83ffff */
.L_x_33:
[C---:B------:R-:W-:Y:S01]  /*2420*/  LEA R3, R11.reuse, UR6, 0x3 ;  /* 0x000000060b037c11 */ /* 0x040fe2000f8e18ff */
[----:B------:R-:W-:Y:S01]  /*2430*/  NOP ;  /* 0x0000000000007918 */ /* 0x000fe20000000000 */
[----:B-1----:R-:W-:Y:S02]  /*2440*/  SHF.L.U32 R0, R10, 0x1f, RZ ;  /* 0x0000001f0a007819 */ /* 0x002fe400000006ff */
[----:B------:R-:W-:Y:S02]  /*2450*/  LEA R5, R11, UR6, 0x4 ;  /* 0x000000060b057c11 */ /* 0x000fe4000f8e20ff */
[----:B--2-4-:R-:W1:Y:S02]  /*2460*/  SYNCS.PHASECHK.TRANS64.TRYWAIT P0, [R3+URZ+0x1b0], R0 ;  /* 0x0001b000030075a7 */ /* 0x014e6400080011ff */
[----:B-1----:R-:W-:Y:S05]  /*2470*/  @!P0 BRA `(.L_x_40) ;  /* 0x000000a400388947 */ /* 0x002fea0003800000 */
.L_x_166:
[----:B------:R-:W2:Y:S01]  /*2480*/  LDS.128 R4, [R5+0x220] ;  /* 0x0002200005047984 */ /* 0x000ea20000000c00 */
[----:B------:R-:W-:Y:S01]  /*2490*/  UISETP.GE.AND UP0, UPT, UR42, 0x1, UPT ;  /* 0x000000012a00788c */ /* 0x000fe2000bf06270 */
[----:B------:R-:W-:Y:S01]  /*24a0*/  @!PT LDS RZ, [RZ] ;  /* 0x00000000fffff984 */ /* 0x000fe20000000800 */
[----:B------:R-:W-:Y:S01]  /*24b0*/  @!PT LDS RZ, [RZ] ;  /* 0x00000000fffff984 */ /* 0x000fe20000000800 */
[----:B------:R-:W-:Y:S01]  /*24c0*/  @!PT LDS RZ, [RZ] ;  /* 0x00000000fffff984 */ /* 0x000fe20000000800 */
[----:B------:R-:W-:Y:S01]  /*24d0*/  @!PT LDS RZ, [RZ] ;  /* 0x00000000fffff984 */ /* 0x000fe20000000800 */
[----:B------:R3:W-:Y:S06]  /*24e0*/  MEMBAR.ALL.CTA ;  /* 0x0000000000007992 */ /* 0x0007ec0000008000 */
[----:B---3--:R-:W3:Y:S01]  /*24f0*/  FENCE.VIEW.ASYNC.S ;  /* 0x00000000000073c6 */ /* 0x008ee20000000000 */
[----:B--2---:R-:W-:-:S13]  /*2500*/  LOP3.LUT P0, RZ, R6, 0x1, RZ, 0xc0, !PT ;  /* 0x0000000106ff7812 */ /* 0x004fda000780c0ff */
[----:B---3--:R-:W-:Y:S01]  /*2510*/  VOTEU.ANY UP1, P0 ;  /* 0x0000000000ff7886 */ /* 0x008fe20000020100 */
[----:B------:R-:W-:-:S13]  /*2520*/  PLOP3.LUT P0, PT, PT, PT, UP1, 0x80, 0x8 ;  /* 0x000000000008781c */ /* 0x000fda0003f0f018 */
[----:B-1----:R-:W-:Y:S02]  /*2530*/  @P0 LOP3.LUT R0, R5, 0xffff, RZ, 0xc0, !PT ;  /* 0x0000ffff05000812 */ /* 0x002fe400078ec0ff */
[----:B------:R-:W-:Y:S02]  /*2540*/  @P0 MOV R2, R4 ;  /* 0x0000000400020202 */ /* 0x000fe40000000f00 */
[----:B------:R-:W-:Y:S01]  /*2550*/  @P0 R2UR UR5, R0 ;  /* 0x00000000000502ca */ /* 0x000fe200000e0000 */
[----:B------:R-:W-:Y:S01]  /*2560*/  VIADD R0, R3, 0x1c0 ;  /* 0x000001c003007836 */ /* 0x000fe20000000000 */
[----:B------:R-:W-:Y:S02]  /*2570*/  @P0 SHF.R.U32.HI R4, RZ, 0x10, R5 ;  /* 0x00000010ff040819 */ /* 0x000fe40000011605 */
[----:B------:R-:W-:Y:S02]  /*2580*/  @P0 R2UR UR8, R2 ;  /* 0x00000000020802ca */ /* 0x000fe400000e0000 */
[----:B------:R-:W-:-:S02]  /*2590*/  PRMT R0, RZ, 0x654, R0 ;  /* 0x00000654ff007816 */ /* 0x000fc40000000000 */
[----:B------:R-:W-:Y:S02]  /*25a0*/  @P0 R2UR UR4, R4 ;  /* 0x00000000040402ca */ /* 0x000fe400000e0000 */
[----:B------:R1:W-:Y:S03]  /*25b0*/  SYNCS.ARRIVE.TRANS64.RED.A1T0 RZ, [R0+URZ], RZ ;  /* 0x000000ff00ff79a7 */ /* 0x0003e600081004ff */
[----:B------:R-:W-:-:S04]  /*25c0*/  @UP1 UMOV UR30, UR5 ;  /* 0x00000005001e1c82 */ /* 0x000fc80008000000 */
[----:B------:R-:W-:-:S04]  /*25d0*/  @UP1 UMOV UR31, UR8 ;  /* 0x00000008001f1c82 */ /* 0x000fc80008000000 */
[----:B------:R-:W-:Y:S01]  /*25e0*/  @UP1 UMOV UR36, UR4 ;  /* 0x0000000400241c82 */ /* 0x000fe20008000000 */
[----:B------:R-:W-:Y:S05]  /*25f0*/  BRA.U !UP0, `(.L_x_41) ;  /* 0x0000000108d47547 */ /* 0x000fea000b800000 */
[----:B------:R-:W2:Y:S01]  /*2600*/  LDCU.128 UR12, c[0x0][0xb10] ;  /* 0x00016200ff0c77ac */ /* 0x000ea20008000c00 */
[----:B------:R-:W3:Y:S01]  /*2610*/  LDCU UR24, c[0x0][0xb20] ;  /* 0x00016400ff1877ac */ /* 0x000ee20008000800 */
[----:B------:R-:W4:Y:S01]  /*2620*/  LDCU UR20, c[0x0][0xb0c] ;  /* 0x00016180ff1477ac */ /* 0x000f220008000800 */
[----:B------:R-:W1:Y:S01]  /*2630*/  LDCU.64 UR10, c[0x0][0xb28] ;  /* 0x00016500ff0a77ac */ /* 0x000e620008000a00 */
[----:B------:R-:W-:Y:S02]  /*2640*/  UISETP.NE.AND UP3, UPT, UR42, 0x1, UPT ;  /* 0x000000012a00788c */ /* 0x000fe4000bf65270 */
[----:B--2---:R-:W-:Y:S02]  /*2650*/  UIMAD.WIDE.U32 UR8, UR37, UR15, URZ ;  /* 0x0000000f250872a5 */ /* 0x004fe4000f8e00ff */
[----:B------:R-:W-:Y:S02]  /*2660*/  UIMAD.WIDE.U32 UR4, UR38, UR12, URZ ;  /* 0x0000000c260472a5 */ /* 0x000fe4000f8e00ff */
[----:B------:R-:W-:-:S02]  /*2670*/  UISETP.NE.AND UP0, UPT, UR14, 0x1, UPT ;  /* 0x000000010e00788c */ /* 0x000fc4000bf05270 */
[----:B------:R-:W-:Y:S01]  /*2680*/  UIMAD.WIDE.U32 UR28, UR30, UR15, URZ ;  /* 0x0000000f1e1c72a5 */ /* 0x000fe2000f8e00ff */
[----:B------:R-:W-:Y:S02]  /*2690*/  UMOV UR8, UR9 ;  /* 0x0000000900087c82 */ /* 0x000fe40008000000 */
[----:B------:R-:W-:Y:S01]  /*26a0*/  UMOV UR4, UR5 ;  /* 0x0000000500047c82 */ /* 0x000fe20008000000 */
[----:B---3--:R-:W-:Y:S02]  /*26b0*/  USHF.R.U32.HI UR8, URZ, UR24, UR8 ;  /* 0x00000018ff087299 */ /* 0x008fe40008011608 */
[----:B----4-:R-:W-:Y:S02]  /*26c0*/  UISETP.NE.AND UP2, UPT, UR20, 0x1, UPT ;  /* 0x000000011400788c */ /* 0x010fe4000bf45270 */
[----:B------:R-:W-:Y:S02]  /*26d0*/  USHF.R.U32.HI UR4, URZ, UR13, UR4 ;  /* 0x0000000dff047299 */ /* 0x000fe40008011604 */
[----:B------:R-:W-:-:S02]  /*26e0*/  USEL UR5, UR37, UR8, !UP0 ;  /* 0x0000000825057287 */ /* 0x000fc4000c000000 */
[----:B------:R-:W-:Y:S02]  /*26f0*/  USEL UR8, UR38, UR4, !UP2 ;  /* 0x0000000426087287 */ /* 0x000fe4000d000000 */
[----:B-1----:R-:W-:Y:S01]  /*2700*/  UIMAD.WIDE.U32 UR16, UR5, UR10, URZ ;  /* 0x0000000a051072a5 */ /* 0x002fe2000f8e00ff */
[----:B------:R-:W-:Y:S01]  /*2710*/  UMOV UR4, UR29 ;  /* 0x0000001d00047c82 */ /* 0x000fe20008000000 */
[----:B------:R-:W-:Y:S02]  /*2720*/  UIMAD.WIDE.U32 UR18, UR31, UR12, URZ ;  /* 0x0000000c1f1272a5 */ /* 0x000fe4000f8e00ff */
[----:B------:R-:W-:-:S03]  /*2730*/  UIMAD.WIDE.U32 UR28, UR8, UR10, URZ ;  /* 0x0000000a081c72a5 */ /* 0x000fc6000f8e00ff */
[----:B------:R-:W-:Y:S01]  /*2740*/  UMOV UR16, UR17 ;  /* 0x0000001100107c82 */ /* 0x000fe20008000000 */
[----:B------:R-:W-:Y:S02]  /*2750*/  USHF.R.U32.HI UR4, URZ, UR24, UR4 ;  /* 0x00000018ff047299 */ /* 0x000fe40008011604 */
[----:B------:R-:W-:Y:S01]  /*2760*/  @UP3 USHF.R.U32.HI UR5, URZ, UR11, UR16 ;  /* 0x0000000bff053299 */ /* 0x000fe20008011610 */
[----:B------:R-:W-:Y:S01]  /*2770*/  UMOV UR18, UR19 ;  /* 0x0000001300127c82 */ /* 0x000fe20008000000 */
[----:B------:R-:W-:Y:S01]  /*2780*/  UMOV UR28, UR29 ;  /* 0x0000001d001c7c82 */ /* 0x000fe20008000000 */
[----:B------:R-:W-:Y:S02]  /*2790*/  USHF.R.U32.HI UR13, URZ, UR13, UR18 ;  /* 0x0000000dff0d7299 */ /* 0x000fe40008011612 */
[----:B------:R-:W-:Y:S02]  /*27a0*/  USEL UR4, UR30, UR4, !UP0 ;  /* 0x000000041e047287 */ /* 0x000fe4000c000000 */
[----:B------:R-:W-:-:S02]  /*27b0*/  @UP3 USHF.R.U32.HI UR8, URZ, UR11, UR28 ;  /* 0x0000000bff083299 */ /* 0x000fc4000801161c */
[----:B------:R-:W-:Y:S02]  /*27c0*/  UIMAD UR9, UR42, UR5, URZ ;  /* 0x000000052a0972a4 */ /* 0x000fe4000f8e02ff */
[----:B------:R-:W-:Y:S02]  /*27d0*/  USEL UR5, UR31, UR13, !UP2 ;  /* 0x0000000d1f057287 */ /* 0x000fe4000d000000 */
[----:B------:R-:W-:Y:S02]  /*27e0*/  UIMAD UR12, UR42, UR8, URZ ;  /* 0x000000082a0c72a4 */ /* 0x000fe4000f8e02ff */
[----:B------:R-:W-:Y:S02]  /*27f0*/  UISETP.GE.AND UP0, UPT, UR4, UR9, UPT ;  /* 0x000000090400728c */ /* 0x000fe4000bf06270 */
[----:B------:R-:W-:Y:S02]  /*2800*/  UIMAD.WIDE.U32 UR16, UR4, UR10, URZ ;  /* 0x0000000a041072a5 */ /* 0x000fe4000f8e00ff */
[----:B------:R-:W-:-:S02]  /*2810*/  UISETP.GE.OR UP0, UPT, UR5, UR12, UP0 ;  /* 0x0000000c0500728c */ /* 0x000fc40008706670 */
        /* <DEDUP_REMOVED lines=19> */
.L_x_41:
[----:B------:R-:W2:Y:S02]  /*2950*/  LDCU UR4, c[0x0][0xb30] ;  /* 0x00016600ff0477ac */ /* 0x000ea40008000800 */
[----:B--2---:R-:W-:-:S09]  /*2960*/  UISETP.NE.AND UP0, UPT, UR4, 0x1, UPT ;  /* 0x000000010400788c */ /* 0x004fd2000bf05270 */
[----:B------:R-:W-:Y:S05]  /*2970*/  BRA.U UP0, `(.L_x_42) ;  /* 0x0000000100447547 */ /* 0x000fea000b800000 */
[----:B------:R-:W2:Y:S01]  /*2980*/  LDCU.128 UR12, c[0x0][0xb10] ;  /* 0x00016200ff0c77ac */ /* 0x000ea20008000c00 */
[----:B------:R-:W3:Y:S01]  /*2990*/  LDCU UR10, c[0x0][0xb0c] ;  /* 0x00016180ff0a77ac */ /* 0x000ee20008000800 */
[----:B------:R-:W4:Y:S01]  /*29a0*/  LDCU UR11, c[0x0][0xb20] ;  /* 0x00016400ff0b77ac */ /* 0x000f220008000800 */
[----:B--2---:R-:W-:Y:S02]  /*29b0*/  UIMAD.WIDE.U32 UR8, UR31, UR12, URZ ;  /* 0x0000000c1f0872a5 */ /* 0x004fe4000f8e00ff */
[----:B------:R-:W-:Y:S02]  /*29c0*/  UIMAD.WIDE.U32 UR4, UR30, UR15, URZ ;  /* 0x0000000f1e0472a5 */ /* 0x000fe4000f8e00ff */
[----:B---3--:R-:W-:Y:S02]  /*29d0*/  UISETP.NE.AND UP2, UPT, UR10, 0x1, UPT ;  /* 0x000000010a00788c */ /* 0x008fe4000bf45270 */
[----:B------:R-:W-:Y:S01]  /*29e0*/  UISETP.NE.AND UP0, UPT, UR14, 0x1, UPT ;  /* 0x000000010e00788c */ /* 0x000fe2000bf05270 */
[----:B------:R-:W-:-:S02]  /*29f0*/  UMOV UR8, UR9 ;  /* 0x0000000900087c82 */ /* 0x000fc40008000000 */
[----:B------:R-:W-:Y:S01]  /*2a00*/  UMOV UR4, UR5 ;  /* 0x0000000500047c82 */ /* 0x000fe20008000000 */
[----:B------:R-:W-:Y:S02]  /*2a10*/  USHF.R.U32.HI UR13, URZ, UR13, UR8 ;  /* 0x0000000dff0d7299 */ /* 0x000fe40008011608 */
[----:B----4-:R-:W-:Y:S02]  /*2a20*/  USHF.R.U32.HI UR4, URZ, UR11, UR4 ;  /* 0x0000000bff047299 */ /* 0x010fe40008011604 */
[----:B------:R-:W-:Y:S02]  /*2a30*/  USEL UR5, UR31, UR13, !UP2 ;  /* 0x0000000d1f057287 */ /* 0x000fe4000d000000 */
[----:B------:R-:W-:-:S04]  /*2a40*/  USEL UR4, UR30, UR4, !UP0 ;  /* 0x000000041e047287 */ /* 0x000fc8000c000000 */
[----:B------:R-:W-:Y:S02]  /*2a50*/  UIADD3 UR8, UPT, UPT, UR5, -UR4, URZ ;  /* 0x8000000405087290 */ /* 0x000fe4000fffe0ff */
[----:B------:R-:W-:Y:S02]  /*2a60*/  UIADD3 UR4, UPT, UPT, -UR5, UR4, URZ ;  /* 0x0000000405047290 */ /* 0x000fe4000fffe1ff */
[----:B------:R-:W-:Y:S02]  /*2a70*/  UIMAD UR30, UR8, UR14, UR30 ;  /* 0x0000000e081e72a4 */ /* 0x000fe4000f8e021e */
[----:B------:R-:W-:-:S12]  /*2a80*/  UIMAD UR31, UR4, UR10, UR31 ;  /* 0x0000000a041f72a4 */ /* 0x000fd8000f8e021f */
.L_x_42:
[----:B------:R-:W-:Y:S01]  /*2a90*/  VIADD R11, R11, 0x1 ;  /* 0x000000010b0b7836 */ /* 0x000fe20000000000 */
[----:B------:R-:W-:Y:S02]  /*2aa0*/  R2UR UR5, R161 ;  /* 0x00000000a10572ca */ /* 0x000fe400000e0000 */
[----:B------:R-:W-:Y:S02]  /*2ab0*/  R2UR UR4, R160 ;  /* 0x00000000a00472ca */ /* 0x000fe400000e0000 */
[C---:B------:R-:W-:Y:S02]  /*2ac0*/  ISETP.NE.AND P0, PT, R11.reuse, 0x2, PT ;  /* 0x000000020b00780c */ /* 0x040fe40003f05270 */
[----:B------:R-:W-:Y:S02]  /*2ad0*/  PLOP3.LUT P1, PT, PT, PT, PT, 0x80, 0x8 ;  /* 0x000000000008781c */ /* 0x000fe40003f2f070 */
[----:B------:R-:W-:Y:S02]  /*2ae0*/  SEL R3, RZ, 0x1, P0 ;  /* 0x00000001ff037807 */ /* 0x000fe40000000000 */
[----:B------:R-:W-:-:S02]  /*2af0*/  SEL R11, R11, RZ, P0 ;  /* 0x000000ff0b0b7207 */ /* 0x000fc40000000000 */
[----:B------:R-:W-:Y:S01]  /*2b00*/  LOP3.LUT R10, R10, R3, RZ, 0x3c, !PT ;  /* 0x000000030a0a7212 */ /* 0x000fe200078e3cff */
[----:B------:R-:W-:Y:S02]  /*2b10*/  UIADD3 UR16, UPT, UPT, UR31, UR5, URZ ;  /* 0x000000051f107290 */ /* 0x000fe4000fffe0ff */
[----:B------:R-:W-:Y:S01]  /*2b20*/  UIADD3 UR20, UPT, UPT, UR30, UR4, URZ ;  /* 0x000000041e147290 */ /* 0x000fe2000fffe0ff */
[----:B------:R-:W-:Y:S11]  /*2b30*/  BRA.U UP1, `(.L_x_43) ;  /* 0xfffffff101247547 */ /* 0x000ff6000b83ffff */
[----:B------:R-:W-:Y:S01]  /*2b40*/  UIADD3 UR8, UPT, UPT, UR6, 0xb0, URZ ;  /* 0x000000b006087890 */ /* 0x000fe2000fffe0ff */
[----:B------:R-:W-:-:S03]  /*2b50*/  SHF.L.U32 R3, R12, 0x1f, RZ ;  /* 0x0000001f0c037819 */ /* 0x000fc600000006ff */
[----:B------:R-:W-:-:S09]  /*2b60*/  ULEA UR4, UR7, UR8, 0x3 ;  /* 0x0000000807047291 */ /* 0x000fd2000f8e18ff */
[----:B------:R-:W2:Y:S02]  /*2b70*/  SYNCS.PHASECHK.TRANS64.TRYWAIT P0, [UR4], R3 ;  /* 0x00000003ff0075a7 */ /* 0x000ea40008001104 */
[----:B--2---:R-:W-:Y:S05]  /*2b80*/  @!P0 BRA `(.L_x_44) ;  /* 0x0000009c00888947 */ /* 0x004fea0003800000 */
.L_x_168:
[----:B------:R-:W-:-:S04]  /*2b90*/  UIADD3 UR4, UPT, UPT, UR7, 0x1, URZ ;  /* 0x0000000107047890 */ /* 0x000fc8000fffe0ff */
[----:B------:R-:W-:-:S04]  /*2ba0*/  UISETP.NE.AND UP0, UPT, UR4, 0x16, UPT ;  /* 0x000000160400788c */ /* 0x000fc8000bf05270 */
[----:B------:R-:W-:Y:S02]  /*2bb0*/  USEL UR6, URZ, 0x1, UP0 ;  /* 0x00000001ff067887 */ /* 0x000fe40008000000 */
[----:B------:R-:W-:-:S04]  /*2bc0*/  USEL UR4, UR4, URZ, UP0 ;  /* 0x000000ff04047287 */ /* 0x000fc80008000000 */
[----:B------:R-:W-:Y:S01]  /*2bd0*/  ULEA UR5, UR4, UR8, 0x3 ;  /* 0x0000000804057291 */ /* 0x000fe2000f8e18ff */
[----:B------:R-:W-:-:S04]  /*2be0*/  LOP3.LUT R2, R12, UR6, RZ, 0x3c, !PT ;  /* 0x000000060c027c12 */ /* 0x000fc8000f8e3cff */
[----:B-1----:R-:W-:-:S04]  /*2bf0*/  SHF.L.U32 R3, R2, 0x1f, RZ ;  /* 0x0000001f02037819 */ /* 0x002fc800000006ff */
[----:B------:R-:W1:Y:S02]  /*2c00*/  SYNCS.PHASECHK.TRANS64.TRYWAIT P0, [UR5], R3 ;  /* 0x00000003ff0075a7 */ /* 0x000e640008001105 */
[----:B-1----:R-:W-:Y:S05]  /*2c10*/  @!P0 BRA `(.L_x_45) ;  /* 0x0000009c007c8947 */ /* 0x002fea0003800000 */
.L_x_170:
        /* <DEDUP_REMOVED lines=9> */
.L_x_172:
        /* <DEDUP_REMOVED lines=9> */
.L_x_174:
        /* <DEDUP_REMOVED lines=9> */
.L_x_176:
        /* <DEDUP_REMOVED lines=9> */
.L_x_178:
        /* <DEDUP_REMOVED lines=9> */
.L_x_180:
        /* <DEDUP_REMOVED lines=9> */
.L_x_182:
        /* <DEDUP_REMOVED lines=9> */
.L_x_184:
        /* <DEDUP_REMOVED lines=9> */
.L_x_186:
        /* <DEDUP_REMOVED lines=9> */
.L_x_188:
        /* <DEDUP_REMOVED lines=9> */
.L_x_190:
        /* <DEDUP_REMOVED lines=9> */
.L_x_192:
        /* <DEDUP_REMOVED lines=9> */
.L_x_194:
        /* <DEDUP_REMOVED lines=9> */
.L_x_196:
        /* <DEDUP_REMOVED lines=9> */
.L_x_198:
        /* <DEDUP_REMOVED lines=9> */
.L_x_200:
        /* <DEDUP_REMOVED lines=9> */
.L_x_202:
        /* <DEDUP_REMOVED lines=9> */
.L_x_204:
        /* <DEDUP_REMOVED lines=9> */
.L_x_206:
        /* <DEDUP_REMOVED lines=9> */
.L_x_208:
[----:B------:R-:W-:-:S04]  /*36d0*/  UIADD3 UR4, UPT, UPT, UR4, 0x1, URZ ;  /* 0x0000000104047890 */ /* 0x000fc8000fffe0ff */
[----:B------:R-:W-:-:S04]  /*36e0*/  UISETP.NE.AND UP0, UPT, UR4, 0x16, UPT ;  /* 0x000000160400788c */ /* 0x000fc8000bf05270 */
[----:B------:R-:W-:Y:S02]  /*36f0*/  USEL UR5, URZ, 0x1, UP0 ;  /* 0x00000001ff057887 */ /* 0x000fe40008000000 */
[----:B------:R-:W-:-:S04]  /*3700*/  USEL UR4, UR4, URZ, UP0 ;  /* 0x000000ff04047287 */ /* 0x000fc80008000000 */
[----:B------:R-:W-:Y:S01]  /*3710*/  ULEA UR4, UR4, UR8, 0x3 ;  /* 0x0000000804047291 */ /* 0x000fe2000f8e18ff */
[----:B-1----:R-:W-:-:S04]  /*3720*/  LOP3.LUT R3, R2, UR5, RZ, 0x3c, !PT ;  /* 0x0000000502037c12 */ /* 0x002fc8000f8e3cff */
[----:B------:R-:W-:Y:S01]  /*3730*/  SHF.L.U32 R3, R3, 0x1f, RZ ;  /* 0x0000001f03037819 */ /* 0x000fe200000006ff */
[----:B------:R-:W-:-:S07]  /*3740*/  IMAD.U32 R0, RZ, RZ, UR4 ;  /* 0x00000004ff007e24 */ /* 0x000fce000f8e00ff */
.L_x_65:
[----:B-1----:R1:W2:Y:S02]  /*3750*/  SYNCS.PHASECHK.TRANS64.TRYWAIT P0, [R0+URZ], R3 ;  /* 0x00000003000075a7 */ /* 0x0022a400080011ff */
[----:B--2---:R-:W-:Y:S05]  /*3760*/  @!P0 NANOSLEEP.SYNCS 0x989680 ;  /* 0x009896800000895d */ /* 0x004fea0003900000 */
[----:B------:R-:W2:Y:S02]  /*3770*/  @!P0 SYNCS.PHASECHK.TRANS64 P0, [R0+URZ], R3 ;  /* 0x00000003000085a7 */ /* 0x000ea400080010ff */
[----:B--2---:R-:W-:Y:S05]  /*3780*/  @P0 EXIT ;  /* 0x000000000000094d */ /* 0x004fea0003800000 */
[----:B------:R-:W-:Y:S05]  /*3790*/  BRA `(.L_x_65) ;  /* 0xfffffffc00ec7947 */ /* 0x000fea000383ffff */
.L_x_23:
[----:B------:R-:W-:-:S04]  /*37a0*/  UISETP.NE.AND UP0, UPT, UR45, URZ, UPT ;  /* 0x000000ff2d00728c */ /* 0x000fc8000bf05270 */
[----:B------:R-:W-:-:S09]  /*37b0*/  UISETP.NE.OR UP0, UPT, UR17, 0x1, UP0 ;  /* 0x000000011100788c */ /* 0x000fd20008705670 */
[----:B------:R-:W-:Y:S05]  /*37c0*/  BRA.U UP0, `(.L_x_66) ;  /* 0x0000000500487547 */ /* 0x000fea000b800000 */
[----:B------:R-:W-:Y:S01]  /*37d0*/  ISETP.GE.U32.AND P2, PT, R3, 0x4, PT ;  /* 0x000000040300780c */ /* 0x000fe20003f46070 */
[----:B------:R-:W-:Y:S01]  /*37e0*/  IMAD.MOV.U32 R12, RZ, RZ, 0x1 ;  /* 0x00000001ff0c7424 */ /* 0x000fe200078e00ff */
[----:B------:R-:W-:Y:S02]  /*37f0*/  CS2R R10, SRZ ;  /* 0x00000000000a7805 */ /* 0x000fe4000001ff00 */
[----:B------:R-:W-:Y:S01]  /*3800*/  CS2R R8, SRZ ;  /* 0x0000000000087805 */ /* 0x000fe2000001ff00 */
[----:B------:R-:W-:Y:S01]  /*3810*/  UMOV UR6, 0x400 ;  /* 0x0000040000067882 */ /* 0x000fe20000000000 */
[----:B------:R-:W-:Y:S01]  /*3820*/  UMOV UR5, URZ ;  /* 0x000000ff00057c82 */ /* 0x000fe20008000000 */
[----:B------:R-:W-:-:S12]  /*3830*/  ULEA UR6, UR45, UR6, 0x18 ;  /* 0x000000062d067291 */ /* 0x000fd8000f8ec0ff */
.L_x_70:
[----:B------:R-:W-:Y:S02]  /*3840*/  LEA R0, R8, UR6, 0x3 ;  /* 0x0000000608007c11 */ /* 0x000fe4000f8e18ff */
[----:B------:R-:W-:-:S03]  /*3850*/  SHF.L.U32 R5, R9, 0x1f, RZ ;  /* 0x0000001f09057819 */ /* 0x000fc600000006ff */
[----:B------:R-:W-:Y:S01]  /*3860*/  VIADD R4, R0, 0x200 ;  /* 0x0000020000047836 */ /* 0x000fe20000000000 */
[----:B------:R-:W1:Y:S02]  /*3870*/  SYNCS.PHASECHK.TRANS64.TRYWAIT P0, [R0+URZ+0x1f0], R5 ;  /* 0x0001f005000075a7 */ /* 0x000e6400080011ff */
[----:B-1----:R-:W-:Y:S05]  /*3880*/  @!P0 BRA `(.L_x_67) ;  /* 0x0000009800408947 */ /* 0x002fea0003800000 */
.L_x_209:
[----:B------:R-:W-:Y:S01]  /*3890*/  ULEA UR4, UR5, UR6, 0x3 ;  /* 0x0000000605047291 */ /* 0x000fe2000f8e18ff */
[----:B------:R-:W-:Y:S01]  /*38a0*/  PRMT R4, RZ, 0x654, R4 ;  /* 0x00000654ff047816 */ /* 0x000fe20000000004 */
[----:B-1----:R-:W-:Y:S01]  /*38b0*/  @!P2 IMAD.MOV.U32 R5, RZ, RZ, 0x10 ;  /* 0x00000010ff05a424 */ /* 0x002fe200078e00ff */
[----:B------:R-:W-:Y:S01]  /*38c0*/  SHF.L.U32 R7, R12, 0x1f, RZ ;  /* 0x0000001f0c077819 */ /* 0x000fe200000006ff */
[----:B------:R-:W-:Y:S01]  /*38d0*/  UIADD3 UR7, UPT, UPT, UR4, 0x1b0, URZ ;  /* 0x000001b004077890 */ /* 0x000fe2000fffe0ff */
[----:B------:R1:W-:Y:S05]  /*38e0*/  SYNCS.ARRIVE.TRANS64.RED.A1T0 RZ, [R4+URZ], RZ ;  /* 0x000000ff04ff79a7 */ /* 0x0003ea00081004ff */
[----:B------:R-:W-:Y:S01]  /*38f0*/  IMAD.U32 R0, RZ, RZ, UR7 ;  /* 0x00000007ff007e24 */ /* 0x000fe2000f8e00ff */
[----:B------:R-:W2:Y:S04]  /*3900*/  SYNCS.PHASECHK.TRANS64.TRYWAIT P0, [UR4+0x1c0], R7 ;  /* 0x0001c007ff0075a7 */ /* 0x000ea80008001104 */
[----:B------:R-:W-:Y:S01]  /*3910*/  PRMT R13, R3, 0x654, R0 ;  /* 0x00000654030d7816 */ /* 0x000fe20000000000 */
[----:B-12---:R-:W-:Y:S06]  /*3920*/  @!P0 BRA `(.L_x_68) ;  /* 0x00000098002c8947 */ /* 0x006fec0003800000 */
.L_x_211:
[----:B------:R-:W-:Y:S01]  /*3930*/  ULEA UR8, UR5, UR6, 0x4 ;  /* 0x0000000605087291 */ /* 0x000fe2000f8e20ff */
[----:B------:R-:W-:Y:S01]  /*3940*/  SEL R2, R13, R2, !P2 ;  /* 0x000000020d027207 */ /* 0x000fe20005000000 */
[----:B------:R-:W-:Y:S01]  /*3950*/  UIADD3 UR9, UPT, UPT, UR4, 0x1b0, URZ ;  /* 0x000001b004097890 */ /* 0x000fe2000fffe0ff */
[----:B-1----:R-:W-:Y:S01]  /*3960*/  LEA R0, R11, UR6, 0x3 ;  /* 0x000000060b007c11 */ /* 0x002fe2000f8e18ff */
[----:B------:R-:W-:Y:S01]  /*3970*/  UIADD3 UR8, UPT, UPT, UR8, 0x220, URZ ;  /* 0x0000022008087890 */ /* 0x000fe2000fffe0ff */
[----:B------:R1:W-:Y:S01]  /*3980*/  @!P2 SYNCS.ARRIVE.TRANS64.RED RZ, [R2+URZ], R5 ;  /* 0x0000000502ffa9a7 */ /* 0x0003e200080004ff */
[----:B------:R-:W-:Y:S01]  /*3990*/  UIADD3 UR4, UPT, UPT, UR5, 0x1, URZ ;  /* 0x0000000105047890 */ /* 0x000fe2000fffe0ff */
[----:B------:R-:W-:-:S03]  /*39a0*/  VIADD R8, R8, 0x1 ;  /* 0x0000000108087836 */ /* 0x000fc60000000000 */
[----:B------:R-:W-:Y:S02]  /*39b0*/  UISETP.NE.AND UP0, UPT, UR4, 0x2, UPT ;  /* 0x000000020400788c */ /* 0x000fe4000bf05270 */
[----:B------:R-:W-:Y:S01]  /*39c0*/  ISETP.NE.AND P0, PT, R8, 0x2, PT ;  /* 0x000000020800780c */ /* 0x000fe20003f05270 */
[----:B------:R-:W-:Y:S06]  /*39d0*/  UGETNEXTWORKID.BROADCAST [UR8], [UR9] ;  /* 0x00000000080073ca */ /* 0x000fec0008000100 */
[----:B------:R-:W-:Y:S02]  /*39e0*/  USEL UR7, URZ, 0x1, UP0 ;  /* 0x00000001ff077887 */ /* 0x000fe40008000000 */
[----:B------:R-:W-:-:S04]  /*39f0*/  USEL UR5, UR4, URZ, UP0 ;  /* 0x000000ff04057287 */ /* 0x000fc80008000000 */
[----:B------:R-:W-:Y:S02]  /*3a00*/  LOP3.LUT R12, R12, UR7, RZ, 0x3c, !PT ;  /* 0x000000070c0c7c12 */ /* 0x000fe4000f8e3cff */
[----:B-1----:R-:W-:-:S04]  /*3a10*/  SHF.L.U32 R5, R10, 0x1f, RZ ;  /* 0x0000001f0a057819 */ /* 0x002fc800000006ff */
[----:B------:R-:W1:Y:S02]  /*3a20*/  SYNCS.PHASECHK.TRANS64.TRYWAIT P1, [R0+URZ+0x1b0], R5 ;  /* 0x0001b005000075a7 */ /* 0x000e6400080211ff */
[----:B-1----:R-:W-:Y:S05]  /*3a30*/  @!P1 BRA `(.L_x_69) ;  /* 0x0000009800009947 */ /* 0x002fea0003800000 */
.L_x_212:
[C---:B------:R-:W-:Y:S01]  /*3a40*/  LEA R4, R11.reuse, UR6, 0x4 ;  /* 0x000000060b047c11 */ /* 0x040fe2000f8e20ff */
[----:B-1----:R-:W-:Y:S01]  /*3a50*/  VIADD R0, R0, 0x1c0 ;  /* 0x000001c000007836 */ /* 0x002fe20000000000 */
[----:B------:R-:W-:Y:S01]  /*3a60*/  SEL R8, R8, RZ, P0 ;  /* 0x000000ff08087207 */ /* 0x000fe20000000000 */
[----:B------:R-:W-:-:S03]  /*3a70*/  VIADD R11, R11, 0x1 ;  /* 0x000000010b0b7836 */ /* 0x000fc60000000000 */
[----:B------:R-:W1:Y:S01]  /*3a80*/  LDS.128 R4, [R4+0x220] ;  /* 0x0002200004047984 */ /* 0x000e620000000c00 */
[----:B------:R-:W-:Y:S02]  /*3a90*/  PRMT R0, RZ, 0x654, R0 ;  /* 0x00000654ff007816 */ /* 0x000fe40000000000 */
[C---:B------:R-:W-:Y:S01]  /*3aa0*/  ISETP.NE.AND P1, PT, R11.reuse, 0x2, PT ;  /* 0x000000020b00780c */ /* 0x040fe20003f25270 */
[----:B------:R-:W-:Y:S01]  /*3ab0*/  @!PT LDS RZ, [RZ] ;  /* 0x00000000fffff984 */ /* 0x000fe20000000800 */
[----:B------:R-:W-:Y:S01]  /*3ac0*/  @!PT LDS RZ, [RZ] ;  /* 0x00000000fffff984 */ /* 0x000fe20000000800 */
[----:B------:R-:W-:Y:S01]  /*3ad0*/  @!PT LDS RZ, [RZ] ;  /* 0x00000000fffff984 */ /* 0x000fe20000000800 */
[----:B------:R-:W-:Y:S01]  /*3ae0*/  @!PT LDS RZ, [RZ] ;  /* 0x00000000fffff984 */ /* 0x000fe20000000800 */
[----:B------:R2:W-:Y:S06]  /*3af0*/  MEMBAR.ALL.CTA ;  /* 0x0000000000007992 */ /* 0x0005ec0000008000 */
[----:B--2---:R-:W2:Y:S01]  /*3b00*/  FENCE.VIEW.ASYNC.S ;  /* 0x00000000000073c6 */ /* 0x004ea20000000000 */
[----:B------:R-:W-:Y:S01]  /*3b10*/  SEL R11, R11, RZ, P1 ;  /* 0x000000ff0b0b7207 */ /* 0x000fe20000800000 */
[----:B--2---:R2:W-:Y:S01]  /*3b20*/  SYNCS.ARRIVE.TRANS64.RED.A1T0 RZ, [R0+URZ], RZ ;  /* 0x000000ff00ff79a7 */ /* 0x0045e200081004ff */
[----:B-1----:R-:W-:-:S02]  /*3b30*/  LOP3.LUT P3, RZ, R6, 0x1, RZ, 0xc0, !PT ;  /* 0x0000000106ff7812 */ /* 0x002fc4000786c0ff */
[----:B------:R-:W-:-:S04]  /*3b40*/  SEL R5, RZ, 0x1, P1 ;  /* 0x00000001ff057807 */ /* 0x000fc80000800000 */
[----:B------:R-:W-:Y:S02]  /*3b50*/  LOP3.LUT R10, R10, R5, RZ, 0x3c, !PT ;  /* 0x000000050a0a7212 */ /* 0x000fe400078e3cff */
[----:B--2---:R-:W-:-:S04]  /*3b60*/  SEL R0, RZ, 0x1, P0 ;  /* 0x00000001ff007807 */ /* 0x004fc80000000000 */
[----:B------:R-:W-:Y:S01]  /*3b70*/  LOP3.LUT R9, R9, R0, RZ, 0x3c, !PT ;  /* 0x0000000009097212 */ /* 0x000fe200078e3cff */
[----:B------:R-:W-:Y:S06]  /*3b80*/  @P3 BRA `(.L_x_70) ;  /* 0xfffffffc002c3947 */ /* 0x000fec000383ffff */
[----:B------:R-:W-:Y:S01]  /*3b90*/  ULEA UR4, UR5, UR6, 0x3 ;  /* 0x0000000605047291 */ /* 0x000fe2000f8e18ff */
[----:B------:R-:W-:-:S08]  /*3ba0*/  SHF.L.U32 R3, R12, 0x1f, RZ ;  /* 0x0000001f0c037819 */ /* 0x000fd000000006ff */
[----:B------:R-:W1:Y:S02]  /*3bb0*/  SYNCS.PHASECHK.TRANS64 P0, [UR4+0x1c0], R3 ;  /* 0x0001c003ff0075a7 */ /* 0x000e640008001004 */
[----:B-1----:R-:W-:Y:S05]  /*3bc0*/  @P0 BRA `(.L_x_71) ;  /* 0x0000000000080947 */ /* 0x002fea0003800000 */
[----:B------:R-:W1:Y:S02]  /*3bd0*/  SYNCS.PHASECHK.TRANS64.TRYWAIT P0, [UR4+0x1c0], R3 ;  /* 0x0001c003ff0075a7 */ /* 0x000e640008001104 */
[----:B-1----:R-:W-:Y:S05]  /*3be0*/  @!P0 BRA `(.L_x_72) ;  /* 0x0000009400a88947 */ /* 0x002fea0003800000 */
.L_x_71:
[----:B------:R-:W-:-:S04]  /*3bf0*/  UIADD3 UR7, UPT, UPT, UR5, 0x1, URZ ;  /* 0x0000000105077890 */ /* 0x000fc8000fffe0ff */
[----:B------:R-:W-:-:S04]  /*3c00*/  UISETP.NE.AND UP0, UPT, UR7, 0x2, UPT ;  /* 0x000000020700788c */ /* 0x000fc8000bf05270 */
[----:B------:R-:W-:Y:S02]  /*3c10*/  USEL UR8, URZ, 0x1, UP0 ;  /* 0x00000001ff087887 */ /* 0x000fe40008000000 */
[----:B------:R-:W-:-:S04]  /*3c20*/  USEL UR7, UR7, URZ, UP0 ;  /* 0x000000ff07077287 */ /* 0x000fc80008000000 */
[----:B------:R-:W-:Y:S01]  /*3c30*/  ULEA UR7, UR7, UR6, 0x3 ;  /* 0x0000000607077291 */ /* 0x000fe2000f8e18ff */
[----:B-1----:R-:W-:-:S04]  /*3c40*/  LOP3.LUT R3, R12, UR8, RZ, 0x3c, !PT ;  /* 0x000000080c037c12 */ /* 0x002fc8000f8e3cff */
[----:B------:R-:W-:-:S04]  /*3c50*/  SHF.L.U32 R0, R3, 0x1f, RZ ;  /* 0x0000001f03007819 */ /* 0x000fc800000006ff */
[----:B------:R-:W1:Y:S02]  /*3c60*/  SYNCS.PHASECHK.TRANS64 P0, [UR7+0x1c0], R0 ;  /* 0x0001c000ff0075a7 */ /* 0x000e640008001007 */
[----:B-1----:R-:W-:Y:S05]  /*3c70*/  @P0 EXIT ;  /* 0x000000000000094d */ /* 0x002fea0003800000 */
[----:B------:R-:W-:Y:S02]  /*3c80*/  SHF.L.U32 R3, R3, 0x1f, RZ ;  /* 0x0000001f03037819 */ /* 0x000fe400000006ff */
[----:B------:R-:W-:-:S07]  /*3c90*/  MOV R0, UR7 ;  /* 0x0000000700007c02 */ /* 0x000fce0008000f00 */
.L_x_73:
[----:B-1----:R1:W2:Y:S02]  /*3ca0*/  SYNCS.PHASECHK.TRANS64.TRYWAIT P0, [R0+URZ+0x1c0], R3 ;  /* 0x0001c003000075a7 */ /* 0x0022a400080011ff */
[----:B--2---:R-:W-:Y:S05]  /*3cb0*/  @!P0 NANOSLEEP.SYNCS 0x989680 ;  /* 0x009896800000895d */ /* 0x004fea0003900000 */
[----:B------:R-:W2:Y:S02]  /*3cc0*/  @!P0 SYNCS.PHASECHK.TRANS64 P0, [R0+URZ+0x1c0], R3 ;  /* 0x0001c003000085a7 */ /* 0x000ea400080010ff */
[----:B--2---:R-:W-:Y:S05]  /*3cd0*/  @P0 EXIT ;  /* 0x000000000000094d */ /* 0x004fea0003800000 */
[----:B------:R-:W-:Y:S05]  /*3ce0*/  BRA `(.L_x_73) ;  /* 0xfffffffc00ec7947 */ /* 0x000fea000383ffff */
.L_x_66:
[----:B------:R-:W-:Y:S05]  /*3cf0*/  BRA.U UP4, `(.L_x_74) ;  /* 0x00000011043c7547 */ /* 0x000fea000b800000 */
[----:B------:R-:W-:Y:S01]  /*3d00*/  UMOV UR4, 0x40 ;  /* 0x0000004000047882 */ /* 0x000fe20000000000 */
[----:B------:R-:W-:Y:S01]  /*3d10*/  NOP ;  /* 0x0000000000007918 */ /* 0x000fe20000000000 */
[----:B------:R-:W-:Y:S01]  /*3d20*/  ULEA UR5, UR45, UR4, 0x18 ;  /* 0x000000042d057291 */ /* 0x000fe2000f8ec0ff */
[----:B------:R-:W-:Y:S02]  /*3d30*/  UMOV UR6, 0x400 ;  /* 0x0000040000067882 */ /* 0x000fe40000000000 */
[----:B------:R-:W-:-:S06]  /*3d40*/  ULEA UR6, UR45, UR6, 0x18 ;  /* 0x000000062d067291 */ /* 0x000fcc000f8ec0ff */
[----:B------:R-:W1:Y:S02]  /*3d50*/  LDS.U8 R3, [UR5+0x1c] ;  /* 0x00001c05ff037984 */ /* 0x000e640008000000 */
[----:B-1----:R-:W-:-:S13]  /*3d60*/  ISETP.NE.AND P0, PT, R3, RZ, PT ;  /* 0x000000ff0300720c */ /* 0x002fda0003f05270 */
[----:B------:R-:W-:Y:S05]  /*3d70*/  @P0 BRA `(.L_x_75) ;  /* 0x0000000400080947 */ /* 0x000fea0003800000 */
[----:B------:R-:W-:Y:S02]  /*3d80*/  UISETP.NE.U32.AND UP1, UPT, UR27, 0x1, UPT ;  /* 0x000000011b00788c */ /* 0x000fe4000bf25070 */
[----:B------:R-:W-:-:S07]  /*3d90*/  UIADD3 UR7, UPT, UPT, UR5, 0x8, URZ ;  /* 0x0000000805077890 */ /* 0x000fce000fffe0ff */
[----:B------:R-:W-:Y:S05]  /*3da0*/  BRA.U !UP1, `(.L_x_76) ;  /* 0x00000001099c7547 */ /* 0x000fea000b800000 */
[----:B------:R-:W-:Y:S01]  /*3db0*/  ELECT P0, URZ, PT ;  /* 0x0000000000ff782f */ /* 0x000fe20003800000 */
[----:B------:R-:W-:-:S12]  /*3dc0*/  BSSY B0, `(.L_x_76) ;  /* 0x0000025000007945 */ /* 0x000fd80003800000 */
[----:B------:R-:W-:Y:S05]  /*3dd0*/  @!P0 BRA `(.L_x_77) ;  /* 0x00000000008c8947 */ /* 0x000fea0003800000 */
[----:B------:R-:W-:-:S05]  /*3de0*/  UMOV UR4, 0x10 ;  /* 0x0000001000047882 */ /* 0x000fca0000000000 */
[----:B------:R-:W-:Y:S04]  /*3df0*/  DEPBAR.LE SB1, 0x36 ;  /* 0x00009d800000791a */ /* 0x000fe80000000000 */
[----:B------:R-:W1:Y:S02]  /*3e00*/  UTCATOMSWS.2CTA.FIND_AND_SET.ALIGN UP0, UR4, UR4 ;  /* 0x00000004000475e3 */ /* 0x000e640008200800 */
[----:B-1----:R-:W-:Y:S01]  /*3e10*/  MOV R10, UR4 ;  /* 0x00000004000a7c02 */ /* 0x002fe20008000f00 */
[----:B------:R-:W-:Y:S06]  /*3e20*/  BRA.U UP0, `(.L_x_78) ;  /* 0x0000000100187547 */ /* 0x000fec000b800000 */
.L_x_79:
[----:B------:R-:W-:Y:S05]  /*3e30*/  NANOSLEEP 0x64 ;  /* 0x000000640000795d */ /* 0x000fea0003800000 */
[----:B------:R-:W-:-:S05]  /*3e40*/  UMOV UR4, 0x10 ;  /* 0x0000001000047882 */ /* 0x000fca0000000000 */
[----:B------:R-:W-:Y:S04]  /*3e50*/  DEPBAR.LE SB1, 0x36 ;  /* 0x00009d800000791a */ /* 0x000fe80000000000 */
[----:B------:R-:W1:Y:S02]  /*3e60*/  UTCATOMSWS.2CTA.FIND_AND_SET.ALIGN UP0, UR4, UR4 ;  /* 0x00000004000475e3 */ /* 0x000e640008200800 */
[----:B-1----:R-:W-:Y:S01]  /*3e70*/  MOV R10, UR4 ;  /* 0x00000004000a7c02 */ /* 0x002fe20008000f00 */
[----:B------:R-:W-:Y:S05]  /*3e80*/  BRA.U !UP0, `(.L_x_79) ;  /* 0xfffffffd08e87547 */ /* 0x000fea000b83ffff */
.L_x_78:
[----:B------:R-:W1:Y:S01]  /*3e90*/  LDS R6, [UR5+0x10] ;  /* 0x00001005ff067984 */ /* 0x000e620008000800 */
[----:B------:R-:W-:Y:S01]  /*3ea0*/  IMAD.U32 R3, RZ, RZ, UR6 ;  /* 0x00000006ff037e24 */ /* 0x000fe2000f8e00ff */
[----:B------:R-:W-:-:S03]  /*3eb0*/  MOV R4, UR28 ;  /* 0x0000001c00047c02 */ /* 0x000fc60008000f00 */
[----:B------:R-:W-:Y:S01]  /*3ec0*/  VIADD R3, R3, 0x240 ;  /* 0x0000024003037836 */ /* 0x000fe20000000000 */
[----:B-1----:R-:W-:-:S04]  /*3ed0*/  SHF.L.U32 R6, R6, 0x1f, RZ ;  /* 0x0000001f06067819 */ /* 0x002fc800000006ff */
[----:B------:R-:W1:Y:S02]  /*3ee0*/  SYNCS.PHASECHK.TRANS64.TRYWAIT P0, [UR5+0x8], R6 ;  /* 0x00000806ff0075a7 */ /* 0x000e640008001105 */
[----:B-1----:R-:W-:Y:S05]  /*3ef0*/  @P0 BRA `(.L_x_80) ;  /* 0x0000000000080947 */ /* 0x002fea0003800000 */
[----:B------:R-:W1:Y:S02]  /*3f00*/  SYNCS.PHASECHK.TRANS64.TRYWAIT P0, [UR5+0x8], R6 ;  /* 0x00000806ff0075a7 */ /* 0x000e640008001105 */
[----:B-1----:R-:W-:Y:S05]  /*3f10*/  @!P0 BRA `(.L_x_81) ;  /* 0x0000009000f48947 */ /* 0x002fea0003800000 */
.L_x_80:
[----:B------:R-:W-:Y:S01]  /*3f20*/  PRMT R4, R4, 0x654, R3 ;  /* 0x0000065404047816 */ /* 0x000fe20000000003 */
[----:B------:R-:W-:Y:S01]  /*3f30*/  HFMA2 R3, -RZ, RZ, 0, 5.9604644775390625e-08 ;  /* 0x00000001ff037431 */ /* 0x000fe200000001ff */
[----:B------:R-:W-:Y:S01]  /*3f40*/  UPRMT UR4, UR28, 0x654, UR7 ;  /* 0x000006541c047896 */ /* 0x000fe20008000007 */
[----:B------:R-:W-:Y:S02]  /*3f50*/  IMAD.MOV.U32 R7, RZ, RZ, 0xffff ;  /* 0x0000ffffff077424 */ /* 0x000fe400078e00ff */
[----:B-1----:R-:W-:Y:S02]  /*3f60*/  IMAD.MOV.U32 R6, RZ, RZ, 0x4 ;  /* 0x00000004ff067424 */ /* 0x002fe400078e00ff */
[----:B------:R-:W-:Y:S01]  /*3f70*/  IMAD.SHL.U32 R9, R10, 0x20, RZ ;  /* 0x000000200a097824 */ /* 0x000fe200078e00ff */
[----:B------:R-:W-:Y:S02]  /*3f80*/  MOV R5, UR4 ;  /* 0x0000000400057c02 */ /* 0x000fe40008000f00 */
[-C--:B------:R-:W-:Y:S01]  /*3f90*/  SHF.L.U32 R8, R7, R10.reuse, RZ ;  /* 0x0000000a07087219 */ /* 0x080fe200000006ff */
[----:B------:R1:W-:Y:S01]  /*3fa0*/  SYNCS.ARRIVE.TRANS64.RED RZ, [UR4], R6 ;  /* 0x00000006ffff79a7 */ /* 0x0003e20008000404 */
[----:B------:R-:W-:Y:S01]  /*3fb0*/  SHF.L.U32 R7, R3, R10, RZ ;  /* 0x0000000a03077219 */ /* 0x000fe200000006ff */
[----:B------:R1:W-:Y:S04]  /*3fc0*/  STS [UR6+0x240], R9 ;  /* 0x00024009ff007988 */ /* 0x0003e80008000806 */
[----:B------:R1:W-:Y:S04]  /*3fd0*/  STAS [R4.64], R10 ;  /* 0x0000000a04007dbd */ /* 0x0003e8000c0008ff */
[----:B------:R1:W-:Y:S04]  /*3fe0*/  ATOMS.OR RZ, [UR5+0x14], R8 ;  /* 0x00001408ffff798c */ /* 0x0003e8000b000005 */
[----:B------:R1:W-:Y:S04]  /*3ff0*/  ATOMS.OR RZ, [UR5+0x18], R7 ;  /* 0x00001807ffff798c */ /* 0x0003e8000b000005 */
[----:B------:R1:W-:Y:S02]  /*4000*/  ATOMS.XOR RZ, [UR5+0x10], R3 ;  /* 0x00001003ffff798c */ /* 0x0003e4000b800005 */
.L_x_77:
[----:B------:R-:W-:Y:S05]  /*4010*/  BSYNC B0 ;  /* 0x0000000000007941 */ /* 0x000fea0003800000 */
.L_x_76:
[----:B------:R-:W-:Y:S05]  /*4020*/  BRA.U UP1, `(.L_x_82) ;  /* 0x00000001016c7547 */ /* 0x000fea000b800000 */
[----:B------:R-:W-:-:S03]  /*4030*/  UMOV UR4, 0xffffffff ;  /* 0xffffffff00047882 */ /* 0x000fc60000000000 */
[----:B------:R-:W-:Y:S05]  /*4040*/  BRA.DIV UR4, `(.L_x_83) ;  /* 0x0000009204c07947 */ /* 0x000fea000b800000 */
[----:B------:R-:W-:-:S13]  /*4050*/  ELECT P0, URZ, PT ;  /* 0x0000000000ff782f */ /* 0x000fda0003800000 */
.L_x_216:
[----:B------:R-:W-:Y:S05]  /*4060*/  @!P0 BRA `(.L_x_82) ;  /* 0x00000000005c8947 */ /* 0x000fea0003800000 */
[----:B-1----:R-:W1:Y:S02]  /*4070*/  LDS R4, [UR5+0x10] ;  /* 0x00001005ff047984 */ /* 0x002e640008000800 */
[----:B-1----:R-:W-:-:S04]  /*4080*/  SHF.L.U32 R4, R4, 0x1f, RZ ;  /* 0x0000001f04047819 */ /* 0x002fc800000006ff */
[----:B------:R-:W1:Y:S02]  /*4090*/  SYNCS.PHASECHK.TRANS64.TRYWAIT P0, [UR5+0x8], R4 ;  /* 0x00000804ff0075a7 */ /* 0x000e640008001105 */
[----:B-1----:R-:W-:Y:S05]  /*40a0*/  @P0 BRA `(.L_x_84) ;  /* 0x0000000000080947 */ /* 0x002fea0003800000 */
[----:B------:R-:W1:Y:S02]  /*40b0*/  SYNCS.PHASECHK.TRANS64.TRYWAIT P0, [UR5+0x8], R4 ;  /* 0x00000804ff0075a7 */ /* 0x000e640008001105 */
[----:B-1----:R-:W-:Y:S05]  /*40c0*/  @!P0 BRA `(.L_x_85) ;  /* 0x0000009000c48947 */ /* 0x002fea0003800000 */
.L_x_84:
[----:B------:R-:W2:Y:S01]  /*40d0*/  LDS R6, [UR6+0x240] ;  /* 0x00024006ff067984 */ /* 0x000ea20008000800 */
[----:B-1----:R-:W-:Y:S02]  /*40e0*/  HFMA2 R3, -RZ, RZ, 0, 5.9604644775390625e-08 ;  /* 0x00000001ff037431 */ /* 0x002fe400000001ff */
[----:B------:R-:W-:Y:S01]  /*40f0*/  IMAD.MOV.U32 R4, RZ, RZ, 0xffff ;  /* 0x0000ffffff047424 */ /* 0x000fe200078e00ff */
[----:B------:R-:W-:Y:S01]  /*4100*/  UPRMT UR4, UR28, 0x654, UR7 ;  /* 0x000006541c047896 */ /* 0x000fe20008000007 */
[----:B--2---:R-:W-:-:S03]  /*4110*/  IMAD.SHL.U32 R5, R6, 0x20, RZ ;  /* 0x0000002006057824 */ /* 0x004fc600078e00ff */
[-C--:B------:R-:W-:Y:S02]  /*4120*/  SHF.L.U32 R4, R4, R6.reuse, RZ ;  /* 0x0000000604047219 */ /* 0x080fe400000006ff */
[----:B------:R-:W-:Y:S01]  /*4130*/  SHF.L.U32 R6, R3, R6, RZ ;  /* 0x0000000603067219 */ /* 0x000fe200000006ff */
[----:B------:R2:W-:Y:S04]  /*4140*/  STS [UR6+0x240], R5 ;  /* 0x00024005ff007988 */ /* 0x0005e80008000806 */
[----:B------:R2:W-:Y:S04]  /*4150*/  ATOMS.OR RZ, [UR5+0x14], R4 ;  /* 0x00001404ffff798c */ /* 0x0005e8000b000005 */
[----:B------:R2:W-:Y:S01]  /*4160*/  ATOMS.OR RZ, [UR5+0x18], R6 ;  /* 0x00001806ffff798c */ /* 0x0005e2000b000005 */
[----:B------:R-:W-:Y:S03]  /*4170*/  SYNCS.ARRIVE.TRANS64.RED.A1T0 RZ, [UR4], RZ ;  /* 0x000000ffffff79a7 */ /* 0x000fe60008100404 */
[----:B------:R2:W-:Y:S01]  /*4180*/  ATOMS.XOR RZ, [UR5+0x10], R3 ;  /* 0x00001003ffff798c */ /* 0x0005e2000b800005 */
[----:B------:R-:W-:Y:S05]  /*4190*/  BRA `(.L_x_82) ;  /* 0x0000000000107947 */ /* 0x000fea0003800000 */
.L_x_75:
[----:B------:R-:W-:Y:S02]  /*41a0*/  MOV R3, 0xffffffff ;  /* 0xffffffff00037802 */ /* 0x000fe40000000f00 */
[----:B------:R-:W-:-:S03]  /*41b0*/  MOV R4, 0x41e0 ;  /* 0x000041e000047802 */ /* 0x000fc60000000f00 */
[----:B------:R1:W-:Y:S04]  /*41c0*/  STS [UR6+0x240], R3 ;  /* 0x00024003ff007988 */ /* 0x0003e80008000806 */
[----:B-1---5:R-:W-:Y:S05]  /*41d0*/  CALL.REL.NOINC `($__internal_1_$__cuda_sm10x_tcgen05_guardrail_trap_phase_invalid_during_alloc) ;  /* 0x0000009800647944 */ /* 0x022fea0003c00000 */
.L_x_82:
[----:B------:R-:W-:Y:S05]  /*41e0*/  WARPSYNC.ALL ;  /* 0x0000000000007948 */ /* 0x000fea0003800000 */
[----:B------:R-:W3:Y:S01]  /*41f0*/  S2UR UR4, SR_CgaCtaId ;  /* 0x00000000000479c3 */ /* 0x000ee20000008800 */
[----:B------:R-:W-:Y:S01]  /*4200*/  UMOV UR13, 0x400 ;  /* 0x00000400000d7882 */ /* 0x000fe20000000000 */
[----:B------:R-:W-:-:S06]  /*4210*/  NOP ;  /* 0x0000000000007918 */ /* 0x000fcc0000000000 */
[----:B------:R-:W-:Y:S06]  /*4220*/  BAR.ARV 0x6, 0xa0 ;  /* 0x0182800000007b1d */ /* 0x000fec0000002000 */
[----:B------:R-:W4:Y:S01]  /*4230*/  LDCU UR6, c[0x0][0x38c] ;  /* 0x00007180ff0677ac */ /* 0x000f220008000800 */
[----:B------:R-:W-:Y:S01]  /*4240*/  LOP3.LUT R0, R0, 0xffff, RZ, 0xc0, !PT ;  /* 0x0000ffff00007812 */ /* 0x000fe200078ec0ff */
[----:B-1----:R-:W-:Y:S01]  /*4250*/  IMAD.MOV.U32 R9, RZ, RZ, 0x1 ;  /* 0x00000001ff097424 */ /* 0x002fe200078e00ff */
[----:B------:R-:W-:Y:S01]  /*4260*/  LOP3.LUT R2, R2, 0xffff, RZ, 0xc0, !PT ;  /* 0x0000ffff02027812 */ /* 0x000fe200078ec0ff */
[----:B------:R-:W-:Y:S01]  /*4270*/  IMAD.MOV.U32 R8, RZ, RZ, RZ ;  /* 0x000000ffff087224 */ /* 0x000fe200078e00ff */
[----:B------:R-:W-:Y:S01]  /*4280*/  R2UR UR24, R0 ;  /* 0x00000000001872ca */ /* 0x000fe200000e0000 */
[----:B------:R-:W-:Y:S01]  /*4290*/  UMOV UR20, URZ ;  /* 0x000000ff00147c82 */ /* 0x000fe20008000000 */
[----:B------:R-:W-:Y:S01]  /*42a0*/  R2UR UR16, R2 ;  /* 0x00000000021072ca */ /* 0x000fe200000e0000 */
[----:B------:R-:W-:Y:S01]  /*42b0*/  UMOV UR10, URZ ;  /* 0x000000ff000a7c82 */ /* 0x000fe20008000000 */
[----:B------:R-:W-:-:S02]  /*42c0*/  UISETP.NE.AND UP3, UPT, UR27, URZ, UPT ;  /* 0x000000ff1b00728c */ /* 0x000fc4000bf65270 */
[----:B---3--:R-:W-:Y:S01]  /*42d0*/  ULEA UR13, UR4, UR13, 0x18 ;  /* 0x0000000d040d7291 */ /* 0x008fe2000f8ec0ff */
[----:B------:R-:W-:Y:S01]  /*42e0*/  UMOV UR11, URZ ;  /* 0x000000ff000b7c82 */ /* 0x000fe20008000000 */
[----:B------:R-:W-:Y:S02]  /*42f0*/  UMOV UR22, 0x0 ;  /* 0x0000000000167882 */ /* 0x000fe40000000000 */
[----:B------:R-:W-:Y:S02]  /*4300*/  UIADD3 UR5, UPT, UPT, UR13, 0xc600, URZ ;  /* 0x0000c6000d057890 */ /* 0x000fe4000fffe0ff */
[----:B------:R-:W-:Y:S02]  /*4310*/  UIADD3 UR4, UPT, UPT, UR13, 0x22600, URZ ;  /* 0x000226000d047890 */ /* 0x000fe4000fffe0ff */
[----:B----4-:R-:W-:Y:S01]  /*4320*/  UIADD3 UR6, UPT, UPT, UR6, 0x1f, URZ ;  /* 0x0000001f06067890 */ /* 0x010fe2000fffe0ff */
[----:B--2---:R-:W1:Y:S01]  /*4330*/  LDS R3, [UR13+0x240] ;  /* 0x0002400dff037984 */ /* 0x004e620008000800 */
[----:B------:R-:W-:-:S02]  /*4340*/  USHF.R.U32.HI UR5, URZ, 0x4, UR5 ;  /* 0x00000004ff057899 */ /* 0x000fc40008011605 */
[----:B------:R-:W-:Y:S02]  /*4350*/  USHF.R.S32.HI UR21, URZ, 0x1f, UR6 ;  /* 0x0000001fff157899 */ /* 0x000fe40008011406 */
[----:B------:R-:W-:Y:S02]  /*4360*/  USHF.R.U32.HI UR4, URZ, 0x4, UR4 ;  /* 0x00000004ff047899 */ /* 0x000fe40008011604 */
[----:B------:R-:W-:Y:S02]  /*4370*/  ULEA.HI UR21, UR21, UR6, URZ, 0x5 ;  /* 0x0000000615157291 */ /* 0x000fe4000f8f28ff */
[----:B------:R-:W-:Y:S02]  /*4380*/  ULOP3.LUT UR5, UR5, 0x3fff, URZ, 0xc0, !UPT ;  /* 0x00003fff05057892 */ /* 0x000fe4000f8ec0ff */
[----:B------:R-:W-:Y:S02]  /*4390*/  USHF.R.S32.HI UR21, URZ, 0x5, UR21 ;  /* 0x00000005ff157899 */ /* 0x000fe40008011415 */
[----:B------:R-:W-:-:S02]  /*43a0*/  ULOP3.LUT UR18, UR4, 0x3fff, URZ, 0xc0, !UPT ;  /* 0x00003fff04127892 */ /* 0x000fc4000f8ec0ff */
[----:B------:R-:W-:Y:S02]  /*43b0*/  UISETP.LT.AND UP0, UPT, UR21, 0x1, UPT ;  /* 0x000000011500788c */ /* 0x000fe4000bf01270 */
[----:B------:R-:W-:Y:S02]  /*43c0*/  ULOP3.LUT UR17, UR5, 0x10000, URZ, 0xfc, !UPT ;  /* 0x0001000005117892 */ /* 0x000fe4000f8efcff */
[----:B------:R-:W-:Y:S02]  /*43d0*/  ULOP3.LUT UR18, UR18, 0x10000, URZ, 0xfc, !UPT ;  /* 0x0001000012127892 */ /* 0x000fe4000f8efcff */
[----:B------:R-:W-:Y:S01]  /*43e0*/  USEL UR25, UR21, 0x1, !UP0 ;  /* 0x0000000115197887 */ /* 0x000fe2000c000000 */
[----:B------:R-:W-:Y:S01]  /*43f0*/  UMOV UR23, 0x10400490 ;  /* 0x1040049000177882 */ /* 0x000fe20000000000 */
[----:B-1----:R-:W-:Y:S02]  /*4400*/  R2UR UR26, R3 ;  /* 0x00000000031a72ca */ /* 0x002fe400000e0000 */
[----:B------:R-:W-:-:S13]  /*4410*/  CS2R R2, SRZ ;  /* 0x0000000000027805 */ /* 0x000fda000001ff00 */
.L_x_93:
[C---:B------:R-:W-:Y:S02]  /*4420*/  LEA R0, R8.reuse, UR13, 0x3 ;  /* 0x0000000d08007c11 */ /* 0x040fe4000f8e18ff */
[----:B------:R-:W-:Y:S02]  /*4430*/  SHF.L.U32 R5, R3, 0x1f, RZ ;  /* 0x0000001f03057819 */ /* 0x000fe400000006ff */
[----:B------:R-:W-:Y:S02]  /*4440*/  LEA R4, R8, UR13, 0x4 ;  /* 0x0000000d08047c11 */ /* 0x000fe4000f8e20ff */
[----:B------:R-:W1:Y:S02]  /*4450*/  SYNCS.PHASECHK.TRANS64.TRYWAIT P0, [R0+URZ+0x1b0], R5 ;  /* 0x0001b005000075a7 */ /* 0x000e6400080011ff */
[----:B-1-3--:R-:W-:Y:S05]  /*4460*/  @!P0 BRA `(.L_x_86) ;  /* 0x0000008c00f48947 */ /* 0x00afea0003800000 */
.L_x_217:
[----:B-1----:R-:W1:Y:S01]  /*4470*/  LDS.128 R4, [R4+0x220] ;  /* 0x0002200004047984 */ /* 0x002e620000000c00 */
[----:B------:R-:W-:Y:S02]  /*4480*/  VIADD R0, R0, 0x1c0 ;  /* 0x000001c000007836 */ /* 0x000fe40000000000 */
[----:B------:R-:W-:Y:S01]  /*4490*/  VIADD R8, R8, 0x1 ;  /* 0x0000000108087836 */ /* 0x000fe20000000000 */
[----:B------:R-:W-:Y:S01]  /*44a0*/  @!PT LDS RZ, [RZ] ;  /* 0x00000000fffff984 */ /* 0x000fe20000000800 */
[----:B------:R-:W-:Y:S01]  /*44b0*/  @!PT LDS RZ, [RZ] ;  /* 0x00000000fffff984 */ /* 0x000fe20000000800 */
[----:B------:R-:W-:Y:S01]  /*44c0*/  @!PT LDS RZ, [RZ] ;  /* 0x00000000fffff984 */ /* 0x000fe20000000800 */
[----:B------:R-:W-:Y:S01]  /*44d0*/  @!PT LDS RZ, [RZ] ;  /* 0x00000000fffff984 */ /* 0x000fe20000000800 */
[----:B------:R2:W-:Y:S06]  /*44e0*/  MEMBAR.ALL.CTA ;  /* 0x0000000000007992 */ /* 0x0005ec0000008000 */
[----:B--2---:R-:W2:Y:S01]  /*44f0*/  FENCE.VIEW.ASYNC.S ;  /* 0x00000000000073c6 */ /* 0x004ea20000000000 */
[----:B------:R-:W-:-:S04]  /*4500*/  PRMT R0, RZ, 0x654, R0 ;  /* 0x00000654ff007816 */ /* 0x000fc80000000000 */
[----:B--2---:R2:W-:Y:S01]  /*4510*/  SYNCS.ARRIVE.TRANS64.RED.A1T0 RZ, [R0+URZ], RZ ;  /* 0x000000ff00ff79a7 */ /* 0x0045e200081004ff */
[----:B-1----:R-:W-:Y:S01]  /*4520*/  LOP3.LUT P1, RZ, R6, 0x1, RZ, 0xc0, !PT ;  /* 0x0000000106ff7812 */ /* 0x002fe2000782c0ff */
[----:B--2---:R-:W-:-:S12]  /*4530*/  BRA.U UP3, `(.L_x_87) ;  /* 0x0000000103cc7547 */ /* 0x004fd8000b800000 */
[----:B------:R-:W1:Y:S01]  /*4540*/  LDCU UR4, c[0x0][0x38c] ;  /* 0x00007180ff0477ac */ /* 0x000e620008000800 */
[----:B------:R-:W-:Y:S02]  /*4550*/  PLOP3.LUT P2, PT, PT, PT, PT, 0x80, 0x8 ;  /* 0x000000000008781c */ /* 0x000fe40003f4f070 */
[----:B------:R-:W-:Y:S01]  /*4560*/  SHF.L.U32 R5, R9, 0x1f, RZ ;  /* 0x0000001f09057819 */ /* 0x000fe200000006ff */
[----:B------:R-:W-:Y:S02]  /*4570*/  ULEA UR19, UR20, UR13, 0x3 ;  /* 0x0000000d14137291 */ /* 0x000fe4000f8e18ff */
[----:B-1----:R-:W-:-:S06]  /*4580*/  UISETP.GE.AND UP0, UPT, UR4, 0x1, UPT ;  /* 0x000000010400788c */ /* 0x002fcc000bf06270 */
[----:B------:R-:W-:-:S05]  /*4590*/  PLOP3.LUT P0, PT, PT, PT, UP0, 0x80, 0x8 ;  /* 0x000000000008781c */ /* 0x000fca0003f0f008 */
[----:B------:R-:W-:-:S08]  /*45a0*/  @UP0 ULEA UR4, UR10, UR13, 0x3 ;  /* 0x0000000d0a040291 */ /* 0x000fd0000f8e18ff */
[----:B------:R-:W-:-:S04]  /*45b0*/  @P0 SHF.L.U32 R0, R2, 0x1f, RZ ;  /* 0x0000001f02000819 */ /* 0x000fc800000006ff */
[----:B------:R1:W2:Y:S01]  /*45c0*/  @P0 SYNCS.PHASECHK.TRANS64.TRYWAIT P2, [UR4], R0 ;  /* 0x00000000ff0005a7 */ /* 0x0002a20008041104 */
[----:B------:R-:W3:Y:S02]  /*45d0*/  SYNCS.PHASECHK.TRANS64.TRYWAIT P0, [UR19+0x1e0], R5 ;  /* 0x0001e005ff0075a7 */ /* 0x000ee40008001113 */
[----:B-123--:R-:W-:Y:S05]  /*45e0*/  @!P0 BRA `(.L_x_88) ;  /* 0x0000008c00a88947 */ /* 0x00efea0003800000 */
.L_x_219:
[----:B------:R-:W-:Y:S01]  /*45f0*/  UMOV UR14, UR11 ;  /* 0x0000000b000e7c82 */ /* 0x000fe20008000000 */
[----:B------:R-:W-:Y:S05]  /*4600*/  BRA.U !UP0, `(.L_x_89) ;  /* 0x0000000108887547 */ /* 0x000fea000b800000 */
[----:B------:R-:W-:Y:S02]  /*4610*/  UIADD3 UR14, UPT, UPT, UR25, UR11, URZ ;  /* 0x0000000b190e7290 */ /* 0x000fe4000fffe0ff */
[----:B------:R-:W-:Y:S02]  /*4620*/  ULEA UR15, UR20, UR26, 0x8 ;  /* 0x0000001a140f7291 */ /* 0x000fe4000f8e40ff */
[----:B------:R-:W-:Y:S01]  /*4630*/  UPLOP3.LUT UP2, UPT, UPT, UPT, UPT, 0x40, 0x4 ;  /* 0x000000000004789c */ /* 0x000fe20003f4e870 */
[----:B------:R-:W-:Y:S01]  /*4640*/  UMOV UR12, UR21 ;  /* 0x00000015000c7c82 */ /* 0x000fe20008000000 */
[----:B------:R-:W-:-:S09]  /*4650*/  UMOV UR5, UR10 ;  /* 0x0000000a00057c82 */ /* 0x000fd20008000000 */
.L_x_92:
[----:B--2---:R-:W-:Y:S01]  /*4660*/  ULEA UR6, UR5, UR13, 0x3 ;  /* 0x0000000d05067291 */ /* 0x004fe2000f8e18ff */
[----:B---3--:R-:W-:Y:S11]  /*4670*/  @P2 BRA `(.L_x_90) ;  /* 0x00000000000c2947 */ /* 0x008ff60003800000 */
[----:B-1----:R-:W-:Y:S04]  /*4680*/  SHF.L.U32 R5, R2, 0x1f, RZ ;  /* 0x0000001f02057819 */ /* 0x002fe800000006ff */
[----:B------:R-:W1:Y:S02]  /*4690*/  SYNCS.PHASECHK.TRANS64.TRYWAIT P0, [UR6], R5 ;  /* 0x00000005ff0075a7 */ /* 0x000e640008001106 */
[----:B-1----:R-:W-:Y:S05]  /*46a0*/  @!P0 BRA `(.L_x_91) ;  /* 0x0000008c00908947 */ /* 0x002fea0003800000 */
.L_x_90:
[----:B------:R-:W-:Y:S01]  /*46b0*/  UISETP.NE.AND UP0, UPT, UR12, 0x1, UPT ;  /* 0x000000010c00788c */ /* 0x000fe2000bf05270 */
[----:B------:R-:W-:Y:S01]  /*46c0*/  PLOP3.LUT P2, PT, PT, PT, PT, 0x80, 0x8 ;  /* 0x000000000008781c */ /* 0x000fe20003f4f070 */
[----:B------:R-:W-:Y:S02]  /*46d0*/  UIADD3 UR4, UPT, UPT, UR5, 0x1, URZ ;  /* 0x0000000105047890 */ /* 0x000fe4000fffe0ff */
[----:B------:R-:W-:Y:S02]  /*46e0*/  ULEA UR8, UR5, UR18, 0x8 ;  /* 0x0000001205087291 */ /* 0x000fe4000f8e40ff */
[----:B------:R-:W-:Y:S01]  /*46f0*/  UISETP.NE.AND UP1, UPT, UR4, 0x16, UPT ;  /* 0x000000160400788c */ /* 0x000fe2000bf25270 */
[----:B------:R-:W-:Y:S01]  /*4700*/  PLOP3.LUT P0, PT, PT, PT, UP0, 0x80, 0x8 ;  /* 0x000000000008781c */ /* 0x000fe20003f0f008 */
[----:B------:R-:W-:Y:S02]  /*4710*/  UIADD3 UR11, UPT, UPT, UR11, 0x1, URZ ;  /* 0x000000010b0b7890 */ /* 0x000fe4000fffe0ff */
[----:B------:R-:W-:Y:S02]  /*4720*/  USEL UR7, URZ, 0x1, UP1 ;  /* 0x00000001ff077887 */ /* 0x000fe40008800000 */
[----:B------:R-:W-:Y:S01]  /*4730*/  USEL UR10, UR4, URZ, UP1 ;  /* 0x000000ff040a7287 */ /* 0x000fe20008800000 */
[----:B------:R-:W-:Y:S01]  /*4740*/  UMOV UR9, 0xc0004010 ;  /* 0xc000401000097882 */ /* 0x000fe20000000000 */
[----:B------:R-:W-:Y:S02]  /*4750*/  UIADD3 UR12, UPT, UPT, UR12, -0x1, URZ ;  /* 0xffffffff0c0c7890 */ /* 0x000fe4000fffe0ff */
[----:B------:R-:W-:Y:S01]  /*4760*/  LOP3.LUT R2, R2, UR7, RZ, 0x3c, !PT ;  /* 0x0000000702027c12 */ /* 0x000fe2000f8e3cff */
[----:B------:R-:W-:Y:S01]  /*4770*/  @UP0 ULEA UR4, UR10, UR13, 0x3 ;  /* 0x0000000d0a040291 */ /* 0x000fe2000f8e18ff */
[----:B------:R-:W-:Y:S02]  /*4780*/  UMOV UR7, 0xc0004010 ;  /* 0xc000401000077882 */ /* 0x000fe40000000000 */
[----:B-1----:R-:W-:Y:S01]  /*4790*/  @P0 SHF.L.U32 R0, R2, 0x1f, RZ ;  /* 0x0000001f02000819 */ /* 0x002fe200000006ff */
[----:B------:R-:W-:Y:S05]  /*47a0*/  UISETP.NE.AND UP0, UPT, UR11, UR14, UPT ;  /* 0x0000000e0b00728c */ /* 0x000fea000bf05270 */
[----:B------:R2:W3:Y:S01]  /*47b0*/  @P0 SYNCS.PHASECHK.TRANS64.TRYWAIT P2, [UR4], R0 ;  /* 0x00000000ff0005a7 */ /* 0x0004e20008041104 */
[----:B------:R-:W-:Y:S02]  /*47c0*/  UIADD3 UR4, UPT, UPT, UR6, 0xb0, URZ ;  /* 0x000000b006047890 */ /* 0x000fe4000fffe0ff */
[----:B------:R-:W-:Y:S03]  /*47d0*/  ULEA UR6, UR5, UR17, 0x8 ;  /* 0x0000001105067291 */ /* 0x000fe6000f8e40ff */
[----:B------:R-:W-:Y:S06]  /*47e0*/  UMOV UR5, UR10 ;  /* 0x0000000a00057c82 */ /* 0x000fec0008000000 */
[----:B------:R2:W-:Y:S01]  /*47f0*/  UTCQMMA.2CTA gdesc[UR6], gdesc[UR8], tmem[UR15], tmem[UR22], idesc[UR23], UP2 ;  /* 0x00ff1608060075ea */ /* 0x0005e2000920030f */
[----:B------:R-:W-:Y:S01]  /*4800*/  UPLOP3.LUT UP2, UPT, UPT, UPT, UPT, 0x80, 0x8 ;  /* 0x000000000008789c */ /* 0x000fe20003f4f070 */
[----:B------:R2:W-:Y:S01]  /*4810*/  UTCBAR.2CTA.MULTICAST [UR4], URZ, UR16 ;  /* 0x000000ff040073e9 */ /* 0x0005e20008200810 */
[----:B------:R-:W-:Y:S09]  /*4820*/  BRA.U UP0, `(.L_x_92) ;  /* 0xfffffffd008c7547 */ /* 0x000ff2000b83ffff */
.L_x_89:
[----:B--2---:R-:W-:Y:S01]  /*4830*/  UIADD3 UR4, UPT, UPT, UR19, 0x1d0, URZ ;  /* 0x000001d013047890 */ /* 0x004fe2000fffe0ff */
[----:B------:R-:W-:-:S08]  /*4840*/  UMOV UR11, UR14 ;  /* 0x0000000e000b7c82 */ /* 0x000fd00008000000 */
[----:B------:R2:W-:Y:S01]  /*4850*/  UTCBAR.2CTA.MULTICAST [UR4], URZ, UR24 ;  /* 0x000000ff040073e9 */ /* 0x0005e20008200818 */
[----:B------:R-:W-:Y:S02]  /*4860*/  NOP ;  /* 0x0000000000007918 */ /* 0x000fe40000000000 */
.L_x_87:
[----:B--2---:R-:W-:Y:S01]  /*4870*/  UIADD3 UR4, UPT, UPT, UR20, 0x1, URZ ;  /* 0x0000000114047890 */ /* 0x004fe2000fffe0ff */
[----:B------:R-:W-:-:S03]  /*4880*/  ISETP.NE.AND P0, PT, R8, 0x2, PT ;  /* 0x000000020800780c */ /* 0x000fc60003f05270 */
[----:B------:R-:W-:Y:S01]  /*4890*/  UISETP.NE.AND UP0, UPT, UR4, 0x2, UPT ;  /* 0x000000020400788c */ /* 0x000fe2000bf05270 */
[----:B-1----:R-:W-:Y:S02]  /*48a0*/  SEL R0, RZ, 0x1, P0 ;  /* 0x00000001ff007807 */ /* 0x002fe40000000000 */
[----:B------:R-:W-:Y:S01]  /*48b0*/  SEL R8, R8, RZ, P0 ;  /* 0x000000ff08087207 */ /* 0x000fe20000000000 */
[----:B------:R-:W-:Y:S01]  /*48c0*/  USEL UR5, URZ, 0x1, UP0 ;  /* 0x00000001ff057887 */ /* 0x000fe20008000000 */
[----:B------:R-:W-:Y:S01]  /*48d0*/  LOP3.LUT R3, R3, R0, RZ, 0x3c, !PT ;  /* 0x0000000003037212 */ /* 0x000fe200078e3cff */
[----:B------:R-:W-:-:S04]  /*48e0*/  USEL UR20, UR4, URZ, UP0 ;  /* 0x000000ff04147287 */ /* 0x000fc80008000000 */
[----:B------:R-:W-:Y:S01]  /*48f0*/  LOP3.LUT R9, R9, UR5, RZ, 0x3c, !PT ;  /* 0x0000000509097c12 */ /* 0x000fe2000f8e3cff */
[----:B------:R-:W-:Y:S07]  /*4900*/  @P1 BRA `(.L_x_93) ;  /* 0xfffffff800c41947 */ /* 0x000fee000383ffff */
[----:B------:R-:W1:Y:S01]  /*4910*/  S2UR UR8, SR_CgaCtaId ;  /* 0x00000000000879c3 */ /* 0x000e620000008800 */
[----:B------:R-:W-:Y:S01]  /*4920*/  ELECT P0, URZ, PT ;  /* 0x0000000000ff782f */ /* 0x000fe20003800000 */
[----:B------:R-:W-:Y:S01]  /*4930*/  HFMA2 R0, -RZ, RZ, 0, 5.9604644775390625e-08 ;  /* 0x00000001ff007431 */ /* 0x000fe200000001ff */
[----:B------:R-:W-:-:S05]  /*4940*/  UMOV UR4, 0x40 ;  /* 0x0000004000047882 */ /* 0x000fca0000000000 */
[----:B------:R-:W-:Y:S01]  /*4950*/  UVIRTCOUNT.DEALLOC.SMPOOL 0x80 ;  /* 0x000000800000784c */ /* 0x000fe20000000000 */
[----:B------:R-:W-:Y:S02]  /*4960*/  UISETP.NE.AND UP0, UPT, UR27, URZ, UPT ;  /* 0x000000ff1b00728c */ /* 0x000fe4000bf05270 */
[----:B-1----:R-:W-:-:S09]  /*4970*/  ULEA UR8, UR8, UR4, 0x18 ;  /* 0x0000000408087291 */ /* 0x002fd2000f8ec0ff */
[----:B------:R1:W-:Y:S01]  /*4980*/  @P0 STS.U8 [UR8+0x1c], R0 ;  /* 0x00001c00ff000988 */ /* 0x0003e20008000008 */
[----:B------:R-:W-:Y:S05]  /*4990*/  BRA.U UP0, `(.L_x_94) ;  /* 0x0000000100587547 */ /* 0x000fea000b800000 */
[----:B------:R-:W-:Y:S01]  /*49a0*/  UIADD3 UR5, UPT, UPT, UR13, 0x1e0, URZ ;  /* 0x000001e00d057890 */ /* 0x000fe2000fffe0ff */
[----:B------:R-:W-:-:S03]  /*49b0*/  SHF.L.U32 R3, R9, 0x1f, RZ ;  /* 0x0000001f09037819 */ /* 0x000fc600000006ff */
[----:B------:R-:W-:-:S09]  /*49c0*/  ULEA UR4, UR20, UR5, 0x3 ;  /* 0x0000000514047291 */ /* 0x000fd2000f8e18ff */
[----:B------:R-:W2:Y:S02]  /*49d0*/  SYNCS.PHASECHK.TRANS64.TRYWAIT P0, [UR4], R3 ;  /* 0x00000003ff0075a7 */ /* 0x000ea40008001104 */
[----:B--2---:R-:W-:Y:S05]  /*49e0*/  @!P0 BRA `(.L_x_95) ;  /* 0x0000008800d88947 */ /* 0x004fea0003800000 */
.L_x_222:
[----:B------:R-:W-:-:S04]  /*49f0*/  UIADD3 UR4, UPT, UPT, UR20, 0x1, URZ ;  /* 0x0000000114047890 */ /* 0x000fc8000fffe0ff */
[----:B------:R-:W-:-:S04]  /*4a00*/  UISETP.NE.AND UP1, UPT, UR4, 0x2, UPT ;  /* 0x000000020400788c */ /* 0x000fc8000bf25270 */
[----:B------:R-:W-:Y:S02]  /*4a10*/  USEL UR6, URZ, 0x1, UP1 ;  /* 0x00000001ff067887 */ /* 0x000fe40008800000 */
[----:B------:R-:W-:-:S04]  /*4a20*/  USEL UR4, UR4, URZ, UP1 ;  /* 0x000000ff04047287 */ /* 0x000fc80008800000 */
[----:B------:R-:W-:Y:S01]  /*4a30*/  ULEA UR4, UR4, UR5, 0x3 ;  /* 0x0000000504047291 */ /* 0x000fe2000f8e18ff */
[----:B-1----:R-:W-:-:S04]  /*4a40*/  LOP3.LUT R3, R9, UR6, RZ, 0x3c, !PT ;  /* 0x0000000609037c12 */ /* 0x002fc8000f8e3cff */
[----:B------:R-:W-:Y:S01]  /*4a50*/  SHF.L.U32 R3, R3, 0x1f, RZ ;  /* 0x0000001f03037819 */ /* 0x000fe200000006ff */
[----:B------:R-:W-:-:S04]  /*4a60*/  IMAD.U32 R0, RZ, RZ, UR4 ;  /* 0x00000004ff007e24 */ /* 0x000fc8000f8e00ff */
[----:B------:R1:W2:Y:S03]  /*4a70*/  SYNCS.PHASECHK.TRANS64.TRYWAIT P0, [R0+URZ], R3 ;  /* 0x00000003000075a7 */ /* 0x0002a600080011ff */
[----:B--2---:R-:W-:Y:S05]  /*4a80*/  @!P0 NANOSLEEP.SYNCS 0x989680 ;  /* 0x009896800000895d */ /* 0x004fea0003900000 */
[----:B------:R-:W2:Y:S02]  /*4a90*/  @!P0 SYNCS.PHASECHK.TRANS64 P0, [R0+URZ], R3 ;  /* 0x00000003000085a7 */ /* 0x000ea400080010ff */
[----:B--2---:R-:W-:Y:S05]  /*4aa0*/  @P0 BRA `(.L_x_96) ;  /* 0x0000000000200947 */ /* 0x004fea0003800000 */
.L_x_97:
[----:B--2---:R2:W4:Y:S02]  /*4ab0*/  SYNCS.PHASECHK.TRANS64.TRYWAIT P0, [R0+URZ], R3 ;  /* 0x00000003000075a7 */ /* 0x00452400080011ff */
[----:B----4-:R-:W-:Y:S05]  /*4ac0*/  @!P0 NANOSLEEP.SYNCS 0x989680 ;  /* 0x009896800000895d */ /* 0x010fea0003900000 */
[----:B------:R-:W4:Y:S02]  /*4ad0*/  @!P0 SYNCS.PHASECHK.TRANS64 P0, [R0+URZ], R3 ;  /* 0x00000003000085a7 */ /* 0x000f2400080010ff */
[----:B----4-:R-:W-:Y:S05]  /*4ae0*/  @!P0 BRA `(.L_x_97) ;  /* 0xfffffffc00f08947 */ /* 0x010fea000383ffff */
[----:B------:R-:W-:Y:S05]  /*4af0*/  BRA `(.L_x_96) ;  /* 0x00000000000c7947 */ /* 0x000fea0003800000 */
.L_x_94:
[----:B------:R-:W-:-:S04]  /*4b00*/  UIADD3 UR4, UPT, UPT, UR13, 0x210, URZ ;  /* 0x000002100d047890 */ /* 0x000fc8000fffe0ff */
[----:B------:R-:W-:-:S09]  /*4b10*/  UPRMT UR4, UR28, 0x654, UR4 ;  /* 0x000006541c047896 */ /* 0x000fd20008000004 */
[----:B------:R-:W-:Y:S03]  /*4b20*/  SYNCS.ARRIVE.TRANS64.RED.A1T0 RZ, [UR4], RZ ;  /* 0x000000ffffff79a7 */ /* 0x000fe60008100404 */
.L_x_96:
[----:B-12---:R-:W-:Y:S01]  /*4b30*/  SHF.L.U32 R3, RZ, 0x1f, RZ ;  /* 0x0000001fff037819 */ /* 0x006fe200000006ff */
[----:B------:R-:W-:Y:S01]  /*4b40*/  UIADD3 UR4, UPT, UPT, UR13, 0x210, URZ ;  /* 0x000002100d047890 */ /* 0x000fe2000fffe0ff */
[----:B------:R-:W-:Y:S02]  /*4b50*/  PLOP3.LUT P0, PT, PT, PT, UP0, 0x80, 0x8 ;  /* 0x000000000008781c */ /* 0x000fe40003f0f008 */
[----:B------:R-:W1:Y:S02]  /*4b60*/  SYNCS.PHASECHK.TRANS64.TRYWAIT P1, [UR13+0x210], R3 ;  /* 0x00021003ff0075a7 */ /* 0x000e64000802110d */
[----:B-1----:R-:W-:Y:S09]  /*4b70*/  @!P1 BRA `(.L_x_98) ;  /* 0x00000088008c9947 */ /* 0x002ff20003800000 */
.L_x_224:
[----:B------:R-:W-:Y:S01]  /*4b80*/  @!UP0 UPRMT UR4, UR28, 0x654, UR4 ;  /* 0x000006541c048896 */ /* 0x000fe20008000004 */
[----:B------:R-:W-:Y:S01]  /*4b90*/  UMOV UR5, 0xffff ;  /* 0x0000ffff00057882 */ /* 0x000fe20000000000 */
[----:B------:R-:W-:-:S07]  /*4ba0*/  UMOV UR6, 0x1 ;  /* 0x0000000100067882 */ /* 0x000fce0000000000 */
[----:B------:R-:W-:Y:S01]  /*4bb0*/  @!P0 SYNCS.ARRIVE.TRANS64.RED.A1T0 RZ, [UR4], RZ ;  /* 0x000000ffffff89a7 */ /* 0x000fe20008100404 */
[----:B------:R-:W-:Y:S01]  /*4bc0*/  NOP ;  /* 0x0000000000007918 */ /* 0x000fe20000000000 */
[----:B-1----:R-:W1:Y:S01]  /*4bd0*/  LDS R0, [UR8+0x14] ;  /* 0x00001408ff007984 */ /* 0x002e620008000800 */
[----:B------:R-:W-:-:S04]  /*4be0*/  ULOP3.LUT UR4, UR26, 0xffff, URZ, 0xc0, !UPT ;  /* 0x0000ffff1a047892 */ /* 0x000fc8000f8ec0ff */
[----:B------:R-:W-:-:S04]  /*4bf0*/  USHF.R.U32.HI UR4, URZ, 0x5, UR4 ;  /* 0x00000005ff047899 */ /* 0x000fc80008011604 */
[----:B------:R-:W-:Y:S02]  /*4c00*/  USHF.L.U32 UR5, UR5, UR4, URZ ;  /* 0x0000000405057299 */ /* 0x000fe400080006ff */
[----:B------:R-:W-:-:S04]  /*4c10*/  USHF.L.U32 UR4, UR6, UR4, URZ ;  /* 0x0000000406047299 */ /* 0x000fc800080006ff */
[----:B-1----:R-:W-:-:S04]  /*4c20*/  LOP3.LUT R0, R0, UR5, RZ, 0xc0, !PT ;  /* 0x0000000500007c12 */ /* 0x002fc8000f8ec0ff */
[----:B------:R-:W-:-:S13]  /*4c30*/  ISETP.NE.AND P0, PT, R0, UR5, PT ;  /* 0x0000000500007c0c */ /* 0x000fda000bf05270 */
[----:B------:R-:W-:Y:S05]  /*4c40*/  @P0 BRA `(.L_x_99) ;  /* 0x0000000000580947 */ /* 0x000fea0003800000 */
[----:B------:R-:W1:Y:S02]  /*4c50*/  LDS R0, [UR8+0x18] ;  /* 0x00001808ff007984 */ /* 0x000e640008000800 */
[----:B-1----:R-:W-:-:S04]  /*4c60*/  LOP3.LUT R0, R0, UR4, RZ, 0xc0, !PT ;  /* 0x0000000400007c12 */ /* 0x002fc8000f8ec0ff */
[----:B------:R-:W-:-:S13]  /*4c70*/  ISETP.NE.AND P0, PT, R0, UR4, PT ;  /* 0x0000000400007c0c */ /* 0x000fda000bf05270 */
[----:B------:R-:W-:Y:S05]  /*4c80*/  @P0 BRA `(.L_x_100) ;  /* 0x00000000003c0947 */ /* 0x000fea0003800000 */
[----:B------:R-:W1:Y:S01]  /*4c90*/  S2R R2, SR_LANEID ;  /* 0x0000000000027919 */ /* 0x000e620000000000 */
[----:B------:R-:W-:Y:S01]  /*4ca0*/  ULOP3.LUT UR5, URZ, UR5, URZ, 0x33, !UPT ;  /* 0x00000005ff057292 */ /* 0x000fe2000f8e33ff */
[----:B------:R-:W-:Y:S01]  /*4cb0*/  LOP3.LUT R4, RZ, UR4, RZ, 0x33, !PT ;  /* 0x00000004ff047c12 */ /* 0x000fe2000f8e33ff */
[----:B------:R-:W-:Y:S02]  /*4cc0*/  VOTEU.ANY UR4, UPT, PT ;  /* 0x0000000000047886 */ /* 0x000fe400038e0100 */
[----:B------:R-:W-:Y:S01]  /*4cd0*/  UFLO.U32 UR4, UR4 ;  /* 0x00000004000472bd */ /* 0x000fe200080e0000 */
[----:B------:R-:W2:Y:S01]  /*4ce0*/  REDUX UR6, R4 ;  /* 0x00000000040673c4 */ /* 0x000ea20000000000 */
[----:B------:R-:W-:-:S06]  /*4cf0*/  IMAD.U32 R0, RZ, RZ, UR5 ;  /* 0x00000005ff007e24 */ /* 0x000fcc000f8e00ff */
[----:B------:R4:W-:Y:S01]  /*4d00*/  UTCATOMSWS.AND URZ, UR5 ;  /* 0x0000000500ff79e3 */ /* 0x0009e20008000000 */
[----:B------:R-:W3:Y:S01]  /*4d10*/  REDUX UR7, R0 ;  /* 0x00000000000773c4 */ /* 0x000ee20000000000 */
[----:B-1----:R-:W-:Y:S01]  /*4d20*/  ISETP.EQ.U32.AND P0, PT, R2, UR4, PT ;  /* 0x0000000402007c0c */ /* 0x002fe2000bf02070 */
[----:B--2---:R-:W-:Y:S01]  /*4d30*/  IMAD.U32 R2, RZ, RZ, UR6 ;  /* 0x00000006ff027e24 */ /* 0x004fe2000f8e00ff */
[----:B---3--:R-:W-:-:S11]  /*4d40*/  MOV R3, UR7 ;  /* 0x0000000700037c02 */ /* 0x008fd60008000f00 */
[----:B------:R4:W-:Y:S04]  /*4d50*/  @P0 ATOMS.AND RZ, [UR8+0x14], R3 ;  /* 0x00001403ffff098c */ /* 0x0009e8000a800008 */
[----:B------:R4:W-:Y:S01]  /*4d60*/  @P0 ATOMS.AND RZ, [UR8+0x18], R2 ;  /* 0x00001802ffff098c */ /* 0x0009e2000a800008 */
[----:B------:R-:W-:Y:S05]  /*4d70*/  BRA `(.L_x_101) ;  /* 0x0000000000147947 */ /* 0x000fea0003800000 */
.L_x_100:
[----:B------:R-:W-:Y:S02]  /*4d80*/  MOV R2, 0x4da0 ;  /* 0x00004da000027802 */ /* 0x000fe40000000f00 */
[----:B---3-5:R-:W-:Y:S05]  /*4d90*/  CALL.REL.NOINC `($__internal_0_$__cuda_sm10x_tcgen05_guardrail_trap_col_being_dealloced_not_returned_by_alloc) ;  /* 0x0000008c00687944 */ /* 0x028fea0003c00000 */
[----:B------:R-:W-:Y:S05]  /*4da0*/  BRA `(.L_x_101) ;  /* 0x0000000000087947 */ /* 0x000fea0003800000 */
.L_x_99:
[----:B------:R-:W-:Y:S02]  /*4db0*/  MOV R2, 0x4dd0 ;  /* 0x00004dd000027802 */ /* 0x000fe40000000f00 */
[----:B---3-5:R-:W-:Y:S05]  /*4dc0*/  CALL.REL.NOINC `($__internal_2_$__cuda_sm10x_tcgen05_guardrail_trap_unallocated_columns_being_dealloced) ;  /* 0x0000008c00747944 */ /* 0x028fea0003c00000 */
.L_x_101:
[----:B------:R-:W-:Y:S01]  /*4dd0*/  NOP ;  /* 0x0000000000007918 */ /* 0x000fe20000000000 */
[----:B----4-:R-:W-:Y:S05]  /*4de0*/  EXIT ;  /* 0x000000000000794d */ /* 0x010fea0003800000 */
.L_x_74:
[----:B------:R-:W-:-:S09]  /*4df0*/  UISETP.NE.OR UP0, UPT, UR17, 0x3, !UP3 ;  /* 0x000000031100788c */ /* 0x000fd2000df05670 */
[----:B------:R-:W-:Y:S05]  /*4e00*/  BRA.U UP0, `(.L_x_102) ;  /* 0x0000001100587547 */ /* 0x000fea000b800000 */
[----:B------:R-:W1:Y:S01]  /*4e10*/  LDCU UR31, c[0x0][0x370] ;  /* 0x00006e00ff1f77ac */ /* 0x000e620008000800 */
[----:B------:R-:W2:Y:S01]  /*4e20*/  LDC.64 R16, c[0x0][0x348] ;  /* 0x0000d200ff107b82 */ /* 0x000ea20000000a00 */
[----:B------:R-:W-:Y:S02]  /*4e30*/  HFMA2 R13, -RZ, RZ, 0, 0 ;  /* 0x00000000ff0d7431 */ /* 0x000fe400000001ff */
[----:B------:R-:W-:Y:S01]  /*4e40*/  IMAD.MOV.U32 R15, RZ, RZ, 0x1 ;  /* 0x00000001ff0f7424 */ /* 0x000fe200078e00ff */
[----:B------:R-:W1:Y:S01]  /*4e50*/  LDCU.128 UR48, c[0x0][0xb10] ;  /* 0x00016200ff3077ac */ /* 0x000e620008000c00 */
[----:B------:R-:W-:Y:S01]  /*4e60*/  IMAD.MOV.U32 R14, RZ, RZ, RZ ;  /* 0x000000ffff0e7224 */ /* 0x000fe200078e00ff */
[----:B------:R-:W-:Y:S01]  /*4e70*/  MOV R7, 0x2000 ;  /* 0x0000200000077802 */ /* 0x000fe20000000f00 */
[----:B------:R-:W3:Y:S01]  /*4e80*/  LDCU UR30, c[0x0][0x374] ;  /* 0x00006e80ff1e77ac */ /* 0x000ee20008000800 */
[----:B------:R-:W4:Y:S01]  /*4e90*/  LDC.64 R2, c[0x0][0x888] ;  /* 0x00022200ff027b82 */ /* 0x000f220000000a00 */
[----:B------:R-:W3:Y:S01]  /*4ea0*/  LDCU UR15, c[0x0][0xb0c] ;  /* 0x00016180ff0f77ac */ /* 0x000ee20008000800 */
[----:B------:R-:W2:Y:S06]  /*4eb0*/  LDCU UR40, c[0x0][0xb20] ;  /* 0x00016400ff2877ac */ /* 0x000eac0008000800 */
[----:B------:R-:W4:Y:S01]  /*4ec0*/  LDC.64 R4, c[0x0][0x890] ;  /* 0x00022400ff047b82 */ /* 0x000f220000000a00 */
[----:B------:R-:W2:Y:S01]  /*4ed0*/  LDCU UR4, c[0x0][0xb30] ;  /* 0x00016600ff0477ac */ /* 0x000ea20008000800 */
[----:B------:R-:W-:Y:S01]  /*4ee0*/  UMOV UR21, 0x400 ;  /* 0x0000040000157882 */ /* 0x000fe20000000000 */
[----:B-1----:R-:W-:-:S02]  /*4ef0*/  UIMAD.WIDE.U32 UR6, UR31, UR48, URZ ;  /* 0x000000301f0672a5 */ /* 0x002fc4000f8e00ff */
[----:B---3--:R-:W-:Y:S02]  /*4f00*/  UIMAD.WIDE.U32 UR8, UR30, UR51, URZ ;  /* 0x000000331e0872a5 */ /* 0x008fe4000f8e00ff */
[----:B------:R-:W-:Y:S02]  /*4f10*/  ULEA UR21, UR45, UR21, 0x18 ;  /* 0x000000152d157291 */ /* 0x000fe4000f8ec0ff */
[----:B------:R-:W-:Y:S02]  /*4f20*/  UPLOP3.LUT UP3, UPT, UPT, UPT, UPT, 0x40, 0x4 ;  /* 0x000000000004789c */ /* 0x000fe40003f6e870 */
[----:B------:R-:W-:Y:S01]  /*4f30*/  UIADD3 UR37, UPT, UPT, UR21, 0x178, URZ ;  /* 0x0000017815257890 */ /* 0x000fe2000fffe0ff */
[----:B------:R-:W-:Y:S01]  /*4f40*/  UMOV UR6, UR7 ;  /* 0x0000000700067c82 */ /* 0x000fe20008000000 */
[----:B------:R-:W-:Y:S01]  /*4f50*/  UMOV UR38, UR9 ;  /* 0x0000000900267c82 */ /* 0x000fe20008000000 */
[----:B------:R-:W-:Y:S02]  /*4f60*/  UISETP.GE.AND UP0, UPT, UR42, 0x1, UPT ;  /* 0x000000012a00788c */ /* 0x000fe4000bf06270 */
[----:B------:R-:W-:Y:S01]  /*4f70*/  UISETP.NE.AND UP4, UPT, UR42, 0x1, UPT ;  /* 0x000000012a00788c */ /* 0x000fe2000bf85270 */
[----:B------:R-:W1:Y:S01]  /*4f80*/  LDCU.64 UR22, c[0x0][0xb28] ;  /* 0x00016500ff1677ac */ /* 0x000e620008000a00 */
[----:B------:R-:W-:-:S02]  /*4f90*/  UISETP.NE.AND UP6, UPT, UR15, 0x1, UPT ;  /* 0x000000010f00788c */ /* 0x000fc4000bfc5270 */
[----:B------:R-:W-:Y:S02]  /*4fa0*/  UISETP.NE.AND UP5, UPT, UR50, 0x1, UPT ;  /* 0x000000013200788c */ /* 0x000fe4000bfa5270 */
[----:B------:R-:W-:Y:S02]  /*4fb0*/  UIADD3 UR33, UPT, UPT, UR21, 0x160, URZ ;  /* 0x0000016015217890 */ /* 0x000fe4000fffe0ff */
[----:B------:R-:W-:Y:S02]  /*4fc0*/  UIADD3 UR25, UPT, UPT, UR21, 0x168, URZ ;  /* 0x0000016815197890 */ /* 0x000fe4000fffe0ff */
[----:B------:R-:W-:Y:S02]  /*4fd0*/  UIADD3 UR17, UPT, UPT, UR21, 0x170, URZ ;  /* 0x0000017015117890 */ /* 0x000fe4000fffe0ff */
[----:B------:R-:W-:Y:S02]  /*4fe0*/  UPRMT UR37, UR45, 0x654, UR37 ;  /* 0x000006542d257896 */ /* 0x000fe40008000025 */
[----:B------:R-:W-:-:S02]  /*4ff0*/  USHF.R.U32.HI UR39, URZ, UR49, UR6 ;  /* 0x00000031ff277299 */ /* 0x000fc40008011606 */
[----:B--2---:R-:W-:Y:S02]  /*5000*/  USHF.R.U32.HI UR38, URZ, UR40, UR38 ;  /* 0x00000028ff267299 */ /* 0x004fe40008011626 */
[----:B------:R-:W-:-:S11]  /*5010*/  UISETP.NE.AND UP2, UPT, UR4, 0x1, UPT ;  /* 0x000000010400788c */ /* 0x000fd6000bf45270 */
.L_x_113:
[C---:B------:R-:W-:Y:S02]  /*5020*/  LEA R12, R14.reuse, UR21, 0x3 ;  /* 0x000000150e0c7c11 */ /* 0x040fe4000f8e18ff */
[----:B------:R-:W-:Y:S02]  /*5030*/  SHF.L.U32 R9, R13, 0x1f, RZ ;  /* 0x0000001f0d097819 */ /* 0x000fe400000006ff */
[----:B------:R-:W-:Y:S02]  /*5040*/  LEA R10, R14, UR21, 0x4 ;  /* 0x000000150e0a7c11 */ /* 0x000fe4000f8e20ff */
[----:B--2---:R-:W2:Y:S02]  /*5050*/  SYNCS.PHASECHK.TRANS64.TRYWAIT P0, [R12+URZ+0x1b0], R9 ;  /* 0x0001b0090c0075a7 */ /* 0x004ea400080011ff */
[----:B--2---:R-:W-:Y:S05]  /*5060*/  @!P0 BRA `(.L_x_103) ;  /* 0x0000008400688947 */ /* 0x004fea0003800000 */
.L_x_225:
[----:B--2---:R-:W2:Y:S01]  /*5070*/  LDS.128 R8, [R10+0x220] ;  /* 0x000220000a087984 */ /* 0x004ea20000000c00 */
[----:B------:R-:W-:Y:S01]  /*5080*/  UISETP.GE.AND UP0, UPT, UR42, 0x1, UPT ;  /* 0x000000012a00788c */ /* 0x000fe2000bf06270 */
[----:B------:R-:W-:Y:S01]  /*5090*/  @!PT LDS RZ, [RZ] ;  /* 0x00000000fffff984 */ /* 0x000fe20000000800 */
[----:B------:R-:W-:Y:S01]  /*50a0*/  @!PT LDS RZ, [RZ] ;  /* 0x00000000fffff984 */ /* 0x000fe20000000800 */
[----:B------:R-:W-:Y:S01]  /*50b0*/  @!PT LDS RZ, [RZ] ;  /* 0x00000000fffff984 */ /* 0x000fe20000000800 */
[----:B------:R-:W-:Y:S01]  /*50c0*/  @!PT LDS RZ, [RZ] ;  /* 0x00000000fffff984 */ /* 0x000fe20000000800 */
[----:B------:R3:W-:Y:S06]  /*50d0*/  MEMBAR.ALL.CTA ;  /* 0x0000000000007992 */ /* 0x0007ec0000008000 */
[----:B---3--:R-:W3:Y:S01]  /*50e0*/  FENCE.VIEW.ASYNC.S ;  /* 0x00000000000073c6 */ /* 0x008ee20000000000 */
[----:B--2---:R-:W-:Y:S11]  /*50f0*/  LOP3.LUT P0, RZ, R10, 0x1, RZ, 0xc0, !PT ;  /* 0x000000010aff7812 */ /* 0x004ff6000780c0ff */
[----:B------:R-:W-:Y:S02]  /*5100*/  @!UPT UIADD3 URZ, UPT, UPT, URZ, URZ, URZ ;  /* 0x000000fffffff290 */ /* 0x000fe4000fffe0ff */
[----:B---3--:R-:W-:Y:S01]  /*5110*/  VOTEU.ANY UP1, P0 ;  /* 0x0000000000ff7886 */ /* 0x008fe20000020100 */
[----:B------:R-:W-:Y:S11]  /*5120*/  PLOP3.LUT P0, PT, PT, PT, UP1, 0x80, 0x8 ;  /* 0x000000000008781c */ /* 0x000ff60003f0f018 */
[----:B------:R-:W-:Y:S02]  /*5130*/  @!UPT UIADD3 URZ, UPT, UPT, URZ, URZ, URZ ;  /* 0x000000fffffff290 */ /* 0x000fe4000fffe0ff */
[----:B------:R-:W-:Y:S02]  /*5140*/  @P0 SHF.R.U32.HI R0, RZ, 0x10, R9 ;  /* 0x00000010ff000819 */ /* 0x000fe40000011609 */
[----:B------:R-:W-:Y:S02]  /*5150*/  @P0 MOV R6, R8 ;  /* 0x0000000800060202 */ /* 0x000fe40000000f00 */
[----:B------:R-:W-:Y:S01]  /*5160*/  @P0 R2UR UR4, R0 ;  /* 0x00000000000402ca */ /* 0x000fe200000e0000 */
[----:B------:R-:W-:Y:S01]  /*5170*/  VIADD R0, R12, 0x1c0 ;  /* 0x000001c00c007836 */ /* 0x000fe20000000000 */
[----:B------:R-:W-:Y:S02]  /*5180*/  @P0 LOP3.LUT R8, R9, 0xffff, RZ, 0xc0, !PT ;  /* 0x0000ffff09080812 */ /* 0x000fe400078ec0ff */
[----:B------:R-:W-:Y:S02]  /*5190*/  @P0 R2UR UR6, R6 ;  /* 0x00000000060602ca */ /* 0x000fe400000e0000 */
[----:B------:R-:W-:Y:S02]  /*51a0*/  PRMT R0, RZ, 0x654, R0 ;  /* 0x00000654ff007816 */ /* 0x000fe40000000000 */
[----:B------:R-:W-:Y:S02]  /*51b0*/  @P0 R2UR UR5, R8 ;  /* 0x00000000080502ca */ /* 0x000fe400000e0000 */
[----:B------:R2:W-:Y:S03]  /*51c0*/  SYNCS.ARRIVE.TRANS64.RED.A1T0 RZ, [R0+URZ], RZ ;  /* 0x000000ff00ff79a7 */ /* 0x0005e600081004ff */
[----:B------:R-:W-:Y:S04]  /*51d0*/  @UP1 UMOV UR29, UR4 ;  /* 0x00000004001d1c82 */ /* 0x000fe80008000000 */
[----:B------:R-:W-:Y:S04]  /*51e0*/  @UP1 UMOV UR14, UR6 ;  /* 0x00000006000e1c82 */ /* 0x000fe80008000000 */
[----:B------:R-:W-:Y:S01]  /*51f0*/  @UP1 UMOV UR13, UR5 ;  /* 0x00000005000d1c82 */ /* 0x000fe20008000000 */
[----:B------:R-:W-:Y:S05]  /*5200*/  BRA.U !UP0, `(.L_x_104) ;  /* 0x0000000108a47547 */ /* 0x000fea000b800000 */
[----:B------:R-:W-:Y:S02]  /*5210*/  UIMAD.WIDE.U32 UR18, UR13, UR51, URZ ;  /* 0x000000330d1272a5 */ /* 0x000fe4000f8e00ff */
[----:B------:R-:W-:Y:S02]  /*5220*/  UIMAD.WIDE.U32 UR26, UR14, UR48, URZ ;  /* 0x000000300e1a72a5 */ /* 0x000fe4000f8e00ff */
[----:B------:R-:W-:Y:S02]  /*5230*/  USEL UR4, UR30, UR38, !UP5 ;  /* 0x000000261e047287 */ /* 0x000fe4000e800000 */
[----:B------:R-:W-:Y:S02]  /*5240*/  USEL UR7, UR31, UR39, !UP6 ;  /* 0x000000271f077287 */ /* 0x000fe4000f000000 */
[----:B-1----:R-:W-:Y:S02]  /*5250*/  UIMAD.WIDE.U32 UR8, UR4, UR22, URZ ;  /* 0x00000016040872a5 */ /* 0x002fe4000f8e00ff */
[----:B------:R-:W-:Y:S01]  /*5260*/  UIMAD.WIDE.U32 UR10, UR7, UR22, URZ ;  /* 0x00000016070a72a5 */ /* 0x000fe2000f8e00ff */
[----:B------:R-:W-:Y:S02]  /*5270*/  UMOV UR5, UR19 ;  /* 0x0000001300057c82 */ /* 0x000fe40008000000 */
[----:B------:R-:W-:Y:S03]  /*5280*/  USHF.R.U32.HI UR6, URZ, UR40, UR5 ;  /* 0x00000028ff067299 */ /* 0x000fe60008011605 */
[----:B------:R-:W-:Y:S01]  /*5290*/  UMOV UR5, UR27 ;  /* 0x0000001b00057c82 */ /* 0x000fe20008000000 */
[----:B------:R-:W-:Y:S02]  /*52a0*/  USEL UR6, UR13, UR6, !UP5 ;  /* 0x000000060d067287 */ /* 0x000fe4000e800000 */
[----:B------:R-:W-:Y:S03]  /*52b0*/  USHF.R.U32.HI UR12, URZ, UR49, UR5 ;  /* 0x00000031ff0c7299 */ /* 0x000fe60008011605 */
[----:B------:R-:W-:Y:S02]  /*52c0*/  UMOV UR5, UR9 ;  /* 0x0000000900057c82 */ /* 0x000fe40008000000 */
[----:B------:R-:W-:Y:S03]  /*52d0*/  @UP4 USHF.R.U32.HI UR4, URZ, UR23, UR5 ;  /* 0x00000017ff044299 */ /* 0x000fe60008011605 */
[----:B------:R-:W-:Y:S01]  /*52e0*/  UMOV UR5, UR11 ;  /* 0x0000000b00057c82 */ /* 0x000fe20008000000 */
[----:B------:R-:W-:Y:S02]  /*52f0*/  UIMAD UR4, UR42, UR4, URZ ;  /* 0x000000042a0472a4 */ /* 0x000fe4000f8e02ff */
[----:B------:R-:W-:Y:S02]  /*5300*/  @UP4 USHF.R.U32.HI UR7, URZ, UR23, UR5 ;  /* 0x00000017ff074299 */ /* 0x000fe40008011605 */
[----:B------:R-:W-:Y:S02]  /*5310*/  UIMAD.WIDE.U32 UR10, UR6, UR22, URZ ;  /* 0x00000016060a72a5 */ /* 0x000fe4000f8e00ff */
[----:B------:R-:W-:Y:S02]  /*5320*/  USEL UR5, UR14, UR12, !UP6 ;  /* 0x0000000c0e057287 */ /* 0x000fe4000f000000 */
[----:B------:R-:W-:Y:S02]  /*5330*/  UIMAD UR8, UR42, UR7, URZ ;  /* 0x000000072a0872a4 */ /* 0x000fe4000f8e02ff */
[----:B------:R-:W-:Y:S03]  /*5340*/  UISETP.GE.AND UP0, UPT, UR6, UR4, UPT ;  /* 0x000000040600728c */ /* 0x000fe6000bf06270 */
[----:B------:R-:W-:Y:S01]  /*5350*/  UMOV UR4, UR11 ;  /* 0x0000000b00047c82 */ /* 0x000fe20008000000 */
[----:B------:R-:W-:Y:S02]  /*5360*/  UISETP.GE.OR UP0, UPT, UR5, UR8, UP0 ;  /* 0x000000080500728c */ /* 0x000fe40008706670 */
[----:B------:R-:W-:Y:S02]  /*5370*/  USHF.R.U32.HI UR4, URZ, UR23, UR4 ;  /* 0x00000017ff047299 */ /* 0x000fe40008011604 */
[----:B------:R-:W-:Y:S02]  /*5380*/  UIMAD.WIDE.U32 UR8, UR5, UR22, URZ ;  /* 0x00000016050872a5 */ /* 0x000fe4000f8e00ff */
[----:B------:R-:W-:Y:S04]  /*5390*/  USEL UR10, UR6, UR4, !UP4 ;  /* 0x00000004060a7287 */ /* 0x000fe8000e000000 */
[----:B------:R-:W-:Y:S01]  /*53a0*/  UIADD3 UR11, UPT, UPT, -UR10, URZ, URZ ;  /* 0x000000ff0a0b7290 */ /* 0x000fe2000fffe1ff */
[----:B------:R-:W-:Y:S02]  /*53b0*/  @!UP0 UMOV UR4, UR9 ;  /* 0x0000000900048c82 */ /* 0x000fe40008000000 */
[----:B------:R-:W-:Y:S02]  /*53c0*/  @!UP0 USHF.R.U32.HI UR4, URZ, UR23, UR4 ;  /* 0x00000017ff048299 */ /* 0x000fe40008011604 */
[----:B------:R-:W-:Y:S02]  /*53d0*/  UIMAD UR8, UR42, UR11, UR6 ;  /* 0x0000000b2a0872a4 */ /* 0x000fe4000f8e0206 */
[----:B------:R-:W-:Y:S04]  /*53e0*/  @!UP0 USEL UR4, UR5, UR4, !UP4 ;  /* 0x0000000405048287 */ /* 0x000fe8000e000000 */
[----:B------:R-:W-:Y:S02]  /*53f0*/  @!UP0 UIMAD UR8, UR7, UR8, UR4 ;  /* 0x00000008070882a4 */ /* 0x000fe4000f8e0204 */
[----:B------:R-:W-:Y:S02]  /*5400*/  @!UP0 UIADD3 UR9, UPT, UPT, UR10, -UR4, URZ ;  /* 0x800000040a098290 */ /* 0x000fe4000fffe0ff */
[----:B------:R-:W-:Y:S02]  /*5410*/  UIADD3 UR4, UPT, UPT, -UR5, URZ, URZ ;  /* 0x000000ff05047290 */ /* 0x000fe4000fffe1ff */
[----:B------:R-:W-:Y:S02]  /*5420*/  UIADD3 UR7, UPT, UPT, -UR6, URZ, URZ ;  /* 0x000000ff06077290 */ /* 0x000fe4000fffe1ff */
[----:B------:R-:W-:Y:S02]  /*5430*/  @!UP0 UIMAD UR6, UR9, UR42, UR5 ;  /* 0x0000002a090682a4 */ /* 0x000fe4000f8e0205 */
[----:B------:R-:W-:Y:S02]  /*5440*/  UIMAD UR14, UR15, UR4, UR14 ;  /* 0x000000040f0e72a4 */ /* 0x000fe4000f8e020e */
[----:B------:R-:W-:Y:S01]  /*5450*/  UIMAD UR13, UR50, UR7, UR13 ;  /* 0x00000007320d72a4 */ /* 0x000fe2000f8e020d */
[----:B------:R-:W-:Y:S02]  /*5460*/  @!UP0 UMOV UR5, UR8 ;  /* 0x0000000800058c82 */ /* 0x000fe40008000000 */
[----:B------:R-:W-:Y:S02]  /*5470*/  UIMAD UR14, UR5, UR15, UR14 ;  /* 0x0000000f050e72a4 */ /* 0x000fe4000f8e020e */
[----:B------:R-:W-:Y:S11]  /*5480*/  UIMAD UR13, UR6, UR50, UR13 ;  /* 0x00000032060d72a4 */ /* 0x000ff6000f8e020d */
[----:B------:R-:W-:Y:S01]  /*5490*/  @!UPT UIADD3 URZ, UPT, UPT, URZ, URZ, URZ ;  /* 0x000000fffffff290 */ /* 0x000fe2000fffe0ff */
.L_x_104:
[----:B------:R-:W3:Y:S01]  /*54a0*/  @!UP2 LDCU.128 UR8, c[0x0][0xb10] ;  /* 0x00016200ff08a7ac */ /* 0x000ee20008000c00 */
[C---:B----4-:R-:W-:Y:S02]  /*54b0*/  ISETP.NE.U32.AND P1, PT, R4.reuse, RZ, PT ;  /* 0x000000ff0400720c */ /* 0x050fe40003f25070 */
[----:B------:R-:W-:Y:S02]  /*54c0*/  ISETP.NE.U32.AND P0, PT, R4, RZ, PT ;  /* 0x000000ff0400720c */ /* 0x000fe40003f05070 */
[C---:B------:R-:W-:Y:S02]  /*54d0*/  ISETP.NE.AND.EX P1, PT, R5.reuse, RZ, PT, P1 ;  /* 0x000000ff0500720c */ /* 0x040fe40003f25310 */
[----:B------:R-:W-:Y:S01]  /*54e0*/  ISETP.NE.AND.EX P0, PT, R5, RZ, PT, P0 ;  /* 0x000000ff0500720c */ /* 0x000fe20003f05300 */
[----:B------:R-:W4:Y:S01]  /*54f0*/  @!UP2 LDCU UR5, c[0x0][0xb0c] ;  /* 0x00016180ff05a7ac */ /* 0x000f220008000800 */
[----:B------:R-:W-:Y:S01]  /*5500*/  SHF.L.U32 R9, R15, 0x1f, RZ ;  /* 0x0000001f0f097819 */ /* 0x000fe200000006ff */
[----:B------:R-:W-:Y:S02]  /*5510*/  USHF.L.U32 UR35, UR16, 0x7, URZ ;  /* 0x0000000710237899 */ /* 0x000fe400080006ff */
[----:B------:R-:W-:Y:S02]  /*5520*/  USHF.L.U32 UR34, UR20, 0x8, URZ ;  /* 0x0000000814227899 */ /* 0x000fe400080006ff */
[----:B---3--:R-:W-:Y:S07]  /*5530*/  UIMAD.WIDE.U32 UR6, UR14, UR8, URZ ;  /* 0x000000080e0672a5 */ /* 0x008fee000f8e00ff */
[----:B------:R-:W-:Y:S01]  /*5540*/  @!UP2 UMOV UR4, UR7 ;  /* 0x000000070004ac82 */ /* 0x000fe20008000000 */
[----:B----4-:R-:W-:Y:S02]  /*5550*/  @!UP2 UISETP.NE.AND UP0, UPT, UR5, 0x1, UPT ;  /* 0x000000010500a88c */ /* 0x010fe4000bf05270 */
[----:B------:R-:W-:Y:S02]  /*5560*/  @!UP2 USHF.R.U32.HI UR4, URZ, UR9, UR4 ;  /* 0x00000009ff04a299 */ /* 0x000fe40008011604 */
[----:B------:R-:W-:Y:S02]  /*5570*/  UIMAD.WIDE.U32 UR6, UR13, UR11, URZ ;  /* 0x0000000b0d0672a5 */ /* 0x000fe4000f8e00ff */
[----:B------:R-:W-:Y:S02]  /*5580*/  @!UP2 USEL UR8, UR14, UR4, !UP0 ;  /* 0x000000040e08a287 */ /* 0x000fe4000c000000 */
[----:B------:R-:W-:Y:S03]  /*5590*/  @!UP2 UISETP.NE.AND UP0, UPT, UR10, 0x1, UPT ;  /* 0x000000010a00a88c */ /* 0x000fe6000bf05270 */
[----:B------:R-:W-:Y:S02]  /*55a0*/  @!UP2 UMOV UR6, UR7 ;  /* 0x000000070006ac82 */ /* 0x000fe40008000000 */
[----:B------:R-:W3:Y:S02]  /*55b0*/  @!UP2 LDCU UR4, c[0x0][0xb20] ;  /* 0x00016400ff04a7ac */ /* 0x000ee40008000800 */
[----:B---3--:R-:W-:Y:S04]  /*55c0*/  @!UP2 USHF.R.U32.HI UR6, URZ, UR4, UR6 ;  /* 0x00000004ff06a299 */ /* 0x008fe80008011606 */
[----:B------:R-:W-:Y:S04]  /*55d0*/  @!UP2 USEL UR6, UR13, UR6, !UP0 ;  /* 0x000000060d06a287 */ /* 0x000fe8000c000000 */
[----:B------:R-:W-:Y:S02]  /*55e0*/  @!UP2 UIADD3 UR4, UPT, UPT, -UR8, UR6, URZ ;  /* 0x000000060804a290 */ /* 0x000fe4000fffe1ff */
[----:B------:R-:W-:Y:S02]  /*55f0*/  @!UP2 UIADD3 UR6, UPT, UPT, UR8, -UR6, URZ ;  /* 0x800000060806a290 */ /* 0x000fe4000fffe0ff */
[----:B------:R-:W-:Y:S02]  /*5600*/  @!UP2 UIMAD UR14, UR4, UR5, UR14 ;  /* 0x00000005040ea2a4 */ /* 0x000fe4000f8e020e */
[----:B------:R-:W-:Y:S01]  /*5610*/  @!UP2 UIMAD UR13, UR6, UR10, UR13 ;  /* 0x0000000a060da2a4 */ /* 0x000fe2000f8e020d */
[----:B------:R-:W-:Y:S11]  /*5620*/  BRA.U UP3, `(.L_x_105) ;  /* 0x0000000103107547 */ /* 0x000ff6000b800000 */
[----:B--2---:R-:W-:Y:S04]  /*5630*/  MOV R0, UR41 ;  /* 0x0000002900007c02 */ /* 0x004fe80008000f00 */
[----:B------:R-:W-:Y:S04]  /*5640*/  SHF.L.U32 R11, R0, 0x1f, RZ ;  /* 0x0000001f000b7819 */ /* 0x000fe800000006ff */
[----:B------:R-:W2:Y:S02]  /*5650*/  SYNCS.PHASECHK.TRANS64.TRYWAIT P2, [UR21+0x1a8], R11 ;  /* 0x0001a80bff0075a7 */ /* 0x000ea40008041115 */
[----:B--2---:R-:W-:Y:S05]  /*5660*/  @!P2 BRA `(.L_x_106) ;  /* 0x0000007c00fca947 */ /* 0x004fea0003800000 */
.L_x_105:
[----:B------:R-:W-:Y:S05]  /*5670*/  @!P1 BRA `(.L_x_107) ;  /* 0x0000000000309947 */ /* 0x000fea0003800000 */
[----:B------:R-:W-:Y:S01]  /*5680*/  ISETP.NE.U32.AND P1, PT, R2, RZ, PT ;  /* 0x000000ff0200720c */ /* 0x000fe20003f25070 */
[----:B------:R-:W3:Y:S01]  /*5690*/  LDCU.64 UR4, c[0x0][0x358] ;  /* 0x00006b00ff0477ac */ /* 0x000ee20008000a00 */
[----:B------:R-:W-:Y:S02]  /*56a0*/  IMAD.MOV.U32 R158, RZ, RZ, 0x1 ;  /* 0x00000001ff9e7424 */ /* 0x000fe400078e00ff */
[----:B------:R-:W-:Y:S11]  /*56b0*/  ISETP.NE.AND.EX P1, PT, R3, RZ, PT, P1 ;  /* 0x000000ff0300720c */ /* 0x000ff60003f25310 */
[----:B------:R-:W-:Y:S02]  /*56c0*/  @!UPT UIADD3 URZ, UPT, UPT, URZ, URZ, URZ ;  /* 0x000000fffffff290 */ /* 0x000fe4000fffe0ff */
[----:B--2---:R-:W2:Y:S01]  /*56d0*/  @P1 LDC.64 R10, c[0x0][0x888] ;  /* 0x00022200ff0a1b82 */ /* 0x004ea20000000a00 */
[----:B------:R-:W-:Y:S04]  /*56e0*/  @P1 IMAD R0, R4, UR36, RZ ;  /* 0x0000002404001c24 */ /* 0x000fe8000f8e02ff */
[----:B--2---:R-:W-:Y:S04]  /*56f0*/  @P1 IMAD.WIDE R10, R0, 0x4, R10 ;  /* 0x00000004000a1825 */ /* 0x004fe800078e020a */
[----:B------:R-:W-:Y:S01]  /*5700*/  HFMA2 R0, -RZ, RZ, 0, 5.9604644775390625e-08 ;  /* 0x00000001ff007431 */ /* 0x000fe200000001ff */
[----:B---3-5:R3:W5:Y:S04]  /*5710*/  @P1 LDG.E R73, desc[UR4][R10.64] ;  /* 0x000000040a491981 */ /* 0x028768000c1e1900 */
[----:B------:R-:W-:Y:S01]  /*5720*/  @!P1 PRMT R158, R0, 0x7610, R158 ;  /* 0x00007610009e9816 */ /* 0x000fe2000000009e */
[----:B---3--:R-:W4:Y:S06]  /*5730*/  @!P1 LDC R73, c[0x0][0x880] ;  /* 0x00022000ff499b82 */ /* 0x008f2c0000000800 */
.L_x_107:
[----:B----45:R-:W-:Y:S01]  /*5740*/  @!P0 FSETP.EQ.AND P1, PT, R73, RZ, PT ;  /* 0x000000ff4900820b */ /* 0x030fe20003f22000 */
[----:B------:R-:W-:Y:S01]  /*5750*/  @!UPT UIADD3 URZ, UPT, UPT, URZ, URZ, URZ ;  /* 0x000000fffffff290 */ /* 0x000fe2000fffe0ff */
[----:B------:R-:W-:Y:S11]  /*5760*/  @!P0 BRA `(.L_x_108) ;  /* 0x0000000000188947 */ /* 0x000ff60003800000 */
[----:B------:R-:W-:Y:S02]  /*5770*/  LOP3.LUT P0, RZ, R158, 0xff, RZ, 0xc0, !PT ;  /* 0x000000ff9eff7812 */ /* 0x000fe4000780c0ff */
[----:B------:R-:W-:Y:S04]  /*5780*/  ISETP.NE.U32.AND P1, PT, R2, RZ, PT ;  /* 0x000000ff0200720c */ /* 0x000fe80003f25070 */
[----:B------:R-:W-:Y:S04]  /*5790*/  ISETP.NE.AND.EX P1, PT, R3, RZ, PT, P1 ;  /* 0x000000ff0300720c */ /* 0x000fe80003f25310 */
[----:B------:R-:W-:Y:S03]  /*57a0*/  PLOP3.LUT P1, PT, P1, PT, PT, 0x8, 0x80 ;  /* 0x000000000080781c */ /* 0x000fe60000f2e170 */
[----:B------:R-:W-:Y:S11]  /*57b0*/  @P0 FSETP.EQ.AND P1, PT, R73, RZ, PT ;  /* 0x000000ff4900020b */ /* 0x000ff60003f22000 */
[----:B------:R-:W-:Y:S02]  /*57c0*/  @!UPT UIADD3 URZ, UPT, UPT, URZ, URZ, URZ ;  /* 0x000000fffffff290 */ /* 0x000fe4000fffe0ff */
.L_x_108:
[----:B------:R-:W3:Y:S01]  /*57d0*/  SYNCS.PHASECHK.TRANS64.TRYWAIT P2, [UR21+0x180], R9 ;  /* 0x00018009ff0075a7 */ /* 0x000ee20008041115 */
[----:B------:R-:W-:Y:S04]  /*57e0*/  ELECT P0, URZ, PT ;  /* 0x0000000000ff782f */ /* 0x000fe80003800000 */
[----:B------:R-:W-:Y:S11]  /*57f0*/  PLOP3.LUT P1, PT, P1, P0, PT, 0xf2, 0x2f ;  /* 0x00000000002f781c */ /* 0x000ff60000f21e72 */
[----:B------:R-:W-:Y:S02]  /*5800*/  @!UPT UIADD3 URZ, UPT, UPT, URZ, URZ, URZ ;  /* 0x000000fffffff290 */ /* 0x000fe4000fffe0ff */
[----:B------:R-:W-:Y:S05]  /*5810*/  @!P1 IADD3 R8, P0, PT, R16, 0x580, RZ ;  /* 0x0000058010089810 */ /* 0x000fea0007f1e0ff */
[----:B------:R-:W-:Y:S01]  /*5820*/  @!P1 IMAD.X R6, RZ, RZ, R17, P0 ;  /* 0x000000ffff069224 */ /* 0x000fe200000e0611 */
[----:B---3--:R-:W-:Y:S07]  /*5830*/  @!P2 BRA `(.L_x_109) ;  /* 0x0000007c00a0a947 */ /* 0x008fee0003800000 */
.L_x_228:
[----:B------:R-:W-:Y:S01]  /*5840*/  @!P1 R2UR UR5, R8 ;  /* 0x00000000080592ca */ /* 0x000fe200000e0000 */
[----:B------:R-:W-:Y:S01]  /*5850*/  VOTEU.ALL UP0, P1 ;  /* 0x0000000000ff7886 */ /* 0x000fe20000800000 */
[----:B------:R-:W-:Y:S01]  /*5860*/  @!P1 R2UR UR4, R6 ;  /* 0x00000000060492ca */ /* 0x000fe200000e0000 */
[----:B--2---:R-:W-:Y:S01]  /*5870*/  @!P1 IMAD.MOV.U32 R0, RZ, RZ, 0x2000 ;  /* 0x00002000ff009424 */ /* 0x004fe200078e00ff */
[----:B------:R-:W-:Y:S01]  /*5880*/  UMOV UR8, 0x0 ;  /* 0x0000000000087882 */ /* 0x000fe20000000000 */
[----:B------:R-:W-:Y:S01]  /*5890*/  UMOV UR9, 0x10000000 ;  /* 0x1000000000097882 */ /* 0x000fe20000000000 */
[----:B------:R-:W-:Y:S01]  /*58a0*/  @!UP0 UIADD3 UR32, UPT, UPT, UR21, 0x400, URZ ;  /* 0x0000040015208890 */ /* 0x000fe2000fffe0ff */
[----:B------:R-:W-:Y:S01]  /*58b0*/  @!P1 IADD3 R8, P0, PT, R16, 0x580, RZ ;  /* 0x0000058010089810 */ /* 0x000fe20007f1e0ff */
[----:B------:R-:W-:Y:S01]  /*58c0*/  VOTEU.ALL UP0, P1 ;  /* 0x0000000000ff7886 */ /* 0x000fe20000800000 */
[----:B------:R-:W-:Y:S03]  /*58d0*/  UPRMT UR6, UR45, 0x654, UR33 ;  /* 0x000006542d067896 */ /* 0x000fe60008000021 */
[----:B------:R-:W-:Y:S02]  /*58e0*/  @!P1 IMAD.X R6, RZ, RZ, R17, P0 ;  /* 0x000000ffff069224 */ /* 0x000fe400000e0611 */
[----:B------:R-:W-:Y:S02]  /*58f0*/  IMAD.U32 R10, RZ, RZ, UR5 ;  /* 0x00000005ff0a7e24 */ /* 0x000fe4000f8e00ff */
[----:B------:R-:W-:Y:S03]  /*5900*/  IMAD.U32 R11, RZ, RZ, UR4 ;  /* 0x00000004ff0b7e24 */ /* 0x000fe6000f8e00ff */
[----:B------:R-:W-:Y:S02]  /*5910*/  @!P1 R2UR UR4, R10 ;  /* 0x000000000a0492ca */ /* 0x000fe400000e0000 */
[----:B------:R-:W-:Y:S11]  /*5920*/  @!P1 R2UR UR5, R11 ;  /* 0x000000000b0592ca */ /* 0x000ff600000e0000 */
[----:B------:R-:W-:Y:S02]  /*5930*/  @!UPT UIADD3 URZ, UPT, UPT, URZ, URZ, URZ ;  /* 0x000000fffffff290 */ /* 0x000fe4000fffe0ff */
[----:B------:R2:W-:Y:S01]  /*5940*/  @!UP0 UTMALDG.3D [UR32], [UR4], desc[UR8] ;  /* 0x00000820040085b4 */ /* 0x0005e20008011000 */
[----:B------:R2:W-:Y:S01]  /*5950*/  @!P1 SYNCS.ARRIVE.TRANS64.RED.A0TR RZ, [UR21+0x160], R0 ;  /* 0x00016000ffff99a7 */ /* 0x0005e20008300415 */
[----:B------:R-:W-:Y:S01]  /*5960*/  SYNCS.ARRIVE.TRANS64.RED.A1T0 RZ, [UR6], RZ ;  /* 0x000000ffffff79a7 */ /* 0x000fe20008100406 */
[----:B------:R-:W3:Y:S02]  /*5970*/  SYNCS.PHASECHK.TRANS64.TRYWAIT P2, [UR21+0x188], R9 ;  /* 0x00018809ff0075a7 */ /* 0x000ee40008041115 */
[----:B--23--:R-:W-:Y:S05]  /*5980*/  @!P2 BRA `(.L_x_110) ;  /* 0x0000007c0064a947 */ /* 0x00cfea0003800000 */
.L_x_230:
        /* <DEDUP_REMOVED lines=8> */
[----:B------:R-:W-:Y:S01]  /*5a10*/  @!UP0 UIADD3 UR24, UPT, UPT, UR21, 0x2400, URZ ;  /* 0x0000240015188890 */ /* 0x000fe2000fffe0ff */
[----:B------:R-:W-:Y:S01]  /*5a20*/  VOTEU.ALL UP0, P1 ;  /* 0x0000000000ff7886 */ /* 0x000fe20000800000 */
[----:B------:R-:W-:Y:S01]  /*5a30*/  UMOV UR27, UR35 ;  /* 0x00000023001b7c82 */ /* 0x000fe20008000000 */
[----:B------:R-:W-:Y:S02]  /*5a40*/  UMOV UR28, UR36 ;  /* 0x00000024001c7c82 */ /* 0x000fe40008000000 */
[----:B------:R-:W-:Y:S01]  /*5a50*/  IMAD.U32 R10, RZ, RZ, UR5 ;  /* 0x00000005ff0a7e24 */ /* 0x000fe2000f8e00ff */
[----:B------:R-:W-:Y:S01]  /*5a60*/  UPRMT UR6, UR45, 0x654, UR25 ;  /* 0x000006542d067896 */ /* 0x000fe20008000019 */
[----:B------:R-:W-:Y:S02]  /*5a70*/  IMAD.U32 R11, RZ, RZ, UR4 ;  /* 0x00000004ff0b7e24 */ /* 0x000fe4000f8e00ff */
[----:B------:R-:W-:Y:S01]  /*5a80*/  @!P1 IMAD.X R6, RZ, RZ, R17, P0 ;  /* 0x000000ffff069224 */ /* 0x000fe200000e0611 */
        /* <DEDUP_REMOVED lines=8> */
.L_x_232:
[----:B------:R-:W-:Y:S01]  /*5b10*/  @!P1 R2UR UR5, R8 ;  /* 0x00000000080592ca */ /* 0x000fe200000e0000 */
[----:B------:R-:W-:Y:S01]  /*5b20*/  VOTEU.ALL UP0, P1 ;  /* 0x0000000000ff7886 */ /* 0x000fe20000800000 */
[----:B------:R-:W-:Y:S01]  /*5b30*/  @!P1 R2UR UR4, R6 ;  /* 0x00000000060492ca */ /* 0x000fe200000e0000 */
[----:B--2---:R-:W-:Y:S01]  /*5b40*/  @!P1 IMAD.MOV.U32 R0, RZ, RZ, 0x2000 ;  /* 0x00002000ff009424 */ /* 0x004fe200078e00ff */
[----:B------:R-:W-:Y:S01]  /*5b50*/  UMOV UR8, 0x0 ;  /* 0x0000000000087882 */ /* 0x000fe20000000000 */
[----:B------:R-:W-:Y:S01]  /*5b60*/  UMOV UR9, 0x10000000 ;  /* 0x1000000000097882 */ /* 0x000fe20000000000 */
[----:B------:R-:W-:Y:S01]  /*5b70*/  @!UP0 UIADD3 UR18, UPT, UPT, UR34, 0x80, URZ ;  /* 0x0000008022128890 */ /* 0x000fe2000fffe0ff */
[----:B------:R-:W-:Y:S01]  /*5b80*/  VIADD R14, R14, 0x1 ;  /* 0x000000010e0e7836 */ /* 0x000fe20000000000 */
[----:B------:R-:W-:Y:S01]  /*5b90*/  @!UP0 UIADD3 UR16, UPT, UPT, UR21, 0x4400, URZ ;  /* 0x0000440015108890 */ /* 0x000fe2000fffe0ff */
[----:B------:R-:W-:Y:S01]  /*5ba0*/  VOTEU.ALL UP0, P1 ;  /* 0x0000000000ff7886 */ /* 0x000fe20000800000 */
[----:B------:R-:W-:Y:S01]  /*5bb0*/  UMOV UR19, UR35 ;  /* 0x0000002300137c82 */ /* 0x000fe20008000000 */
[----:B------:R-:W-:Y:S02]  /*5bc0*/  UMOV UR20, UR36 ;  /* 0x0000002400147c82 */ /* 0x000fe40008000000 */
[----:B------:R-:W-:Y:S01]  /*5bd0*/  IMAD.U32 R10, RZ, RZ, UR5 ;  /* 0x00000005ff0a7e24 */ /* 0x000fe2000f8e00ff */
[----:B------:R-:W-:Y:S01]  /*5be0*/  UPRMT UR6, UR45, 0x654, UR17 ;  /* 0x000006542d067896 */ /* 0x000fe20008000011 */
        /* <DEDUP_REMOVED lines=9> */
.L_x_234:
[----:B------:R-:W-:Y:S01]  /*5c80*/  @!P1 IADD3 R6, P0, PT, R16, 0x580, RZ ;  /* 0x0000058010069810 */ /* 0x000fe20007f1e0ff */
[----:B------:R-:W-:Y:S01]  /*5c90*/  VOTEU.ALL UP0, P1 ;  /* 0x0000000000ff7886 */ /* 0x000fe20000800000 */
[----:B------:R-:W-:Y:S01]  /*5ca0*/  UMOV UR6, 0x0 ;  /* 0x0000000000067882 */ /* 0x000fe20000000000 */
[----:B------:R-:W-:Y:S01]  /*5cb0*/  UMOV UR7, 0x10000000 ;  /* 0x1000000000077882 */ /* 0x000fe20000000000 */
[----:B------:R-:W-:Y:S01]  /*5cc0*/  @!P1 R2UR UR5, R6 ;  /* 0x00000000060592ca */ /* 0x000fe200000e0000 */
[----:B--2---:R-:W-:Y:S01]  /*5cd0*/  @!P1 IMAD.X R0, RZ, RZ, R17, P0 ;  /* 0x000000ffff009224 */ /* 0x004fe200000e0611 */
[----:B------:R-:W-:Y:S01]  /*5ce0*/  @!UP0 UIADD3 UR10, UPT, UPT, UR34, 0xc0, URZ ;  /* 0x000000c0220a8890 */ /* 0x000fe2000fffe0ff */
[----:B------:R-:W-:Y:S01]  /*5cf0*/  R2UR UR18, R160 ;  /* 0x00000000a01272ca */ /* 0x000fe200000e0000 */
[----:B------:R-:W-:Y:S01]  /*5d00*/  @!UP0 UIADD3 UR8, UPT, UPT, UR21, 0x6400, URZ ;  /* 0x0000640015088890 */ /* 0x000fe2000fffe0ff */
[----:B------:R-:W-:Y:S01]  /*5d10*/  R2UR UR16, R161 ;  /* 0x00000000a11072ca */ /* 0x000fe200000e0000 */
[----:B------:R-:W-:Y:S01]  /*5d20*/  @!UP0 UIADD3 UR9, UPT, UPT, UR21, 0x178, URZ ;  /* 0x0000017815098890 */ /* 0x000fe2000fffe0ff */
[----:B------:R-:W-:Y:S01]  /*5d30*/  @!P1 R2UR UR4, R0 ;  /* 0x00000000000492ca */ /* 0x000fe200000e0000 */
[----:B------:R-:W-:Y:S01]  /*5d40*/  VOTEU.ALL UP0, P1 ;  /* 0x0000000000ff7886 */ /* 0x000fe20000800000 */
[----:B------:R-:W-:Y:S01]  /*5d50*/  UMOV UR11, UR35 ;  /* 0x00000023000b7c82 */ /* 0x000fe20008000000 */
[----:B------:R-:W-:Y:S01]  /*5d60*/  UMOV UR12, UR36 ;  /* 0x00000024000c7c82 */ /* 0x000fe20008000000 */
[C---:B------:R-:W-:Y:S01]  /*5d70*/  ISETP.NE.AND P0, PT, R14.reuse, 0x2, PT ;  /* 0x000000020e00780c */ /* 0x040fe20003f05270 */
[----:B------:R-:W-:Y:S01]  /*5d80*/  UPLOP3.LUT UP3, UPT, UPT, UPT, UPT, 0x80, 0x8 ;  /* 0x000000000008789c */ /* 0x000fe20003f6f070 */
[----:B------:R-:W-:Y:S01]  /*5d90*/  IMAD.U32 R8, RZ, RZ, UR5 ;  /* 0x00000005ff087e24 */ /* 0x000fe2000f8e00ff */
[----:B------:R-:W-:Y:S01]  /*5da0*/  LOP3.LUT R15, R15, 0x1, RZ, 0x3c, !PT ;  /* 0x000000010f0f7812 */ /* 0x000fe200078e3cff */
[----:B------:R-:W-:Y:S01]  /*5db0*/  UMOV UR36, UR29 ;  /* 0x0000001d00247c82 */ /* 0x000fe20008000000 */
[----:B------:R-:W-:Y:S01]  /*5dc0*/  SEL R0, RZ, 0x1, P0 ;  /* 0x00000001ff007807 */ /* 0x000fe20000000000 */
[----:B------:R-:W-:Y:S01]  /*5dd0*/  UIADD3 UR20, UPT, UPT, UR13, UR18, URZ ;  /* 0x000000120d147290 */ /* 0x000fe2000fffe0ff */
[----:B------:R-:W-:Y:S01]  /*5de0*/  SEL R14, R14, RZ, P0 ;  /* 0x000000ff0e0e7207 */ /* 0x000fe20000000000 */
[----:B------:R-:W-:Y:S01]  /*5df0*/  UIADD3 UR16, UPT, UPT, UR14, UR16, URZ ;  /* 0x000000100e107290 */ /* 0x000fe2000fffe0ff */
[----:B------:R-:W-:Y:S01]  /*5e00*/  IMAD.U32 R9, RZ, RZ, UR4 ;  /* 0x00000004ff097e24 */ /* 0x000fe2000f8e00ff */
[----:B------:R-:W-:Y:S02]  /*5e10*/  @!P1 R2UR UR4, R8 ;  /* 0x00000000080492ca */ /* 0x000fe400000e0000 */
[----:B------:R-:W-:Y:S02]  /*5e20*/  LOP3.LUT R13, R13, R0, RZ, 0x3c, !PT ;  /* 0x000000000d0d7212 */ /* 0x000fe400078e3cff */
[----:B------:R-:W-:Y:S11]  /*5e30*/  @!P1 R2UR UR5, R9 ;  /* 0x00000000090592ca */ /* 0x000ff600000e0000 */
[----:B------:R-:W-:Y:S02]  /*5e40*/  @!UPT UIADD3 URZ, UPT, UPT, URZ, URZ, URZ ;  /* 0x000000fffffff290 */ /* 0x000fe4000fffe0ff */
[----:B------:R2:W-:Y:S01]  /*5e50*/  @!UP0 UTMALDG.3D [UR8], [UR4], desc[UR6] ;  /* 0x00000608040085b4 */ /* 0x0005e20008011000 */
[----:B------:R2:W-:Y:S01]  /*5e60*/  @!P1 SYNCS.ARRIVE.TRANS64.RED.A0TR RZ, [UR21+0x178], R7 ;  /* 0x00017807ffff99a7 */ /* 0x0005e20008300415 */
[----:B------:R-:W-:Y:S01]  /*5e70*/  SYNCS.ARRIVE.TRANS64.RED.A1T0 RZ, [UR37], RZ ;  /* 0x000000ffffff79a7 */ /* 0x000fe20008100425 */
[----:B------:R-:W-:Y:S05]  /*5e80*/  BRA.U UP1, `(.L_x_113) ;  /* 0xfffffff101647547 */ /* 0x000fea000b83ffff */
[----:B------:R-:W-:-:S04]  /*5e90*/  SHF.L.U32 R3, R15, 0x1f, RZ ;  /* 0x0000001f0f037819 */ /* 0x000fc800000006ff */
[----:B------:R-:W3:Y:S02]  /*5ea0*/  SYNCS.PHASECHK.TRANS64.TRYWAIT P0, [UR21+0x180], R3 ;  /* 0x00018003ff0075a7 */ /* 0x000ee40008001115 */
[----:B---3--:R-:W-:Y:S05]  /*5eb0*/  @!P0 BRA `(.L_x_114) ;  /* 0x0000007800608947 */ /* 0x008fea0003800000 */
.L_x_236:
[----:B------:R-:W4:Y:S02]  /*5ec0*/  SYNCS.PHASECHK.TRANS64.TRYWAIT P0, [UR21+0x188], R3 ;  /* 0x00018803ff0075a7 */ /* 0x000f240008001115 */
[----:B----4-:R-:W-:Y:S05]  /*5ed0*/  @!P0 BRA `(.L_x_115) ;  /* 0x0000007800708947 */ /* 0x010fea0003800000 */
.L_x_238:
[----:B------:R-:W4:Y:S02]  /*5ee0*/  SYNCS.PHASECHK.TRANS64.TRYWAIT P0, [UR21+0x190], R3 ;  /* 0x00019003ff0075a7 */ /* 0x000f240008001115 */
[----:B----4-:R-:W-:Y:S05]  /*5ef0*/  @!P0 BRA `(.L_x_116) ;  /* 0x0000007800808947 */ /* 0x010fea0003800000 */
.L_x_240:
[----:B---3--:R-:W-:-:S07]  /*5f00*/  MOV R0, UR21 ;  /* 0x0000001500007c02 */ /* 0x008fce0008000f00 */
.L_x_117:
[----:B---3--:R-:W-:-:S04]  /*5f10*/  SHF.L.U32 R3, R15, 0x1f, RZ ;  /* 0x0000001f0f037819 */ /* 0x008fc800000006ff */
[----:B------:R3:W4:Y:S03]  /*5f20*/  SYNCS.PHASECHK.TRANS64.TRYWAIT P0, [R0+URZ+0x198], R3 ;  /* 0x00019803000075a7 */ /* 0x00072600080011ff */
[----:B----4-:R-:W-:Y:S05]  /*5f30*/  @!P0 NANOSLEEP.SYNCS 0x989680 ;  /* 0x009896800000895d */ /* 0x010fea0003900000 */
[----:B------:R-:W4:Y:S02]  /*5f40*/  @!P0 SYNCS.PHASECHK.TRANS64 P0, [R0+URZ+0x198], R3 ;  /* 0x00019803000085a7 */ /* 0x000f2400080010ff */
[----:B-12-4-:R-:W-:Y:S05]  /*5f50*/  @P0 EXIT ;  /* 0x000000000000094d */ /* 0x016fea0003800000 */
[----:B------:R-:W-:Y:S05]  /*5f60*/  BRA `(.L_x_117) ;  /* 0xfffffffc00e87947 */ /* 0x000fea000383ffff */
.L_x_102:
[----:B------:R-:W-:-:S06]  /*5f70*/  UISETP.GE.AND UP0, UPT, UR17, 0x4, UPT ;  /* 0x000000041100788c */ /* 0x000fcc000bf06270 */
[----:B------:R-:W-:-:S13]  /*5f80*/  PLOP3.LUT P0, PT, PT, PT, UP0, 0x80, 0x8 ;  /* 0x000000000008781c */ /* 0x000fda0003f0f008 */
[----:B------:R-:W-:Y:S05]  /*5f90*/  @!P0 EXIT ;  /* 0x000000000000894d */ /* 0x000fea0003800000 */
[----:B------:R-:W-:Y:S01]  /*5fa0*/  BAR.SYNC.DEFER_BLOCKING 0x6, 0xa0 ;  /* 0x0182800000007b1d */ /* 0x000fe20000010000 */
[C---:B------:R-:W-:Y:S01]  /*5fb0*/  IMAD.SHL.U32 R4, R172.reuse, 0x40, RZ ;  /* 0x00000040ac047824 */ /* 0x040fe200078e00ff */
[C---:B------:R-:W-:Y:S01]  /*5fc0*/  LOP3.LUT R176, R172.reuse, 0x60, RZ, 0xc0, !PT ;  /* 0x00000060acb07812 */ /* 0x040fe200078ec0ff */
[C---:B------:R-:W-:Y:S01]  /*5fd0*/  IMAD.SHL.U32 R137, R172.reuse, 0x8, RZ ;  /* 0x00000008ac897824 */ /* 0x040fe200078e00ff */
[C---:B------:R-:W-:Y:S01]  /*5fe0*/  LOP3.LUT R174, R172.reuse, 0x2, RZ, 0xc0, !PT ;  /* 0x00000002acae7812 */ /* 0x040fe200078ec0ff */
[----:B------:R-:W-:Y:S01]  /*5ff0*/  IMAD.U32 R69, R172, 0x10000, RZ ;  /* 0x00010000ac457824 */ /* 0x000fe200078e00ff */
[----:B------:R-:W-:Y:S02]  /*6000*/  UMOV UR44, 0x400 ;  /* 0x00000400002c7882 */ /* 0x000fe40000000000 */
[----:B------:R-:W1:Y:S01]  /*6010*/  LDC.64 R156, c[0x0][0x8b0] ;  /* 0x00022c00ff9c7b82 */ /* 0x000e620000000a00 */
[----:B------:R-:W-:Y:S01]  /*6020*/  ULEA UR44, UR45, UR44, 0x18 ;  /* 0x0000002c2d2c7291 */ /* 0x000fe2000f8ec0ff */
[----:B------:R-:W-:Y:S01]  /*6030*/  LOP3.LUT R6, R4, 0x180, RZ, 0xc0, !PT ;  /* 0x0000018004067812 */ /* 0x000fe200078ec0ff */
[----:B------:R-:W-:Y:S01]  /*6040*/  HFMA2 R164, -RZ, RZ, 0, 0 ;  /* 0x00000000ffa47431 */ /* 0x000fe200000001ff */
[----:B------:R-:W-:Y:S01]  /*6050*/  LOP3.LUT R172, R172, 0x4, RZ, 0xc0, !PT ;  /* 0x00000004acac7812 */ /* 0x000fe200078ec0ff */
[----:B------:R-:W-:Y:S01]  /*6060*/  UIADD3 UR4, UPT, UPT, UR44, 0x8400, URZ ;  /* 0x000084002c047890 */ /* 0x000fe2000fffe0ff */
[----:B------:R-:W-:Y:S01]  /*6070*/  LOP3.LUT R137, R6, 0x30, R137, 0xf8, !PT ;  /* 0x0000003006897812 */ /* 0x000fe200078ef889 */
[----:B------:R-:W-:Y:S01]  /*6080*/  UIADD3 UR5, UPT, UPT, UR44, 0x400, URZ ;  /* 0x000004002c057890 */ /* 0x000fe2000fffe0ff */
[----:B------:R-:W2:Y:S01]  /*6090*/  LDC.64 R138, c[0x0][0x8a8] ;  /* 0x00022a00ff8a7b82 */ /* 0x000ea20000000a00 */
[----:B------:R-:W-:Y:S01]  /*60a0*/  LOP3.LUT R69, R69, 0x600000, RZ, 0xc0, !PT ;  /* 0x0060000045457812 */ /* 0x000fe200078ec0ff */
[----:B------:R-:W-:Y:S01]  /*60b0*/  IMAD.MOV.U32 R68, RZ, RZ, RZ ;  /* 0x000000ffff447224 */ /* 0x000fe200078e00ff */
[----:B------:R-:W-:Y:S01]  /*60c0*/  LOP3.LUT R137, R137, 0x1e40, R4, 0xf8, !PT ;  /* 0x00001e4089897812 */ /* 0x000fe200078ef804 */
[----:B------:R-:W-:Y:S01]  /*60d0*/  IMAD.MOV.U32 R170, RZ, RZ, RZ ;  /* 0x000000ffffaa7224 */ /* 0x000fe200078e00ff */
[----:B------:R-:W-:Y:S01]  /*60e0*/  CS2R R168, SRZ ;  /* 0x0000000000a87805 */ /* 0x000fe2000001ff00 */
[----:B------:R-:W-:Y:S01]  /*60f0*/  IMAD.MOV.U32 R167, RZ, RZ, RZ ;  /* 0x000000ffffa77224 */ /* 0x000fe200078e00ff */
[----:B------:R-:W-:Y:S01]  /*6100*/  IADD3 R171, PT, PT, -R172, 0x2, RZ ;  /* 0x00000002acab7810 */ /* 0x000fe20007ffe1ff */
[----:B------:R-:W-:Y:S01]  /*6110*/  VIADD R173, R137, UR44 ;  /* 0x0000002c89ad7c36 */ /* 0x000fe20008000000 */
[----:B------:R-:W3:Y:S01]  /*6120*/  LDS R0, [UR44+0x240] ;  /* 0x0002402cff007984 */ /* 0x000ee20008000800 */
[----:B------:R-:W-:Y:S01]  /*6130*/  IADD3 R166, PT, PT, -R174, RZ, RZ ;  /* 0x000000ffaea67210 */ /* 0x000fe20007ffe1ff */
[----:B------:R-:W-:Y:S01]  /*6140*/  IMAD.U32 R177, RZ, RZ, UR5 ;  /* 0x00000005ffb17e24 */ /* 0x000fe2000f8e00ff */
[----:B------:R-:W-:Y:S01]  /*6150*/  MOV R175, UR4 ;  /* 0x0000000400af7c02 */ /* 0x000fe20008000f00 */
[----:B------:R-:W-:Y:S01]  /*6160*/  IMAD.MOV R165, RZ, RZ, -R172 ;  /* 0x000000ffffa57224 */ /* 0x000fe200078e0aac */
[----:B------:R-:W4:Y:S01]  /*6170*/  LDCU UR58, c[0x0][0x370] ;  /* 0x00006e00ff3a77ac */ /* 0x000f220008000800 */
[----:B------:R-:W-:Y:S01]  /*6180*/  VIADD R173, R173, 0x400 ;  /* 0x00000400adad7836 */ /* 0x000fe20000000000 */
[----:B------:R-:W1:Y:S01]  /*6190*/  LDCU.64 UR62, c[0x0][0x348] ;  /* 0x00006900ff3e77ac */ /* 0x000e620008000a00 */
[----:B------:R-:W1:Y:S01]  /*61a0*/  LDCU UR43, c[0x0][0xb0c] ;  /* 0x00016180ff2b77ac */ /* 0x000e620008000800 */
[----:B------:R-:W1:Y:S01]  /*61b0*/  LDCU UR39, c[0x0][0xb30] ;  /* 0x00016600ff2777ac */ /* 0x000e620008000800 */
[----:B------:R-:W1:Y:S01]  /*61c0*/  LDCU.64 UR56, c[0x0][0x888] ;  /* 0x00011100ff3877ac */ /* 0x000e620008000a00 */
[----:B------:R-:W1:Y:S01]  /*61d0*/  LDCU.64 UR40, c[0x0][0xb28] ;  /* 0x00016500ff2877ac */ /* 0x000e620008000a00 */
[----:B------:R-:W1:Y:S01]  /*61e0*/  LDCU.64 UR60, c[0x0][0x890] ;  /* 0x00011200ff3c77ac */ /* 0x000e620008000a00 */
[----:B------:R-:W1:Y:S01]  /*61f0*/  LDCU.128 UR52, c[0x0][0xb10] ;  /* 0x00016200ff3477ac */ /* 0x000e620008000c00 */
[----:B------:R-:W1:Y:S02]  /*6200*/  LDCU UR47, c[0x0][0x374] ;  /* 0x00006e80ff2f77ac */ /* 0x000e640008000800 */
[----:B-1234-:R-:W-:-:S07]  /*6210*/  IADD3 R69, PT, PT, R0, R69, RZ ;  /* 0x0000004500457210 */ /* 0x01efce0007ffe0ff */
.L_x_162:
[C---:B------:R-:W-:Y:S02]  /*6220*/  LEA R3, R164.reuse, UR44, 0x3 ;  /* 0x0000002ca4037c11 */ /* 0x040fe4000f8e18ff */
[----:B------:R-:W-:Y:S02]  /*6230*/  SHF.L.U32 R0, R169, 0x1f, RZ ;  /* 0x0000001fa9007819 */ /* 0x000fe400000006ff */
[----:B------:R-:W-:Y:S02]  /*6240*/  LEA R5, R164, UR44, 0x4 ;  /* 0x0000002ca4057c11 */ /* 0x000fe4000f8e20ff */
[----:B-1----:R-:W1:Y:S02]  /*6250*/  SYNCS.PHASECHK.TRANS64.TRYWAIT P0, [R3+URZ+0x1b0], R0 ;  /* 0x0001b000030075a7 */ /* 0x002e6400080011ff */
[----:B-1----:R-:W-:Y:S05]  /*6260*/  @!P0 BRA `(.L_x_118) ;  /* 0x0000007400bc8947 */ /* 0x002fea0003800000 */
.L_x_241:
        /* <DEDUP_REMOVED lines=11> */
[----:B------:R-:W-:Y:S01]  /*6320*/  PLOP3.LUT P0, PT, PT, PT, UP1, 0x80, 0x8 ;  /* 0x000000000008781c */ /* 0x000fe20003f0f018 */
[----:B------:R-:W-:Y:S11]  /*6330*/  UP2UR UR46, UPR, URZ, 0x2 ;  /* 0x00000002ff2e7883 */ /* 0x000ff60008000000 */
[----:B------:R-:W-:Y:S01]  /*6340*/  @!UPT UIADD3 URZ, UPT, UPT, URZ, URZ, URZ ;  /* 0x000000fffffff290 */ /* 0x000fe2000fffe0ff */
[----:B-1----:R-:W-:Y:S02]  /*6350*/  @P0 SHF.R.U32.HI R0, RZ, 0x10, R5 ;  /* 0x00000010ff000819 */ /* 0x002fe40000011605 */
        /* <DEDUP_REMOVED lines=12> */
[----:B------:R-:W2:Y:S01]  /*6420*/  LDCU UR12, c[0x0][0xb20] ;  /* 0x00016400ff0c77ac */ /* 0x000ea20008000800 */
[----:B------:R-:W-:Y:S02]  /*6430*/  UIMAD.WIDE.U32 UR4, UR47, UR55, URZ ;  /* 0x000000372f0472a5 */ /* 0x000fe4000f8e00ff */
[----:B------:R-:W-:Y:S02]  /*6440*/  UIMAD.WIDE.U32 UR6, UR58, UR52, URZ ;  /* 0x000000343a0672a5 */ /* 0x000fe4000f8e00ff */
[----:B------:R-:W-:Y:S02]  /*6450*/  UISETP.NE.AND UP0, UPT, UR54, 0x1, UPT ;  /* 0x000000013600788c */ /* 0x000fe4000bf05270 */
[----:B------:R-:W-:Y:S02]  /*6460*/  UIMAD.WIDE.U32 UR8, UR37, UR55, URZ ;  /* 0x00000037250872a5 */ /* 0x000fe4000f8e00ff */
[----:B------:R-:W-:Y:S02]  /*6470*/  UIMAD.WIDE.U32 UR10, UR38, UR52, URZ ;  /* 0x00000034260a72a5 */ /* 0x000fe4000f8e00ff */
[----:B------:R-:W-:Y:S02]  /*6480*/  UISETP.NE.AND UP1, UPT, UR43, 0x1, UPT ;  /* 0x000000012b00788c */ /* 0x000fe4000bf25270 */
[----:B------:R-:W-:Y:S01]  /*6490*/  UISETP.NE.AND UP2, UPT, UR42, 0x1, UPT ;  /* 0x000000012a00788c */ /* 0x000fe2000bf45270 */
[----:B------:R-:W-:Y:S02]  /*64a0*/  UMOV UR4, UR5 ;  /* 0x0000000500047c82 */ /* 0x000fe40008000000 */
[----:B--2---:R-:W-:Y:S03]  /*64b0*/  USHF.R.U32.HI UR5, URZ, UR12, UR4 ;  /* 0x0000000cff057299 */ /* 0x004fe60008011604 */
[----:B------:R-:W-:Y:S02]  /*64c0*/  UMOV UR4, UR7 ;  /* 0x0000000700047c82 */ /* 0x000fe40008000000 */
[----:B------:R-:W-:Y:S02]  /*64d0*/  USHF.R.U32.HI UR7, URZ, UR53, UR4 ;  /* 0x00000035ff077299 */ /* 0x000fe40008011604 */
[----:B------:R-:W-:Y:S02]  /*64e0*/  USEL UR4, UR47, UR5, !UP0 ;  /* 0x000000052f047287 */ /* 0x000fe4000c000000 */
[----:B------:R-:W-:Y:S01]  /*64f0*/  USEL UR7, UR58, UR7, !UP1 ;  /* 0x000000073a077287 */ /* 0x000fe2000c800000 */
[----:B------:R-:W-:Y:S01]  /*6500*/  UMOV UR5, UR9 ;  /* 0x0000000900057c82 */ /* 0x000fe20008000000 */
[----:B------:R-:W-:Y:S02]  /*6510*/  UIMAD.WIDE.U32 UR8, UR4, UR40, URZ ;  /* 0x00000028040872a5 */ /* 0x000fe4000f8e00ff */
[----:B------:R-:W-:Y:S03]  /*6520*/  USHF.R.U32.HI UR6, URZ, UR12, UR5 ;  /* 0x0000000cff067299 */ /* 0x000fe60008011605 */
[----:B------:R-:W-:Y:S01]  /*6530*/  UMOV UR5, UR11 ;  /* 0x0000000b00057c82 */ /* 0x000fe20008000000 */
[----:B------:R-:W-:Y:S02]  /*6540*/  UIMAD.WIDE.U32 UR10, UR7, UR40, URZ ;  /* 0x00000028070a72a5 */ /* 0x000fe4000f8e00ff */
[----:B------:R-:W-:Y:S02]  /*6550*/  USHF.R.U32.HI UR12, URZ, UR53, UR5 ;  /* 0x00000035ff0c7299 */ /* 0x000fe40008011605 */
[----:B------:R-:W-:Y:S01]  /*6560*/  USEL UR6, UR37, UR6, !UP0 ;  /* 0x0000000625067287 */ /* 0x000fe2000c000000 */
[----:B------:R-:W-:Y:S02]  /*6570*/  UMOV UR5, UR9 ;  /* 0x0000000900057c82 */ /* 0x000fe40008000000 */
[----:B------:R-:W-:Y:S01]  /*6580*/  UMOV UR10, UR11 ;  /* 0x0000000b000a7c82 */ /* 0x000fe20008000000 */
[----:B------:R-:W-:Y:S02]  /*6590*/  @UP2 USHF.R.U32.HI UR4, URZ, UR41, UR5 ;  /* 0x00000029ff042299 */ /* 0x000fe40008011605 */
[----:B------:R-:W-:Y:S02]  /*65a0*/  @UP2 USHF.R.U32.HI UR7, URZ, UR41, UR10 ;  /* 0x00000029ff072299 */ /* 0x000fe4000801160a */
[----:B------:R-:W-:Y:S02]  /*65b0*/  UIMAD UR4, UR42, UR4, URZ ;  /* 0x000000042a0472a4 */ /* 0x000fe4000f8e02ff */
        /* <DEDUP_REMOVED lines=8> */
[----:B------:R-:W-:Y:S02]  /*6640*/  USEL UR11, UR6, UR4, !UP2 ;  /* 0x00000004060b7287 */ /* 0x000fe4000d000000 */
[----:B------:R-:W-:Y:S02]  /*6650*/  UIADD3 UR8, UPT, UPT, -UR5, URZ, URZ ;  /* 0x000000ff05087290 */ /* 0x000fe4000fffe1ff */
[----:B------:R-:W-:Y:S01]  /*6660*/  UIADD3 UR10, UPT, UPT, -UR11, URZ, URZ ;  /* 0x000000ff0b0a7290 */ /* 0x000fe2000fffe1ff */
[----:B------:R-:W-:Y:S01]  /*6670*/  @!UP0 UMOV UR4, UR9 ;  /* 0x0000000900048c82 */ /* 0x000fe20008000000 */
[----:B------:R-:W-:Y:S02]  /*6680*/  UIADD3 UR9, UPT, UPT, -UR6, URZ, URZ ;  /* 0x000000ff06097290 */ /* 0x000fe4000fffe1ff */
[----:B------:R-:W-:Y:S02]  /*6690*/  @!UP0 USHF.R.U32.HI UR4, URZ, UR41, UR4 ;  /* 0x00000029ff048299 */ /* 0x000fe40008011604 */
[----:B------:R-:W-:Y:S02]  /*66a0*/  UIMAD UR10, UR42, UR10, UR6 ;  /* 0x0000000a2a0a72a4 */ /* 0x000fe4000f8e0206 */
[----:B------:R-:W-:Y:S04]  /*66b0*/  @!UP0 USEL UR4, UR5, UR4, !UP2 ;  /* 0x0000000405048287 */ /* 0x000fe8000d000000 */
[----:B------:R-:W-:Y:S02]  /*66c0*/  @!UP0 UIMAD UR10, UR7, UR10, UR4 ;  /* 0x0000000a070a82a4 */ /* 0x000fe4000f8e0204 */
[----:B------:R-:W-:Y:S02]  /*66d0*/  @!UP0 UIADD3 UR11, UPT, UPT, UR11, -UR4, URZ ;  /* 0x800000040b0b8290 */ /* 0x000fe4000fffe0ff */
[----:B------:R-:W-:Y:S02]  /*66e0*/  UIMAD UR7, UR43, UR8, UR38 ;  /* 0x000000082b0772a4 */ /* 0x000fe4000f8e0226 */
[----:B------:R-:W-:Y:S02]  /*66f0*/  @!UP0 UIMAD UR6, UR11, UR42, UR5 ;  /* 0x0000002a0b0682a4 */ /* 0x000fe4000f8e0205 */
[----:B------:R-:W-:Y:S01]  /*6700*/  UIMAD UR4, UR54, UR9, UR37 ;  /* 0x00000009360472a4 */ /* 0x000fe2000f8e0225 */
[----:B------:R-:W-:Y:S02]  /*6710*/  @!UP0 UMOV UR5, UR10 ;  /* 0x0000000a00058c82 */ /* 0x000fe40008000000 */
[----:B------:R-:W-:Y:S02]  /*6720*/  UIMAD UR38, UR5, UR43, UR7 ;  /* 0x0000002b052672a4 */ /* 0x000fe4000f8e0207 */
[----:B------:R-:W-:Y:S11]  /*6730*/  UIMAD UR37, UR6, UR54, UR4 ;  /* 0x00000036062572a4 */ /* 0x000ff6000f8e0204 */
[----:B------:R-:W-:Y:S01]  /*6740*/  @!UPT UIADD3 URZ, UPT, UPT, URZ, URZ, URZ ;  /* 0x000000fffffff290 */ /* 0x000fe2000fffe0ff */
.L_x_119:
[----:B------:R-:W-:Y:S01]  /*6750*/  UISETP.NE.AND UP0, UPT, UR39, 0x1, UPT ;  /* 0x000000012700788c */ /* 0x000fe2000bf05270 */
[----:B------:R-:W-:Y:S01]  /*6760*/  R2UR UR11, R177 ;  /* 0x00000000b10b72ca */ /* 0x000fe200000e0000 */
[----:B------:R-:W-:Y:S01]  /*6770*/  USHF.L.U32 UR50, UR16, 0x7, URZ ;  /* 0x0000000710327899 */ /* 0x000fe200080006ff */
[----:B------:R-:W-:Y:S01]  /*6780*/  IADD3 R164, PT, PT, R164, 0x1, RZ ;  /* 0x00000001a4a47810 */ /* 0x000fe20007ffe0ff */
[----:B------:R-:W-:Y:S07]  /*6790*/  USHF.L.U32 UR49, UR20, 0x8, URZ ;  /* 0x0000000814317899 */ /* 0x000fee00080006ff */
[----:B------:R-:W2:Y:S01]  /*67a0*/  @!UP0 LDCU.128 UR12, c[0x0][0xb10] ;  /* 0x00016200ff0c87ac */ /* 0x000ea20008000c00 */
[----:B------:R-:W3:Y:S01]  /*67b0*/  @!UP0 LDCU UR5, c[0x0][0xb0c] ;  /* 0x00016180ff0587ac */ /* 0x000ee20008000800 */
[----:B------:R-:W4:Y:S01]  /*67c0*/  @!UP0 LDCU UR10, c[0x0][0xb20] ;  /* 0x00016400ff0a87ac */ /* 0x000f220008000800 */
[----:B--2---:R-:W-:Y:S02]  /*67d0*/  UIMAD.WIDE.U32 UR8, UR38, UR12, URZ ;  /* 0x0000000c260872a5 */ /* 0x004fe4000f8e00ff */
[----:B------:R-:W-:Y:S02]  /*67e0*/  UIMAD.WIDE.U32 UR6, UR37, UR15, URZ ;  /* 0x0000000f250672a5 */ /* 0x000fe4000f8e00ff */
[----:B------:R-:W-:Y:S03]  /*67f0*/  @!UP0 UISETP.NE.AND UP1, UPT, UR14, 0x1, UPT ;  /* 0x000000010e00888c */ /* 0x000fe6000bf25270 */
[----:B------:R-:W-:Y:S01]  /*6800*/  @!UP0 UMOV UR4, UR9 ;  /* 0x0000000900048c82 */ /* 0x000fe20008000000 */
[----:B---3--:R-:W-:Y:S02]  /*6810*/  @!UP0 UISETP.NE.AND UP2, UPT, UR5, 0x1, UPT ;  /* 0x000000010500888c */ /* 0x008fe4000bf45270 */
[----:B------:R-:W-:Y:S01]  /*6820*/  @!UP0 USHF.R.U32.HI UR4, URZ, UR13, UR4 ;  /* 0x0000000dff048299 */ /* 0x000fe20008011604 */
[----:B------:R-:W-:Y:S02]  /*6830*/  @!UP0 UMOV UR6, UR7 ;  /* 0x0000000700068c82 */ /* 0x000fe40008000000 */
[----:B----4-:R-:W-:Y:S02]  /*6840*/  @!UP0 USHF.R.U32.HI UR6, URZ, UR10, UR6 ;  /* 0x0000000aff068299 */ /* 0x010fe40008011606 */
[----:B------:R-:W-:Y:S02]  /*6850*/  @!UP0 USEL UR7, UR38, UR4, !UP2 ;  /* 0x0000000426078287 */ /* 0x000fe4000d000000 */
[----:B------:R-:W-:Y:S04]  /*6860*/  @!UP0 USEL UR6, UR37, UR6, !UP1 ;  /* 0x0000000625068287 */ /* 0x000fe8000c800000 */
[----:B------:R-:W-:Y:S02]  /*6870*/  @!UP0 UIADD3 UR4, UPT, UPT, -UR7, UR6, URZ ;  /* 0x0000000607048290 */ /* 0x000fe4000fffe1ff */
[----:B------:R-:W-:Y:S02]  /*6880*/  @!UP0 UIADD3 UR6, UPT, UPT, UR7, -UR6, URZ ;  /* 0x8000000607068290 */ /* 0x000fe4000fffe0ff */
[----:B------:R-:W-:Y:S02]  /*6890*/  @!UP0 UIMAD UR38, UR4, UR5, UR38 ;  /* 0x00000005042682a4 */ /* 0x000fe4000f8e0226 */
[----:B------:R-:W-:Y:S02]  /*68a0*/  @!UP0 UIMAD UR37, UR6, UR14, UR37 ;  /* 0x0000000e062582a4 */ /* 0x000fe4000f8e0225 */
[----:B------:R-:W-:Y:S09]  /*68b0*/  ULOP3.LUT UP0, URZ, UR11, 0x1b0, URZ, 0xc0, !UPT ;  /* 0x000001b00bff7892 */ /* 0x000ff2000f80c0ff */
[----:B------:R-:W-:Y:S05]  /*68c0*/  BRA.U !UP0, `(.L_x_120) ;  /* 0x0000000108407547 */ /* 0x000fea000b800000 */
[----:B------:R-:W2:Y:S01]  /*68d0*/  LDCU.64 UR8, c[0x4][0x88] ;  /* 0x01001100ff0877ac */ /* 0x000ea20008000a00 */
[----:B------:R-:W-:Y:S01]  /*68e0*/  MOV R3, 0x0 ;  /* 0x0000000000037802 */ /* 0x000fe20000000f00 */
[----:B------:R-:W-:Y:S02]  /*68f0*/  HFMA2 R12, -RZ, RZ, 0, 5.9604644775390625e-08 ;  /* 0x00000001ff0c7431 */ /* 0x000fe400000001ff */
[----:B------:R-:W-:Y:S02]  /*6900*/  IMAD.MOV.U32 R8, RZ, RZ, 0x70 ;  /* 0x00000070ff087424 */ /* 0x000fe400078e00ff */
[----:B------:R-:W-:Y:S01]  /*6910*/  IMAD.MOV.U32 R13, RZ, RZ, RZ ;  /* 0x000000ffff0d7224 */ /* 0x000fe200078e00ff */
[----:B------:R-:W3:Y:S01]  /*6920*/  LDCU.64 UR6, c[0x4][0x90] ;  /* 0x01001200ff0677ac */ /* 0x000ee20008000a00 */
[----:B------:R-:W4:Y:S01]  /*6930*/  LDC.64 R2, c[0x4][R3] ;  /* 0x0100000003027b82 */ /* 0x000f220000000a00 */
[----:B------:R-:W1:Y:S01]  /*6940*/  LDCU.64 UR4, c[0x4][0x8] ;  /* 0x01000100ff0477ac */ /* 0x000e620008000a00 */
[----:B--2---:R-:W-:Y:S01]  /*6950*/  MOV R5, UR9 ;  /* 0x0000000900057c02 */ /* 0x004fe20008000f00 */
[----:B------:R-:W-:Y:S01]  /*6960*/  IMAD.U32 R4, RZ, RZ, UR8 ;  /* 0x00000008ff047e24 */ /* 0x000fe2000f8e00ff */
[----:B---3--:R-:W-:Y:S01]  /*6970*/  MOV R7, UR7 ;  /* 0x0000000700077c02 */ /* 0x008fe20008000f00 */
[----:B------:R-:W-:Y:S01]  /*6980*/  IMAD.U32 R6, RZ, RZ, UR6 ;  /* 0x00000006ff067e24 */ /* 0x000fe2000f8e00ff */
[----:B-1----:R-:W-:Y:S01]  /*6990*/  MOV R11, UR5 ;  /* 0x00000005000b7c02 */ /* 0x002fe20008000f00 */
[----:B------:R-:W-:Y:S02]  /*69a0*/  IMAD.U32 R10, RZ, RZ, UR4 ;  /* 0x00000004ff0a7e24 */ /* 0x000fe4000f8e00ff */
[----:B------:R-:W-:Y:S07]  /*69b0*/  LEPC R20, `(.L_x_120) ;  /* 0x000000001014794e */ /* 0x000fee0000000000 */
[----:B----45:R-:W-:Y:S05]  /*69c0*/  CALL.ABS.NOINC R2 ;  /* 0x0000000002007343 */ /* 0x030fea0003c00000 */
.L_x_120:
[----:B------:R-:W-:Y:S01]  /*69d0*/  LOP3.LUT P0, RZ, R175, 0x1b0, RZ, 0xc0, !PT ;  /* 0x000001b0afff7812 */ /* 0x000fe2000780c0ff */
[----:B------:R-:W-:Y:S11]  /*69e0*/  BSSY.RECONVERGENT B6, `(.L_x_121) ;  /* 0x0000013000067945 */ /* 0x000ff60003800200 */
[----:B------:R-:W-:Y:S01]  /*69f0*/  @!UPT UIADD3 URZ, UPT, UPT, URZ, URZ, URZ ;  /* 0x000000fffffff290 */ /* 0x000fe2000fffe0ff */
[----:B------:R-:W-:Y:S05]  /*6a00*/  @!P0 BRA `(.L_x_122) ;  /* 0x0000000000408947 */ /* 0x000fea0003800000 */
        /* <DEDUP_REMOVED lines=16> */
.L_x_122:
[----:B------:R-:W-:Y:S05]  /*6b10*/  BSYNC.RECONVERGENT B6 ;  /* 0x0000000000067941 */ /* 0x000fea0003800200 */
.L_x_121:
[----:B------:R-:W-:Y:S01]  /*6b20*/  R2UR UR4, R162 ;  /* 0x00000000a20472ca */ /* 0x000fe200000e0000 */
[----:B------:R-:W-:Y:S01]  /*6b30*/  UISETP.NE.U32.AND UP0, UPT, UR60, URZ, UPT ;  /* 0x000000ff3c00728c */ /* 0x000fe2000bf05070 */
[----:B------:R-:W-:Y:S02]  /*6b40*/  ISETP.NE.U32.AND P4, PT, R156, RZ, PT ;  /* 0x000000ff9c00720c */ /* 0x000fe40003f85070 */
[----:B------:R-:W-:Y:S01]  /*6b50*/  ISETP.NE.U32.AND P2, PT, RZ, UR56, PT ;  /* 0x00000038ff007c0c */ /* 0x000fe2000bf45070 */
[----:B------:R-:W-:Y:S01]  /*6b60*/  UISETP.NE.AND.EX UP1, UPT, UR61, URZ, UPT, UP0 ;  /* 0x000000ff3d00728c */ /* 0x000fe2000bf25300 */
[----:B------:R-:W-:Y:S01]  /*6b70*/  ISETP.NE.AND.EX P4, PT, R157, RZ, PT, P4 ;  /* 0x000000ff9d00720c */ /* 0x000fe20003f85340 */
[----:B------:R-:W-:Y:S01]  /*6b80*/  UPLOP3.LUT UP0, UPT, UPT, UPT, UPT, 0x40, 0x4 ;  /* 0x000000000004789c */ /* 0x000fe20003f0e870 */
[----:B------:R-:W-:Y:S05]  /*6b90*/  ISETP.NE.AND.EX P2, PT, RZ, UR57, PT, P2 ;  /* 0x00000039ff007c0c */ /* 0x000fea000bf45320 */
[----:B------:R-:W-:Y:S06]  /*6ba0*/  UISETP.NE.AND UP2, UPT, UR4, URZ, UPT ;  /* 0x000000ff0400728c */ /* 0x000fec000bf45270 */
[----:B------:R-:W-:Y:S05]  /*6bb0*/  PLOP3.LUT P1, PT, PT, PT, UP2, 0x80, 0x8 ;  /* 0x000000000008781c */ /* 0x000fea0003f2f028 */
[----:B------:R-:W-:Y:S06]  /*6bc0*/  @UP2 UPLOP3.LUT UP0, UPT, UPT, UPT, UP1, 0x80, 0x8 ;  /* 0x000000000008289c */ /* 0x000fec0003f0f010 */
[----:B------:R-:W-:Y:S01]  /*6bd0*/  PLOP3.LUT P0, PT, PT, PT, UP0, 0x80, 0x8 ;  /* 0x000000000008781c */ /* 0x000fe20003f0f008 */
[----:B------:R-:W-:Y:S01]  /*6be0*/  @!UPT UIADD3 URZ, UPT, UPT, URZ, URZ, URZ ;  /* 0x000000fffffff290 */ /* 0x000fe2000fffe0ff */
[----:B------:R-:W-:Y:S11]  /*6bf0*/  BRA.U !UP1, `(.L_x_123) ;  /* 0x00000001093c7547 */ /* 0x000ff6000b800000 */
[----:B------:R-:W-:Y:S01]  /*6c00*/  UISETP.NE.U32.AND UP0, UPT, UR56, URZ, UPT ;  /* 0x000000ff3800728c */ /* 0x000fe2000bf05070 */
[----:B-1----:R-:W-:Y:S01]  /*6c10*/  HFMA2 R0, -RZ, RZ, 0, 5.9604644775390625e-08 ;  /* 0x00000001ff007431 */ /* 0x002fe200000001ff */
[----:B------:R-:W1:Y:S01]  /*6c20*/  LDCU.64 UR8, c[0x0][0x358] ;  /* 0x00006b00ff0877ac */ /* 0x000e620008000a00 */
[----:B------:R-:W-:Y:S01]  /*6c30*/  IMAD.MOV.U32 R158, RZ, RZ, 0x1 ;  /* 0x00000001ff9e7424 */ /* 0x000fe200078e00ff */
[----:B------:R-:W-:Y:S06]  /*6c40*/  UISETP.NE.AND.EX UP0, UPT, UR57, URZ, UPT, UP0 ;  /* 0x000000ff3900728c */ /* 0x000fec000bf05300 */
[----:B------:R-:W-:Y:S05]  /*6c50*/  PLOP3.LUT P3, PT, PT, PT, UP0, 0x80, 0x8 ;  /* 0x000000000008781c */ /* 0x000fea0003f6f008 */
[----:B------:R-:W2:Y:S01]  /*6c60*/  @UP0 LDCU.64 UR4, c[0x0][0x888] ;  /* 0x00011100ff0407ac */ /* 0x000ea20008000a00 */
[----:B------:R-:W-:Y:S07]  /*6c70*/  @UP0 UIMAD UR6, UR36, UR60, URZ ;  /* 0x0000003c240602a4 */ /* 0x000fee000f8e02ff */
[----:B------:R-:W-:Y:S01]  /*6c80*/  @!P3 PRMT R158, R0, 0x7610, R158 ;  /* 0x00007610009eb816 */ /* 0x000fe2000000009e */
[----:B--2---:R-:W-:Y:S06]  /*6c90*/  @UP0 UIMAD.WIDE UR4, UR6, 0x4, UR4 ;  /* 0x00000004060408a5 */ /* 0x004fec000f8e0204 */
[----:B------:R-:W-:Y:S01]  /*6ca0*/  IMAD.U32 R2, RZ, RZ, UR4 ;  /* 0x00000004ff027e24 */ /* 0x000fe2000f8e00ff */
[----:B------:R-:W-:Y:S04]  /*6cb0*/  MOV R3, UR5 ;  /* 0x0000000500037c02 */ /* 0x000fe80008000f00 */
[----:B------:R-:W2:Y:S01]  /*6cc0*/  @!UP0 LDCU UR4, c[0x0][0x880] ;  /* 0x00011000ff0487ac */ /* 0x000ea20008000800 */
[----:B-1---5:R3:W5:Y:S02]  /*6cd0*/  @P3 LDG.E R73, desc[UR8][R2.64] ;  /* 0x0000000802493981 */ /* 0x022764000c1e1900 */
[----:B--23--:R-:W-:Y:S02]  /*6ce0*/  @!P3 IMAD.U32 R73, RZ, RZ, UR4 ;  /* 0x00000004ff49be24 */ /* 0x00cfe4000f8e00ff */
.L_x_123:
[----:B------:R-:W-:Y:S05]  /*6cf0*/  @!P4 BRA `(.L_x_124) ;  /* 0x000000000024c947 */ /* 0x000fea0003800000 */
[----:B------:R-:W-:Y:S01]  /*6d00*/  ISETP.NE.U32.AND P3, PT, R138, RZ, PT ;  /* 0x000000ff8a00720c */ /* 0x000fe20003f65070 */
[----:B------:R-:W2:Y:S03]  /*6d10*/  LDCU.64 UR4, c[0x0][0x358] ;  /* 0x00006b00ff0477ac */ /* 0x000ea60008000a00 */
[----:B------:R-:W-:Y:S11]  /*6d20*/  ISETP.NE.AND.EX P3, PT, R139, RZ, PT, P3 ;  /* 0x000000ff8b00720c */ /* 0x000ff60003f65330 */
[----:B------:R-:W-:Y:S02]  /*6d30*/  @!UPT UIADD3 URZ, UPT, UPT, URZ, URZ, URZ ;  /* 0x000000fffffff290 */ /* 0x000fe4000fffe0ff */
[----:B------:R-:W3:Y:S01]  /*6d40*/  @P3 LDC.64 R2, c[0x0][0x8a8] ;  /* 0x00022a00ff023b82 */ /* 0x000ee20000000a00 */
[----:B-1----:R-:W-:Y:S04]  /*6d50*/  @P3 IMAD R0, R156, UR36, RZ ;  /* 0x000000249c003c24 */ /* 0x002fe8000f8e02ff */
[----:B---3--:R-:W-:Y:S05]  /*6d60*/  @P3 IMAD.WIDE R2, R0, 0x4, R2 ;  /* 0x0000000400023825 */ /* 0x008fea00078e0202 */
[----:B--2--5:R2:W5:Y:S02]  /*6d70*/  @P3 LDG.E R70, desc[UR4][R2.64] ;  /* 0x0000000402463981 */ /* 0x024564000c1e1900 */
[----:B--2---:R-:W3:Y:S02]  /*6d80*/  @!P3 LDC R70, c[0x0][0x8a0] ;  /* 0x00022800ff46bb82 */ /* 0x004ee40000000800 */
.L_x_124:
[----:B-----5:R-:W-:Y:S01]  /*6d90*/  FSETP.NEU.AND P4, PT, R73, RZ, PT ;  /* 0x000000ff4900720b */ /* 0x020fe20003f8d000 */
[----:B------:R-:W-:Y:S01]  /*6da0*/  BSSY B1, `(.L_x_125) ;  /* 0x0000047000017945 */ /* 0x000fe20003800000 */
[----:B------:R-:W-:Y:S01]  /*6db0*/  SEL R5, RZ, 0xffffffff, P2 ;  /* 0xffffffffff057807 */ /* 0x000fe20001000000 */
[----:B------:R-:W-:Y:S01]  /*6dc0*/  IMAD.MOV.U32 R181, RZ, RZ, 0x1 ;  /* 0x00000001ffb57424 */ /* 0x000fe200078e00ff */
[----:B------:R-:W-:Y:S01]  /*6dd0*/  LOP3.LUT P3, RZ, R158, 0xff, RZ, 0xc0, !PT ;  /* 0x000000ff9eff7812 */ /* 0x000fe2000786c0ff */
[----:B------:R-:W-:Y:S01]  /*6de0*/  IMAD R71, R68, 0x100, R69 ;  /* 0x0000010044477824 */ /* 0x000fe200078e0245 */
[----:B-1----:R-:W-:Y:S02]  /*6df0*/  @P1 SEL R0, RZ, 0xffffffff, P4 ;  /* 0xffffffffff001807 */ /* 0x002fe40002000000 */
[----:B------:R-:W-:Y:S02]  /*6e00*/  CS2R R154, SRZ ;  /* 0x00000000009a7805 */ /* 0x000fe4000001ff00 */
[----:B------:R-:W-:Y:S02]  /*6e10*/  LEA R3, R168, UR44, 0x3 ;  /* 0x0000002ca8037c11 */ /* 0x000fe4000f8e18ff */
[----:B------:R-:W-:Y:S02]  /*6e20*/  CS2R R152, SRZ ;  /* 0x0000000000987805 */ /* 0x000fe4000001ff00 */
[----:B------:R-:W-:Y:S02]  /*6e30*/  @P0 SEL R0, R5, R0, !P3 ;  /* 0x0000000005000207 */ /* 0x000fe40005800000 */
[----:B------:R-:W-:Y:S02]  /*6e40*/  CS2R R150, SRZ ;  /* 0x0000000000967805 */ /* 0x000fe4000001ff00 */
[----:B------:R-:W-:Y:S02]  /*6e50*/  LEA R163, R68, UR44, 0x3 ;  /* 0x0000002c44a37c11 */ /* 0x000fe4000f8e18ff */
[----:B------:R-:W-:Y:S02]  /*6e60*/  CS2R R148, SRZ ;  /* 0x0000000000947805 */ /* 0x000fe4000001ff00 */
[----:B------:R-:W-:Y:S02]  /*6e70*/  @P1 LOP3.LUT R0, R0, 0x1, RZ, 0xc0, !PT ;  /* 0x0000000100001812 */ /* 0x000fe400078ec0ff */
[----:B------:R-:W-:Y:S02]  /*6e80*/  CS2R R146, SRZ ;  /* 0x0000000000927805 */ /* 0x000fe4000001ff00 */
[----:B------:R-:W-:Y:S02]  /*6e90*/  SHF.L.U32 R2, R170, 0x1f, RZ ;  /* 0x0000001faa027819 */ /* 0x000fe400000006ff */
[----:B------:R-:W-:Y:S02]  /*6ea0*/  CS2R R144, SRZ ;  /* 0x0000000000907805 */ /* 0x000fe4000001ff00 */
[----:B------:R-:W-:Y:S02]  /*6eb0*/  ISETP.NE.U32.OR P6, PT, R0, 0x1, !P1 ;  /* 0x000000010000780c */ /* 0x000fe40004fc5470 */
[----:B------:R-:W-:Y:S02]  /*6ec0*/  CS2R R142, SRZ ;  /* 0x00000000008e7805 */ /* 0x000fe4000001ff00 */
[----:B------:R-:W-:Y:S02]  /*6ed0*/  PLOP3.LUT P2, PT, PT, PT, UP1, 0x80, 0x8 ;  /* 0x000000000008781c */ /* 0x000fe40003f4f018 */
[----:B------:R-:W-:Y:S02]  /*6ee0*/  CS2R R140, SRZ ;  /* 0x00000000008c7805 */ /* 0x000fe4000001ff00 */
[----:B------:R-:W-:Y:S02]  /*6ef0*/  SEL R0, RZ, 0xffffffff, P4 ;  /* 0xffffffffff007807 */ /* 0x000fe40002000000 */
[----:B------:R-:W-:Y:S03]  /*6f00*/  P2R R189, PR, RZ, 0x40 ;  /* 0x00000040ffbd7803 */ /* 0x000fe60000000000 */
[----:B------:R-:W-:Y:S04]  /*6f10*/  @P6 SHF.L.U32 R4, R167, 0x1f, RZ ;  /* 0x0000001fa7046819 */ /* 0x000fe800000006ff */
[----:B------:R-:W-:Y:S01]  /*6f20*/  @P2 SEL R0, R5, R0, !P3 ;  /* 0x0000000005002207 */ /* 0x000fe20005800000 */
[----:B------:R-:W1:Y:S03]  /*6f30*/  @P6 SYNCS.PHASECHK.TRANS64.TRYWAIT P1, [R3+URZ+0x160], R4 ;  /* 0x00016004030065a7 */ /* 0x000e6600080211ff */
[----:B------:R-:W-:Y:S04]  /*6f40*/  LOP3.LUT R0, R0, 0x1, RZ, 0xc0, !PT ;  /* 0x0000000100007812 */ /* 0x000fe800078ec0ff */
[----:B------:R-:W-:Y:S04]  /*6f50*/  ISETP.NE.U32.AND P5, PT, R0, 0x1, PT ;  /* 0x000000010000780c */ /* 0x000fe80003fa5070 */
[----:B------:R-:W-:Y:S01]  /*6f60*/  P2R R182, PR, RZ, 0x20 ;  /* 0x00000020ffb67803 */ /* 0x000fe20000000000 */
[----:B------:R2:W4:Y:S01]  /*6f70*/  SYNCS.PHASECHK.TRANS64.TRYWAIT P0, [R163+URZ+0x1d0], R2 ;  /* 0x0001d002a30075a7 */ /* 0x00052200080011ff */
[----:B-1----:R-:W-:Y:S01]  /*6f80*/  @P6 SEL R181, RZ, 0x1, !P1 ;  /* 0x00000001ffb56807 */ /* 0x002fe20004800000 */
[----:B--2---:R-:W-:Y:S06]  /*6f90*/  @!P6 BRA `(.L_x_126) ;  /* 0x00000000009ce947 */ /* 0x004fec0003800000 */
[----:B------:R-:W-:Y:S01]  /*6fa0*/  @P5 IMAD R7, R168, 0x2000, R173 ;  /* 0x00002000a8075824 */ /* 0x000fe200078e02ad */
[----:B------:R-:W-:Y:S01]  /*6fb0*/  ISETP.NE.AND P1, PT, R181, RZ, PT ;  /* 0x000000ffb500720c */ /* 0x000fe20003f25270 */
[----:B------:R-:W-:Y:S01]  /*6fc0*/  BSSY B0, `(.L_x_127) ;  /* 0x0000010000007945 */ /* 0x000fe20003800000 */
[----:B------:R-:W-:Y:S01]  /*6fd0*/  CS2R R142, SRZ ;  /* 0x00000000008e7805 */ /* 0x000fe2000001ff00 */
[--C-:B------:R-:W-:Y:S01]  /*6fe0*/  @P5 IMAD R6, R174, -0x10, R7.reuse ;  /* 0xfffffff0ae065824 */ /* 0x100fe200078e0207 */
[----:B------:R-:W-:Y:S01]  /*6ff0*/  CS2R R140, SRZ ;  /* 0x00000000008c7805 */ /* 0x000fe2000001ff00 */
[----:B------:R-:W-:Y:S01]  /*7000*/  @P5 IMAD R5, R172, -0x10, R7 ;  /* 0xfffffff0ac055824 */ /* 0x000fe200078e0207 */
[----:B------:R-:W-:Y:S01]  /*7010*/  CS2R R150, SRZ ;  /* 0x0000000000967805 */ /* 0x000fe2000001ff00 */
[----:B------:R-:W-:Y:S01]  /*7020*/  @P5 IMAD R4, R171, 0x10, R6 ;  /* 0x00000010ab045824 */ /* 0x000fe200078e0206 */
[----:B------:R-:W-:Y:S02]  /*7030*/  CS2R R148, SRZ ;  /* 0x0000000000947805 */ /* 0x000fe4000001ff00 */
[----:B------:R-:W-:Y:S02]  /*7040*/  CS2R R146, SRZ ;  /* 0x0000000000927805 */ /* 0x000fe4000001ff00 */
[----:B------:R-:W-:Y:S02]  /*7050*/  CS2R R144, SRZ ;  /* 0x0000000000907805 */ /* 0x000fe4000001ff00 */
[----:B------:R-:W-:Y:S02]  /*7060*/  CS2R R154, SRZ ;  /* 0x00000000009a7805 */ /* 0x000fe4000001ff00 */
[----:B------:R-:W-:Y:S01]  /*7070*/  CS2R R152, SRZ ;  /* 0x0000000000987805 */ /* 0x000fe2000001ff00 */
[----:B------:R-:W-:Y:S06]  /*7080*/  @P1 BRA `(.L_x_128) ;  /* 0x00000000000c1947 */ /* 0x000fec0003800000 */
[----:B------:R-:W-:Y:S04]  /*7090*/  SHF.L.U32 R0, R167, 0x1f, RZ ;  /* 0x0000001fa7007819 */ /* 0x000fe800000006ff */
[----:B------:R-:W1:Y:S02]  /*70a0*/  SYNCS.PHASECHK.TRANS64.TRYWAIT P1, [R3+URZ+0x160], R0 ;  /* 0x00016000030075a7 */ /* 0x000e6400080211ff */
[----:B-1----:R-:W-:Y:S05]  /*70b0*/  @!P1 BRA `(.L_x_129) ;  /* 0x00000068003c9947 */ /* 0x002fea0003800000 */
.L_x_128:
[----:B------:R-:W-:Y:S05]  /*70c0*/  BSYNC B0 ;  /* 0x0000000000007941 */ /* 0x000fea0003800000 */
.L_x_127:
[----:B------:R-:W-:Y:S01]  /*70d0*/  ISETP.NE.AND P1, PT, R182, RZ, PT ;  /* 0x000000ffb600720c */ /* 0x000fe20003f25270 */
[----:B-1----:R-:W-:Y:S02]  /*70e0*/  VIADD R3, R3, 0x180 ;  /* 0x0000018003037836 */ /* 0x002fe40000000000 */
[----:B------:R-:W-:Y:S02]  /*70f0*/  IMAD.U32 R0, RZ, RZ, UR45 ;  /* 0x0000002dff007e24 */ /* 0x000fe4000f8e00ff */
[----:B------:R-:W-:Y:S03]  /*7100*/  VIADD R168, R168, 0x1 ;  /* 0x00000001a8a87836 */ /* 0x000fe60000000000 */
[----:B------:R-:W-:Y:S05]  /*7110*/  PRMT R0, R0, 0x654, R3 ;  /* 0x0000065400007816 */ /* 0x000fea0000000003 */
[----:B------:R1:W2:Y:S04]  /*7120*/  @P1 LDS.128 R140, [R7] ;  /* 0x00000000078c1984 */ /* 0x0002a80000000c00 */
[----:B------:R1:W1:Y:S04]  /*7130*/  @P1 LDS.128 R148, [R5+0x20] ;  /* 0x0000200005941984 */ /* 0x0002680000000c00 */
[----:B------:R1:W1:Y:S04]  /*7140*/  @P1 LDS.128 R144, [R6+0x10] ;  /* 0x0000100006901984 */ /* 0x0002680000000c00 */
[----:B------:R1:W1:Y:S01]  /*7150*/  @P1 LDS.128 R152, [R4+0x10] ;  /* 0x0000100004981984 */ /* 0x0002620000000c00 */
[C---:B------:R-:W-:Y:S01]  /*7160*/  ISETP.NE.AND P1, PT, R168.reuse, 0x4, PT ;  /* 0x00000004a800780c */ /* 0x040fe20003f25270 */
[----:B------:R-:W-:Y:S01]  /*7170*/  @!PT LDS RZ, [RZ] ;  /* 0x00000000fffff984 */ /* 0x000fe20000000800 */
[----:B------:R-:W-:Y:S01]  /*7180*/  @!PT LDS RZ, [RZ] ;  /* 0x00000000fffff984 */ /* 0x000fe20000000800 */
[----:B------:R-:W-:Y:S01]  /*7190*/  @!PT LDS RZ, [RZ] ;  /* 0x00000000fffff984 */ /* 0x000fe20000000800 */
[----:B------:R-:W-:Y:S01]  /*71a0*/  @!PT LDS RZ, [RZ] ;  /* 0x00000000fffff984 */ /* 0x000fe20000000800 */
[----:B------:R5:W-:Y:S06]  /*71b0*/  MEMBAR.ALL.CTA ;  /* 0x0000000000007992 */ /* 0x000bec0000008000 */
[----:B-----5:R-:W5:Y:S01]  /*71c0*/  FENCE.VIEW.ASYNC.S ;  /* 0x00000000000073c6 */ /* 0x020f620000000000 */
[----:B------:R-:W-:Y:S01]  /*71d0*/  SEL R168, R168, RZ, P1 ;  /* 0x000000ffa8a87207 */ /* 0x000fe20000800000 */
[----:B-----5:R5:W-:Y:S02]  /*71e0*/  SYNCS.ARRIVE.TRANS64.RED.A1T0 RZ, [R0+URZ], RZ ;  /* 0x000000ff00ff79a7 */ /* 0x020be400081004ff */
[----:B-----5:R-:W-:Y:S04]  /*71f0*/  SEL R0, RZ, 0x1, P1 ;  /* 0x00000001ff007807 */ /* 0x020fe80000800000 */
[----:B--2---:R-:W-:Y:S02]  /*7200*/  LOP3.LUT R167, R167, R0, RZ, 0x3c, !PT ;  /* 0x00000000a7a77212 */ /* 0x004fe400078e3cff */
.L_x_126:
[----:B------:R-:W-:Y:S05]  /*7210*/  BSYNC B1 ;  /* 0x0000000000017941 */ /* 0x000fea0003800000 */
.L_x_125:
[----:B------:R-:W-:Y:S04]  /*7220*/  SHF.R.U32.HI R0, RZ, 0x15, R71 ;  /* 0x00000015ff007819 */ /* 0x000fe80000011647 */
[----:B------:R-:W-:Y:S01]  /*7230*/  LOP3.LUT P1, RZ, R0, 0x3, R159, 0x48, !PT ;  /* 0x0000000300ff7812 */ /* 0x000fe2000782489f */
[----:B------:R-:W-:Y:S01]  /*7240*/  @!UPT UIADD3 URZ, UPT, UPT, URZ, URZ, URZ ;  /* 0x000000fffffff290 */ /* 0x000fe2000fffe0ff */
[----:B----4-:R-:W-:Y:S11]  /*7250*/  @P0 BRA `(.L_x_130) ;  /* 0x0000000000080947 */ /* 0x010ff60003800000 */
[----:B------:R-:W2:Y:S02]  /*7260*/  SYNCS.PHASECHK.TRANS64.TRYWAIT P0, [R163+URZ+0x1d0], R2 ;  /* 0x0001d002a30075a7 */ /* 0x000ea400080011ff */
[----:B--2---:R-:W-:Y:S05]  /*7270*/  @!P0 BRA `(.L_x_131) ;  /* 0x0000006400e08947 */ /* 0x004fea0003800000 */
.L_x_130:
[----:B------:R-:W-:Y:S04]  /*7280*/  BSSY.RECONVERGENT B6, `(.L_x_132) ;  /* 0x0000012000067945 */ /* 0x000fe80003800200 */
[----:B------:R-:W-:Y:S05]  /*7290*/  @!P1 BRA `(.L_x_133) ;  /* 0x0000000000409947 */ /* 0x000fea0003800000 */
[----:B------:R-:W1:Y:S01]  /*72a0*/  LDCU.64 UR8, c[0x4][0x78] ;  /* 0x01000f00ff0877ac */ /* 0x000e620008000a00 */
[----:B------:R-:W-:Y:S01]  /*72b0*/  MOV R3, 0x0 ;  /* 0x0000000000037802 */ /* 0x000fe20000000f00 */
[----:B------:R-:W-:Y:S02]  /*72c0*/  HFMA2 R12, -RZ, RZ, 0, 5.9604644775390625e-08 ;  /* 0x00000001ff0c7431 */ /* 0x000fe400000001ff */
[----:B------:R-:W-:Y:S02]  /*72d0*/  IMAD.MOV.U32 R8, RZ, RZ, 0x192 ;  /* 0x00000192ff087424 */ /* 0x000fe400078e00ff */
[----:B------:R-:W-:Y:S01]  /*72e0*/  IMAD.MOV.U32 R13, RZ, RZ, RZ ;  /* 0x000000ffff0d7224 */ /* 0x000fe200078e00ff */
[----:B------:R-:W4:Y:S01]  /*72f0*/  LDCU.64 UR6, c[0x4][0x80] ;  /* 0x01001000ff0677ac */ /* 0x000f220008000a00 */
[----:B--2---:R-:W2:Y:S01]  /*7300*/  LDC.64 R2, c[0x4][R3] ;  /* 0x0100000003027b82 */ /* 0x004ea20000000a00 */
[----:B------:R-:W5:Y:S01]  /*7310*/  LDCU.64 UR4, c[0x4][0x18] ;  /* 0x01000300ff0477ac */ /* 0x000f620008000a00 */
[----:B-1----:R-:W-:Y:S01]  /*7320*/  MOV R5, UR9 ;  /* 0x0000000900057c02 */ /* 0x002fe20008000f00 */
[----:B------:R-:W-:Y:S01]  /*7330*/  IMAD.U32 R4, RZ, RZ, UR8 ;  /* 0x00000008ff047e24 */ /* 0x000fe2000f8e00ff */
[----:B----4-:R-:W-:Y:S01]  /*7340*/  MOV R7, UR7 ;  /* 0x0000000700077c02 */ /* 0x010fe20008000f00 */
[----:B------:R-:W-:Y:S01]  /*7350*/  IMAD.U32 R6, RZ, RZ, UR6 ;  /* 0x00000006ff067e24 */ /* 0x000fe2000f8e00ff */
[----:B-----5:R-:W-:Y:S01]  /*7360*/  MOV R11, UR5 ;  /* 0x00000005000b7c02 */ /* 0x020fe20008000f00 */
[----:B------:R-:W-:Y:S02]  /*7370*/  IMAD.U32 R10, RZ, RZ, UR4 ;  /* 0x00000004ff0a7e24 */ /* 0x000fe4000f8e00ff */
[----:B------:R-:W-:Y:S07]  /*7380*/  LEPC R20, `(.L_x_133) ;  /* 0x000000001014794e */ /* 0x000fee0000000000 */
[----:B--23--:R-:W-:Y:S05]  /*7390*/  CALL.ABS.NOINC R2 ;  /* 0x0000000002007343 */ /* 0x00cfea0003c00000 */
.L_x_133:
[----:B------:R-:W-:Y:S05]  /*73a0*/  BSYNC.RECONVERGENT B6 ;  /* 0x0000000000067941 */ /* 0x000fea0003800200 */
.L_x_132:
[-C--:B------:R-:W-:Y:S01]  /*73b0*/  F2FP.F16.E5M2.UNPACK_B R74, R140.reuse ;  /* 0x0000008cff4a723e */ /* 0x080fe200020004ff */
[----:B------:R-:W-:Y:S05]  /*73c0*/  WARPSYNC.ALL ;  /* 0x0000000000007948 */ /* 0x000fea0003800000 */
[----:B------:R-:W-:Y:S01]  /*73d0*/  R2UR UR4, R71 ;  /* 0x00000000470472ca */ /* 0x000fe200000e0000 */
[--C-:B------:R-:W-:Y:S01]  /*73e0*/  HADD2.F32 R72, -RZ, R74.reuse.H0_H0 ;  /* 0x2000004aff487230 */ /* 0x100fe20000004100 */
[----:B------:R-:W-:Y:S01]  /*73f0*/  F2FP.F16.E5M2.UNPACK_B R76, R140.H1 ;  /* 0x0000008cff4c723e */ /* 0x000fe200030004ff */
[----:B------:R-:W-:Y:S01]  /*7400*/  HADD2.F32 R75, -RZ, R74.H1_H1 ;  /* 0x3000004aff4b7230 */ /* 0x000fe20000004100 */
[-C--:B------:R-:W-:Y:S01]  /*7410*/  F2FP.F16.E5M2.UNPACK_B R78, R141.reuse ;  /* 0x0000008dff4e723e */ /* 0x080fe200020004ff */
[----:B------:R-:W-:Y:S01]  /*7420*/  BSSY.RECONVERGENT B0, `(.L_x_134) ;  /* 0x000011d000007945 */ /* 0x000fe20003800200 */
[----:B------:R-:W-:Y:S01]  /*7430*/  F2FP.F16.E5M2.UNPACK_B R80, R141.H1 ;  /* 0x0000008dff50723e */ /* 0x000fe200030004ff */
[----:B------:R-:W-:Y:S01]  /*7440*/  HADD2.F32 R74, -RZ, R76.H0_H0 ;  /* 0x2000004cff4a7230 */ /* 0x000fe20000004100 */
[-C--:B------:R-:W-:Y:S01]  /*7450*/  F2FP.F16.E5M2.UNPACK_B R82, R142.reuse ;  /* 0x0000008eff52723e */ /* 0x080fe200020004ff */
[--C-:B------:R-:W-:Y:S01]  /*7460*/  HADD2.F32 R77, -RZ, R78.reuse.H0_H0 ;  /* 0x2000004eff4d7230 */ /* 0x100fe20000004100 */
[----:B------:R-:W-:Y:S01]  /*7470*/  F2FP.F16.E5M2.UNPACK_B R84, R142.H1 ;  /* 0x0000008eff54723e */ /* 0x000fe200030004ff */
[----:B------:R-:W-:Y:S01]  /*7480*/  HADD2.F32 R78, -RZ, R78.H1_H1 ;  /* 0x3000004eff4e7230 */ /* 0x000fe20000004100 */
[-C--:B------:R-:W-:Y:S01]  /*7490*/  F2FP.F16.E5M2.UNPACK_B R86, R143.reuse ;  /* 0x0000008fff56723e */ /* 0x080fe200020004ff */
[----:B-1----:R-:W3:Y:S01]  /*74a0*/  LDTM.x64 R4, tmem[UR4] ;  /* 0x00000004000479ee */ /* 0x002ee20008340000 */
[----:B------:R-:W-:Y:S01]  /*74b0*/  F2FP.F16.E5M2.UNPACK_B R88, R143.H1 ;  /* 0x0000008fff58723e */ /* 0x000fe200030004ff */
[----:B------:R-:W-:Y:S01]  /*74c0*/  HADD2.F32 R76, -RZ, R76.H1_H1 ;  /* 0x3000004cff4c7230 */ /* 0x000fe20000004100 */
[-C--:B------:R-:W-:Y:S01]  /*74d0*/  F2FP.F16.E5M2.UNPACK_B R90, R144.reuse ;  /* 0x00000090ff5a723e */ /* 0x080fe200020004ff */
[----:B------:R-:W-:Y:S01]  /*74e0*/  HADD2.F32 R79, -RZ, R80.H0_H0 ;  /* 0x20000050ff4f7230 */ /* 0x000fe20000004100 */
[----:B------:R-:W-:Y:S01]  /*74f0*/  F2FP.F16.E5M2.UNPACK_B R92, R144.H1 ;  /* 0x00000090ff5c723e */ /* 0x000fe200030004ff */
[--C-:B------:R-:W-:Y:S01]  /*7500*/  HADD2.F32 R81, -RZ, R82.reuse.H0_H0 ;  /* 0x20000052ff517230 */ /* 0x100fe20000004100 */
[----:B------:R-:W-:Y:S01]  /*7510*/  SHF.L.U32 R188, R166, 0x4, RZ ;  /* 0x00000004a6bc7819 */ /* 0x000fe200000006ff */
[----:B------:R-:W-:Y:S01]  /*7520*/  HADD2.F32 R82, -RZ, R82.H1_H1 ;  /* 0x30000052ff527230 */ /* 0x000fe20000004100 */
[----:B------:R-:W-:Y:S01]  /*7530*/  SHF.L.U32 R190, R165, 0x4, RZ ;  /* 0x00000004a5be7819 */ /* 0x000fe200000006ff */
[--C-:B------:R-:W-:Y:S01]  /*7540*/  HADD2.F32 R85, -RZ, R86.reuse.H0_H0 ;  /* 0x20000056ff557230 */ /* 0x100fe20000004100 */
[C---:B------:R-:W-:Y:S01]  /*7550*/  IADD3 R178, PT, PT, R173.reuse, R188, RZ ;  /* 0x000000bcadb27210 */ /* 0x040fe20007ffe0ff */
[----:B------:R-:W-:Y:S01]  /*7560*/  HADD2.F32 R86, -RZ, R86.H1_H1 ;  /* 0x30000056ff567230 */ /* 0x000fe20000004100 */
[----:B------:R-:W-:Y:S01]  /*7570*/  IADD3 R180, PT, PT, R173, R190, RZ ;  /* 0x000000beadb47210 */ /* 0x000fe20007ffe0ff */
[--C-:B------:R-:W-:Y:S01]  /*7580*/  HADD2.F32 R89, -RZ, R90.reuse.H0_H0 ;  /* 0x2000005aff597230 */ /* 0x100fe20000004100 */
[----:B------:R-:W-:Y:S01]  /*7590*/  SHF.L.U32 R183, R171, 0x4, RZ ;  /* 0x00000004abb77819 */ /* 0x000fe200000006ff */
[----:B------:R-:W-:Y:S01]  /*75a0*/  HADD2.F32 R90, -RZ, R90.H1_H1 ;  /* 0x3000005aff5a7230 */ /* 0x000fe20000004100 */
[----:B------:R-:W-:Y:S01]  /*75b0*/  F2FP.F16.E5M2.UNPACK_B R94, R145 ;  /* 0x00000091ff5e723e */ /* 0x000fe200020004ff */
[----:B------:R-:W-:Y:S01]  /*75c0*/  HADD2.F32 R80, -RZ, R80.H1_H1 ;  /* 0x30000050ff507230 */ /* 0x000fe20000004100 */
[----:B------:R-:W-:Y:S01]  /*75d0*/  F2FP.F16.E5M2.UNPACK_B R98, R146 ;  /* 0x00000092ff62723e */ /* 0x000fe200020004ff */
[----:B------:R-:W-:Y:S01]  /*75e0*/  HADD2.F32 R83, -RZ, R84.H0_H0 ;  /* 0x20000054ff537230 */ /* 0x000fe20000004100 */
[----:B------:R-:W-:Y:S01]  /*75f0*/  F2FP.F16.E5M2.UNPACK_B R102, R147 ;  /* 0x00000093ff66723e */ /* 0x000fe200020004ff */
[--C-:B------:R-:W-:Y:S01]  /*7600*/  HADD2.F32 R93, -RZ, R94.reuse.H0_H0 ;  /* 0x2000005eff5d7230 */ /* 0x100fe20000004100 */
[----:B------:R-:W-:Y:S01]  /*7610*/  F2FP.F16.E5M2.UNPACK_B R106, R148 ;  /* 0x00000094ff6a723e */ /* 0x000fe200020004ff */
[C---:B---3--:R-:W-:Y:S01]  /*7620*/  FMUL R0, R70.reuse, R4 ;  /* 0x0000000446007220 */ /* 0x048fe20000400000 */
[C---:B--2---:R-:W-:Y:S01]  /*7630*/  FMUL R2, R70.reuse, R5 ;  /* 0x0000000546027220 */ /* 0x044fe20000400000 */
[C---:B------:R-:W-:Y:S01]  /*7640*/  FMUL R4, R70.reuse, R8 ;  /* 0x0000000846047220 */ /* 0x040fe20000400000 */
[C---:B------:R-:W-:Y:S01]  /*7650*/  FMUL R5, R70.reuse, R9 ;  /* 0x0000000946057220 */ /* 0x040fe20000400000 */
[C---:B------:R-:W-:Y:S01]  /*7660*/  FFMA R0, R73.reuse, R72, R0 ;  /* 0x0000004849007223 */ /* 0x040fe20000000000 */
[C---:B------:R-:W-:Y:S01]  /*7670*/  FFMA R2, R73.reuse, R75, R2 ;  /* 0x0000004b49027223 */ /* 0x040fe20000000002 */
[C---:B------:R-:W-:Y:S01]  /*7680*/  FMUL R8, R70.reuse, R12 ;  /* 0x0000000c46087220 */ /* 0x040fe20000400000 */
[C---:B------:R-:W-:Y:S01]  /*7690*/  FMUL R9, R70.reuse, R13 ;  /* 0x0000000d46097220 */ /* 0x040fe20000400000 */
[C---:B------:R-:W-:Y:S01]  /*76a0*/  FMUL R12, R70.reuse, R16 ;  /* 0x00000010460c7220 */ /* 0x040fe20000400000 */
[C---:B------:R-:W-:Y:S01]  /*76b0*/  FMUL R13, R70.reuse, R17 ;  /* 0x00000011460d7220 */ /* 0x040fe20000400000 */
[C---:B------:R-:W-:Y:S01]  /*76c0*/  FMUL R16, R70.reuse, R20 ;  /* 0x0000001446107220 */ /* 0x040fe20000400000 */
[C---:B------:R-:W-:Y:S01]  /*76d0*/  FMUL R17, R70.reuse, R21 ;  /* 0x0000001546117220 */ /* 0x040fe20000400000 */
[----:B------:R-:W-:Y:S02]  /*76e0*/  HADD2.F32 R94, -RZ, R94.H1_H1 ;  /* 0x3000005eff5e7230 */ /* 0x000fe40000004100 */
[C---:B------:R-:W-:Y:S01]  /*76f0*/  FMUL R20, R70.reuse, R24 ;  /* 0x0000001846147220 */ /* 0x040fe20000400000 */
[C---:B------:R-:W-:Y:S01]  /*7700*/  FMUL R21, R70.reuse, R25 ;  /* 0x0000001946157220 */ /* 0x040fe20000400000 */
[--C-:B------:R-:W-:Y:S02]  /*7710*/  HADD2.F32 R97, -RZ, R98.reuse.H0_H0 ;  /* 0x20000062ff617230 */ /* 0x100fe40000004100 */
[C---:B------:R-:W-:Y:S01]  /*7720*/  FMUL R24, R70.reuse, R28 ;  /* 0x0000001c46187220 */ /* 0x040fe20000400000 */
[----:B------:R-:W-:Y:S02]  /*7730*/  HADD2.F32 R98, -RZ, R98.H1_H1 ;  /* 0x30000062ff627230 */ /* 0x000fe40000004100 */
[C---:B------:R-:W-:Y:S01]  /*7740*/  FMUL R25, R70.reuse, R29 ;  /* 0x0000001d46197220 */ /* 0x040fe20000400000 */
[--C-:B------:R-:W-:Y:S02]  /*7750*/  HADD2.F32 R101, -RZ, R102.reuse.H0_H0 ;  /* 0x20000066ff657230 */ /* 0x100fe40000004100 */
[C---:B------:R-:W-:Y:S01]  /*7760*/  FMUL R28, R70.reuse, R32 ;  /* 0x00000020461c7220 */ /* 0x040fe20000400000 */
[----:B------:R-:W-:Y:S02]  /*7770*/  HADD2.F32 R102, -RZ, R102.H1_H1 ;  /* 0x30000066ff667230 */ /* 0x000fe40000004100 */
[C---:B------:R-:W-:Y:S01]  /*7780*/  FMUL R29, R70.reuse, R33 ;  /* 0x00000021461d7220 */ /* 0x040fe20000400000 */
[--C-:B------:R-:W-:Y:S02]  /*7790*/  HADD2.F32 R105, -RZ, R106.reuse.H0_H0 ;  /* 0x2000006aff697230 */ /* 0x100fe40000004100 */
[C---:B------:R-:W-:Y:S01]  /*77a0*/  FMUL R32, R70.reuse, R36 ;  /* 0x0000002446207220 */ /* 0x040fe20000400000 */
[----:B------:R-:W-:Y:S01]  /*77b0*/  F2FP.F16.E5M2.UNPACK_B R96, R145.H1 ;  /* 0x00000091ff60723e */ /* 0x000fe200030004ff */
[----:B------:R-:W-:Y:S02]  /*77c0*/  HADD2.F32 R106, -RZ, R106.H1_H1 ;  /* 0x3000006aff6a7230 */ /* 0x000fe40000004100 */
[C---:B------:R-:W-:Y:S01]  /*77d0*/  FMUL R33, R70.reuse, R37 ;  /* 0x0000002546217220 */ /* 0x040fe20000400000 */
[C---:B------:R-:W-:Y:S01]  /*77e0*/  FMUL R36, R70.reuse, R40 ;  /* 0x0000002846247220 */ /* 0x040fe20000400000 */
[----:B------:R-:W-:Y:S01]  /*77f0*/  F2FP.F16.E5M2.UNPACK_B R100, R146.H1 ;  /* 0x00000092ff64723e */ /* 0x000fe200030004ff */
        /* <DEDUP_REMOVED lines=8> */
[----:B------:R-:W-:Y:S01]  /*7880*/  F2FP.F16.E5M2.UNPACK_B R110, R149 ;  /* 0x00000095ff6e723e */ /* 0x000fe200020004ff */
[C---:B------:R-:W-:Y:S01]  /*7890*/  FMUL R49, R70.reuse, R53 ;  /* 0x0000003546317220 */ /* 0x040fe20000400000 */
[C---:B------:R-:W-:Y:S01]  /*78a0*/  FMUL R52, R70.reuse, R56 ;  /* 0x0000003846347220 */ /* 0x040fe20000400000 */
[----:B------:R-:W-:Y:S01]  /*78b0*/  F2FP.F16.E5M2.UNPACK_B R112, R149.H1 ;  /* 0x00000095ff70723e */ /* 0x000fe200030004ff */
[C---:B------:R-:W-:Y:S01]  /*78c0*/  FMUL R53, R70.reuse, R57 ;  /* 0x0000003946357220 */ /* 0x040fe20000400000 */
[--C-:B------:R-:W-:Y:S02]  /*78d0*/  HADD2.F32 R109, -RZ, R110.reuse.H0_H0 ;  /* 0x2000006eff6d7230 */ /* 0x100fe40000004100 */
[C---:B------:R-:W-:Y:S01]  /*78e0*/  FMUL R56, R70.reuse, R60 ;  /* 0x0000003c46387220 */ /* 0x040fe20000400000 */
[----:B------:R-:W-:Y:S01]  /*78f0*/  F2FP.F16.E5M2.UNPACK_B R114, R150 ;  /* 0x00000096ff72723e */ /* 0x000fe200020004ff */
[----:B------:R-:W-:Y:S02]  /*7900*/  HADD2.F32 R110, -RZ, R110.H1_H1 ;  /* 0x3000006eff6e7230 */ /* 0x000fe40000004100 */
[C---:B------:R-:W-:Y:S01]  /*7910*/  FMUL R57, R70.reuse, R61 ;  /* 0x0000003d46397220 */ /* 0x040fe20000400000 */
[C---:B------:R-:W-:Y:S01]  /*7920*/  FMUL R60, R70.reuse, R64 ;  /* 0x00000040463c7220 */ /* 0x040fe20000400000 */
[----:B------:R-:W-:Y:S01]  /*7930*/  F2FP.F16.E5M2.UNPACK_B R116, R150.H1 ;  /* 0x00000096ff74723e */ /* 0x000fe200030004ff */
[--C-:B------:R-:W-:Y:S02]  /*7940*/  HADD2.F32 R113, -RZ, R114.reuse.H0_H0 ;  /* 0x20000072ff717230 */ /* 0x100fe40000004100 */
[C---:B------:R-:W-:Y:S01]  /*7950*/  FMUL R61, R70.reuse, R65 ;  /* 0x00000041463d7220 */ /* 0x040fe20000400000 */
[----:B------:R-:W-:Y:S02]  /*7960*/  HADD2.F32 R114, -RZ, R114.H1_H1 ;  /* 0x30000072ff727230 */ /* 0x000fe40000004100 */
[C---:B------:R-:W-:Y:S01]  /*7970*/  FMUL R3, R70.reuse, R6 ;  /* 0x0000000646037220 */ /* 0x040fe20000400000 */
[----:B------:R-:W-:Y:S01]  /*7980*/  F2FP.F16.E5M2.UNPACK_B R118, R151 ;  /* 0x00000097ff76723e */ /* 0x000fe200020004ff */
[C---:B------:R-:W-:Y:S01]  /*7990*/  FMUL R7, R70.reuse, R7 ;  /* 0x0000000746077220 */ /* 0x040fe20000400000 */
[C---:B------:R-:W-:Y:S01]  /*79a0*/  FMUL R6, R70.reuse, R10 ;  /* 0x0000000a46067220 */ /* 0x040fe20000400000 */
[----:B------:R-:W-:Y:S01]  /*79b0*/  F2FP.F16.E5M2.UNPACK_B R120, R151.H1 ;  /* 0x00000097ff78723e */ /* 0x000fe200030004ff */
[C---:B------:R-:W-:Y:S01]  /*79c0*/  FFMA R3, R73.reuse, R74, R3 ;  /* 0x0000004a49037223 */ /* 0x040fe20000000003 */
[C---:B------:R-:W-:Y:S01]  /*79d0*/  FFMA R7, R73.reuse, R76, R7 ;  /* 0x0000004c49077223 */ /* 0x040fe20000000007 */
[----:B------:R-:W-:Y:S01]  /*79e0*/  F2FP.F16.E5M2.UNPACK_B R122, R152 ;  /* 0x00000098ff7a723e */ /* 0x000fe200020004ff */
[C---:B------:R-:W-:Y:S01]  /*79f0*/  FFMA R4, R73.reuse, R77, R4 ;  /* 0x0000004d49047223 */ /* 0x040fe20000000004 */
[C---:B------:R-:W-:Y:S01]  /*7a00*/  FFMA R5, R73.reuse, R78, R5 ;  /* 0x0000004e49057223 */ /* 0x040fe20000000005 */
[----:B------:R-:W-:Y:S01]  /*7a10*/  F2FP.F16.E5M2.UNPACK_B R124, R152.H1 ;  /* 0x00000098ff7c723e */ /* 0x000fe200030004ff */
[----:B------:R-:W-:Y:S01]  /*7a20*/  FFMA R6, R73, R79, R6 ;  /* 0x0000004f49067223 */ /* 0x000fe20000000006 */
[----:B------:R-:W-:Y:S01]  /*7a30*/  F2FP.SATFINITE.E5M2.F32.PACK_AB_MERGE_C R179, R7, R3, RZ ;  /* 0x0000000307b3723e */ /* 0x000fe200048060ff */
[--C-:B------:R-:W-:Y:S02]  /*7a40*/  HADD2.F32 R117, -RZ, R118.reuse.H0_H0 ;  /* 0x20000076ff757230 */ /* 0x100fe40000004100 */
[----:B------:R-:W-:Y:S01]  /*7a50*/  FMUL R11, R70, R11 ;  /* 0x0000000b460b7220 */ /* 0x000fe20000400000 */
[----:B------:R-:W-:Y:S01]  /*7a60*/  HADD2.F32 R118, -RZ, R118.H1_H1 ;  /* 0x30000076ff767230 */ /* 0x000fe20000004100 */
[----:B------:R-:W-:Y:S01]  /*7a70*/  F2FP.SATFINITE.E5M2.F32.PACK_AB_MERGE_C R184, R2, R0, R179 ;  /* 0x0000000002b8723e */ /* 0x000fe200048060b3 */
[--C-:B------:R-:W-:Y:S01]  /*7a80*/  HADD2.F32 R121, -RZ, R122.reuse.H0_H0 ;  /* 0x2000007aff797230 */ /* 0x100fe20000004100 */
[----:B------:R-:W-:Y:S01]  /*7a90*/  IADD3 R179, PT, PT, R183, R178, RZ ;  /* 0x000000b2b7b37210 */ /* 0x000fe20007ffe0ff */
[C---:B------:R-:W-:Y:S01]  /*7aa0*/  FFMA R11, R73.reuse, R80, R11 ;  /* 0x00000050490b7223 */ /* 0x040fe2000000000b */
[C---:B------:R-:W-:Y:S01]  /*7ab0*/  FFMA R8, R73.reuse, R81, R8 ;  /* 0x0000005149087223 */ /* 0x040fe20000000008 */
[----:B------:R-:W-:Y:S01]  /*7ac0*/  FFMA R9, R73, R82, R9 ;  /* 0x0000005249097223 */ /* 0x000fe20000000009 */
[----:B------:R-:W-:Y:S02]  /*7ad0*/  HADD2.F32 R122, -RZ, R122.H1_H1 ;  /* 0x3000007aff7a7230 */ /* 0x000fe40000004100 */
[C---:B------:R-:W-:Y:S01]  /*7ae0*/  FMUL R10, R70.reuse, R14 ;  /* 0x0000000e460a7220 */ /* 0x040fe20000400000 */
[----:B------:R-:W-:Y:S01]  /*7af0*/  HADD2.F32 R84, -RZ, R84.H1_H1 ;  /* 0x30000054ff547230 */ /* 0x000fe20000004100 */
[----:B------:R-:W-:Y:S01]  /*7b00*/  F2FP.SATFINITE.E5M2.F32.PACK_AB_MERGE_C R185, R11, R6, RZ ;  /* 0x000000060bb9723e */ /* 0x000fe200048060ff */
[C---:B------:R-:W-:Y:S01]  /*7b10*/  FMUL R15, R70.reuse, R15 ;  /* 0x0000000f460f7220 */ /* 0x040fe20000400000 */
[--C-:B------:R-:W-:Y:S02]  /*7b20*/  HADD2.F32 R87, -RZ, R88.reuse.H0_H0 ;  /* 0x20000058ff577230 */ /* 0x100fe40000004100 */
[----:B------:R-:W-:Y:S01]  /*7b30*/  FFMA R10, R73, R83, R10 ;  /* 0x00000053490a7223 */ /* 0x000fe2000000000a */
[----:B------:R-:W-:Y:S01]  /*7b40*/  F2FP.SATFINITE.E5M2.F32.PACK_AB_MERGE_C R185, R5, R4, R185 ;  /* 0x0000000405b9723e */ /* 0x000fe200048060b9 */
[C---:B------:R-:W-:Y:S01]  /*7b50*/  FFMA R15, R73.reuse, R84, R15 ;  /* 0x00000054490f7223 */ /* 0x040fe2000000000f */
[C---:B------:R-:W-:Y:S01]  /*7b60*/  FFMA R12, R73.reuse, R85, R12 ;  /* 0x00000055490c7223 */ /* 0x040fe2000000000c */
[----:B------:R-:W-:Y:S01]  /*7b70*/  FFMA R13, R73, R86, R13 ;  /* 0x00000056490d7223 */ /* 0x000fe2000000000d */
[----:B------:R-:W-:Y:S02]  /*7b80*/  HADD2.F32 R88, -RZ, R88.H1_H1 ;  /* 0x30000058ff587230 */ /* 0x000fe40000004100 */
[C---:B------:R-:W-:Y:S01]  /*7b90*/  FMUL R14, R70.reuse, R18 ;  /* 0x00000012460e7220 */ /* 0x040fe20000400000 */
[----:B------:R-:W-:Y:S01]  /*7ba0*/  F2FP.F16.E5M2.UNPACK_B R126, R153 ;  /* 0x00000099ff7e723e */ /* 0x000fe200020004ff */
[C---:B------:R-:W-:Y:S01]  /*7bb0*/  FMUL R19, R70.reuse, R19 ;  /* 0x0000001346137220 */ /* 0x040fe20000400000 */
[----:B------:R-:W-:Y:S01]  /*7bc0*/  HADD2.F32 R91, -RZ, R92.H0_H0 ;  /* 0x2000005cff5b7230 */ /* 0x000fe20000004100 */
[----:B------:R-:W-:Y:S01]  /*7bd0*/  F2FP.SATFINITE.E5M2.F32.PACK_AB_MERGE_C R186, R15, R10, RZ ;  /* 0x0000000a0fba723e */ /* 0x000fe200048060ff */
[C---:B------:R-:W-:Y:S01]  /*7be0*/  FFMA R14, R73.reuse, R87, R14 ;  /* 0x00000057490e7223 */ /* 0x040fe2000000000e */
[C---:B------:R-:W-:Y:S01]  /*7bf0*/  FFMA R19, R73.reuse, R88, R19 ;  /* 0x0000005849137223 */ /* 0x040fe20000000013 */
[C---:B------:R-:W-:Y:S01]  /*7c00*/  FFMA R16, R73.reuse, R89, R16 ;  /* 0x0000005949107223 */ /* 0x040fe20000000010 */
[----:B------:R-:W-:Y:S01]  /*7c10*/  F2FP.F16.E5M2.UNPACK_B R128, R153.H1 ;  /* 0x00000099ff80723e */ /* 0x000fe200030004ff */
[----:B------:R-:W-:Y:S01]  /*7c20*/  FFMA R17, R73, R90, R17 ;  /* 0x0000005a49117223 */ /* 0x000fe20000000011 */
[----:B------:R-:W-:Y:S01]  /*7c30*/  F2FP.SATFINITE.E5M2.F32.PACK_AB_MERGE_C R186, R9, R8, R186 ;  /* 0x0000000809ba723e */ /* 0x000fe200048060ba */
[--C-:B------:R-:W-:Y:S01]  /*7c40*/  HADD2.F32 R125, -RZ, R126.reuse.H0_H0 ;  /* 0x2000007eff7d7230 */ /* 0x100fe20000004100 */
[----:B------:R-:W-:Y:S01]  /*7c50*/  F2FP.SATFINITE.E5M2.F32.PACK_AB_MERGE_C R187, R19, R14, RZ ;  /* 0x0000000e13bb723e */ /* 0x000fe200048060ff */
[----:B------:R-:W-:Y:S02]  /*7c60*/  HADD2.F32 R126, -RZ, R126.H1_H1 ;  /* 0x3000007eff7e7230 */ /* 0x000fe40000004100 */
[C---:B------:R-:W-:Y:S01]  /*7c70*/  FMUL R18, R70.reuse, R22 ;  /* 0x0000001646127220 */ /* 0x040fe20000400000 */
[----:B------:R-:W-:Y:S01]  /*7c80*/  HADD2.F32 R92, -RZ, R92.H1_H1 ;  /* 0x3000005cff5c7230 */ /* 0x000fe20000004100 */
[----:B------:R-:W-:Y:S01]  /*7c90*/  F2FP.SATFINITE.E5M2.F32.PACK_AB_MERGE_C R187, R13, R12, R187 ;  /* 0x0000000c0dbb723e */ /* 0x000fe200048060bb */
[C---:B------:R-:W-:Y:S01]  /*7ca0*/  FMUL R23, R70.reuse, R23 ;  /* 0x0000001746177220 */ /* 0x040fe20000400000 */
[--C-:B------:R-:W-:Y:S02]  /*7cb0*/  HADD2.F32 R95, -RZ, R96.reuse.H0_H0 ;  /* 0x20000060ff5f7230 */ /* 0x100fe40000004100 */
[C---:B------:R-:W-:Y:S01]  /*7cc0*/  FFMA R18, R73.reuse, R91, R18 ;  /* 0x0000005b49127223 */ /* 0x040fe20000000012 */
[----:B------:R-:W-:Y:S01]  /*7cd0*/  HADD2.F32 R96, -RZ, R96.H1_H1 ;  /* 0x30000060ff607230 */ /* 0x000fe20000004100 */
[----:B------:R1:W-:Y:S01]  /*7ce0*/  STS.128 [R137+UR44+0x8400], R184 ;  /* 0x008400b889007988 */ /* 0x0003e20008000c2c */
[C---:B------:R-:W-:Y:S01]  /*7cf0*/  FFMA R23, R73.reuse, R92, R23 ;  /* 0x0000005c49177223 */ /* 0x040fe20000000017 */
[C---:B------:R-:W-:Y:S01]  /*7d00*/  FFMA R20, R73.reuse, R93, R20 ;  /* 0x0000005d49147223 */ /* 0x040fe20000000014 */
[----:B------:R-:W-:Y:S01]  /*7d10*/  FFMA R21, R73, R94, R21 ;  /* 0x0000005e49157223 */ /* 0x000fe20000000015 */
        /* <DEDUP_REMOVED lines=20> */
[----:B------:R-:W-:Y:S02]  /*7e60*/  HADD2.F32 R104, -RZ, R104.H1_H1 ;  /* 0x30000068ff687230 */ /* 0x000fe40000004100 */
        /* <DEDUP_REMOVED lines=24> */
[----:B------:R1:W-:Y:S01]  /*7ff0*/  STS.128 [R178+0x8010], R192 ;  /* 0x008010c0b2007388 */ /* 0x0003e20000000c00 */
[C---:B------:R-:W-:Y:S01]  /*8000*/  FFMA R39, R73.reuse, R108, R39 ;  /* 0x0000006c49277223 */ /* 0x040fe20000000027 */
[C---:B------:R-:W-:Y:S01]  /*8010*/  FFMA R36, R73.reuse, R109, R36 ;  /* 0x0000006d49247223 */ /* 0x040fe20000000024 */
[----:B------:R-:W-:Y:S01]  /*8020*/  FFMA R37, R73, R110, R37 ;  /* 0x0000006e49257223 */ /* 0x000fe20000000025 */
[----:B------:R-:W-:Y:S01]  /*8030*/  FMUL R38, R70, R42 ;  /* 0x0000002a46267220 */ /* 0x000fe20000400000 */
[----:B------:R-:W-:Y:S01]  /*8040*/  ISETP.NE.AND P0, PT, R176, RZ, PT ;  /* 0x000000ffb000720c */ /* 0x000fe20003f05270 */
[C---:B------:R-:W-:Y:S01]  /*8050*/  FMUL R43, R70.reuse, R43 ;  /* 0x0000002b462b7220 */ /* 0x040fe20000400000 */
[--C-:B------:R-:W-:Y:S01]  /*8060*/  HADD2.F32 R115, -RZ, R116.reuse.H0_H0 ;  /* 0x20000074ff737230 */ /* 0x100fe20000004100 */
[----:B------:R-:W-:Y:S01]  /*8070*/  F2FP.SATFINITE.E5M2.F32.PACK_AB_MERGE_C R196, R39, R34, RZ ;  /* 0x0000002227c4723e */ /* 0x000fe200048060ff */
[C---:B------:R-:W-:Y:S01]  /*8080*/  FFMA R38, R73.reuse, R111, R38 ;  /* 0x0000006f49267223 */ /* 0x040fe20000000026 */
[C---:B------:R-:W-:Y:S01]  /*8090*/  FFMA R43, R73.reuse, R112, R43 ;  /* 0x00000070492b7223 */ /* 0x040fe2000000002b */
[----:B------:R-:W-:Y:S01]  /*80a0*/  FFMA R40, R73, R113, R40 ;  /* 0x0000007149287223 */ /* 0x000fe20000000028 */
[----:B------:R-:W-:Y:S01]  /*80b0*/  F2FP.SATFINITE.E5M2.F32.PACK_AB_MERGE_C R196, R33, R32, R196 ;  /* 0x0000002021c4723e */ /* 0x000fe200048060c4 */
[----:B------:R-:W-:Y:S01]  /*80c0*/  FFMA R41, R73, R114, R41 ;  /* 0x0000007249297223 */ /* 0x000fe20000000029 */
[----:B------:R-:W-:Y:S01]  /*80d0*/  HADD2.F32 R116, -RZ, R116.H1_H1 ;  /* 0x30000074ff747230 */ /* 0x000fe20000004100 */
[----:B------:R-:W-:Y:S01]  /*80e0*/  F2FP.SATFINITE.E5M2.F32.PACK_AB_MERGE_C R197, R43, R38, RZ ;  /* 0x000000262bc5723e */ /* 0x000fe200048060ff */
[C---:B------:R-:W-:Y:S01]  /*80f0*/  FMUL R42, R70.reuse, R46 ;  /* 0x0000002e462a7220 */ /* 0x040fe20000400000 */
[C---:B------:R-:W-:Y:S01]  /*8100*/  FMUL R47, R70.reuse, R47 ;  /* 0x0000002f462f7220 */ /* 0x040fe20000400000 */
[--C-:B------:R-:W-:Y:S01]  /*8110*/  HADD2.F32 R119, -RZ, R120.reuse.H0_H0 ;  /* 0x20000078ff777230 */ /* 0x100fe20000004100 */
[----:B------:R-:W-:Y:S01]  /*8120*/  F2FP.SATFINITE.E5M2.F32.PACK_AB_MERGE_C R197, R37, R36, R197 ;  /* 0x0000002425c5723e */ /* 0x000fe200048060c5 */
[C---:B------:R-:W-:Y:S01]  /*8130*/  FFMA R42, R73.reuse, R115, R42 ;  /* 0x00000073492a7223 */ /* 0x040fe2000000002a */
[C---:B------:R-:W-:Y:S01]  /*8140*/  FFMA R47, R73.reuse, R116, R47 ;  /* 0x00000074492f7223 */ /* 0x040fe2000000002f */
[----:B------:R-:W-:Y:S01]  /*8150*/  FFMA R44, R73, R117, R44 ;  /* 0x00000075492c7223 */ /* 0x000fe2000000002c */
[----:B------:R-:W-:Y:S01]  /*8160*/  ISETP.NE.AND P6, PT, R189, RZ, PT ;  /* 0x000000ffbd00720c */ /* 0x000fe20003fc5270 */
[----:B------:R-:W-:Y:S01]  /*8170*/  FFMA R45, R73, R118, R45 ;  /* 0x00000076492d7223 */ /* 0x000fe2000000002d */
[----:B------:R-:W-:Y:S01]  /*8180*/  HADD2.F32 R120, -RZ, R120.H1_H1 ;  /* 0x30000078ff787230 */ /* 0x000fe20000004100 */
[----:B------:R-:W-:Y:S01]  /*8190*/  F2FP.SATFINITE.E5M2.F32.PACK_AB_MERGE_C R198, R47, R42, RZ ;  /* 0x0000002a2fc6723e */ /* 0x000fe200048060ff */
[C---:B------:R-:W-:Y:S01]  /*81a0*/  FMUL R46, R70.reuse, R50 ;  /* 0x00000032462e7220 */ /* 0x040fe20000400000 */
[C---:B------:R-:W-:Y:S01]  /*81b0*/  FMUL R51, R70.reuse, R51 ;  /* 0x0000003346337220 */ /* 0x040fe20000400000 */
[--C-:B------:R-:W-:Y:S02]  /*81c0*/  HADD2.F32 R123, -RZ, R124.reuse.H0_H0 ;  /* 0x2000007cff7b7230 */ /* 0x100fe40000004100 */
[C---:B------:R-:W-:Y:S01]  /*81d0*/  FMUL R50, R70.reuse, R54 ;  /* 0x0000003646327220 */ /* 0x040fe20000400000 */
[C---:B------:R-:W-:Y:S01]  /*81e0*/  FFMA R46, R73.reuse, R119, R46 ;  /* 0x00000077492e7223 */ /* 0x040fe2000000002e */
[----:B------:R-:W-:Y:S02]  /*81f0*/  HADD2.F32 R124, -RZ, R124.H1_H1 ;  /* 0x3000007cff7c7230 */ /* 0x000fe40000004100 */
[C---:B------:R-:W-:Y:S01]  /*8200*/  FFMA R51, R73.reuse, R120, R51 ;  /* 0x0000007849337223 */ /* 0x040fe20000000033 */
[C---:B------:R-:W-:Y:S01]  /*8210*/  FMUL R55, R70.reuse, R55 ;  /* 0x0000003746377220 */ /* 0x040fe20000400000 */
[C---:B------:R-:W-:Y:S01]  /*8220*/  FFMA R48, R73.reuse, R121, R48 ;  /* 0x0000007949307223 */ /* 0x040fe20000000030 */
[C---:B------:R-:W-:Y:S01]  /*8230*/  FFMA R49, R73.reuse, R122, R49 ;  /* 0x0000007a49317223 */ /* 0x040fe20000000031 */
[--C-:B------:R-:W-:Y:S02]  /*8240*/  HADD2.F32 R127, -RZ, R128.reuse.H0_H0 ;  /* 0x20000080ff7f7230 */ /* 0x100fe40000004100 */
[C---:B------:R-:W-:Y:S01]  /*8250*/  FFMA R50, R73.reuse, R123, R50 ;  /* 0x0000007b49327223 */ /* 0x040fe20000000032 */
[----:B------:R-:W-:Y:S02]  /*8260*/  HADD2.F32 R128, -RZ, R128.H1_H1 ;  /* 0x30000080ff807230 */ /* 0x000fe40000004100 */
[C---:B------:R-:W-:Y:S01]  /*8270*/  FMUL R54, R70.reuse, R58 ;  /* 0x0000003a46367220 */ /* 0x040fe20000400000 */
        /* <DEDUP_REMOVED lines=16> */
[----:B------:R-:W-:Y:S01]  /*8380*/  FFMA R63, R73, R132, R63 ;  /* 0x00000084493f7223 */ /* 0x000fe2000000003f */
[----:B------:R-:W-:Y:S01]  /*8390*/  FMUL R67, R70, R67 ;  /* 0x0000004346437220 */ /* 0x000fe20000400000 */
[----:B------:R-:W-:Y:S01]  /*83a0*/  F2FP.SATFINITE.E5M2.F32.PACK_AB_MERGE_C R199, R51, R46, RZ ;  /* 0x0000002e33c7723e */ /* 0x000fe200048060ff */
[C---:B------:R-:W-:Y:S01]  /*83b0*/  FFMA R60, R73.reuse, R133, R60 ;  /* 0x00000085493c7223 */ /* 0x040fe2000000003c */
[C---:B------:R-:W-:Y:S01]  /*83c0*/  FFMA R61, R73.reuse, R134, R61 ;  /* 0x00000086493d7223 */ /* 0x040fe2000000003d */
[C---:B------:R-:W-:Y:S01]  /*83d0*/  FFMA R62, R73.reuse, R135, R62 ;  /* 0x00000087493e7223 */ /* 0x040fe2000000003e */
[----:B------:R-:W-:Y:S01]  /*83e0*/  FFMA R67, R73, R136, R67 ;  /* 0x0000008849437223 */ /* 0x000fe20000000043 */
[----:B------:R-:W-:Y:S02]  /*83f0*/  F2FP.SATFINITE.E5M2.F32.PACK_AB_MERGE_C R198, R41, R40, R198 ;  /* 0x0000002829c6723e */ /* 0x000fe400048060c6 */
[----:B------:R-:W-:Y:S02]  /*8400*/  F2FP.SATFINITE.E5M2.F32.PACK_AB_MERGE_C R199, R45, R44, R199 ;  /* 0x0000002c2dc7723e */ /* 0x000fe400048060c7 */
[----:B------:R-:W-:Y:S02]  /*8410*/  F2FP.SATFINITE.E5M2.F32.PACK_AB_MERGE_C R200, R55, R50, RZ ;  /* 0x0000003237c8723e */ /* 0x000fe400048060ff */
[----:B------:R-:W-:Y:S01]  /*8420*/  F2FP.SATFINITE.E5M2.F32.PACK_AB_MERGE_C R201, R59, R54, RZ ;  /* 0x000000363bc9723e */ /* 0x000fe200048060ff */
[----:B------:R1:W-:Y:S01]  /*8430*/  STS.128 [R180+0x8020], R196 ;  /* 0x008020c4b4007388 */ /* 0x0003e20000000c00 */
[----:B------:R-:W-:Y:S02]  /*8440*/  F2FP.SATFINITE.E5M2.F32.PACK_AB_MERGE_C R202, R63, R58, RZ ;  /* 0x0000003a3fca723e */ /* 0x000fe400048060ff */
[----:B------:R-:W-:Y:S02]  /*8450*/  F2FP.SATFINITE.E5M2.F32.PACK_AB_MERGE_C R203, R67, R62, RZ ;  /* 0x0000003e43cb723e */ /* 0x000fe400048060ff */
[----:B------:R-:W-:Y:S02]  /*8460*/  F2FP.SATFINITE.E5M2.F32.PACK_AB_MERGE_C R200, R49, R48, R200 ;  /* 0x0000003031c8723e */ /* 0x000fe400048060c8 */
[----:B------:R-:W-:Y:S02]  /*8470*/  F2FP.SATFINITE.E5M2.F32.PACK_AB_MERGE_C R201, R53, R52, R201 ;  /* 0x0000003435c9723e */ /* 0x000fe400048060c9 */
[----:B------:R-:W-:Y:S02]  /*8480*/  F2FP.SATFINITE.E5M2.F32.PACK_AB_MERGE_C R202, R57, R56, R202 ;  /* 0x0000003839ca723e */ /* 0x000fe400048060ca */
[----:B------:R-:W-:Y:S02]  /*8490*/  F2FP.SATFINITE.E5M2.F32.PACK_AB_MERGE_C R203, R61, R60, R203 ;  /* 0x0000003c3dcb723e */ /* 0x000fe400048060cb */
[----:B------:R-:W-:Y:S02]  /*84a0*/  LEA R191, R168, UR44, 0x3 ;  /* 0x0000002ca8bf7c11 */ /* 0x000fe4000f8e18ff */
[----:B------:R-:W-:Y:S01]  /*84b0*/  @P6 SHF.L.U32 R204, R167, 0x1f, RZ ;  /* 0x0000001fa7cc6819 */ /* 0x000fe200000006ff */
[----:B------:R1:W-:Y:S01]  /*84c0*/  STS.128 [R179+0x8010], R200 ;  /* 0x008010c8b3007388 */ /* 0x0003e20000000c00 */
[----:B------:R-:W-:Y:S01]  /*84d0*/  @!PT LDS RZ, [RZ] ;  /* 0x00000000fffff984 */ /* 0x000fe20000000800 */
[----:B------:R-:W-:Y:S01]  /*84e0*/  @!PT LDS RZ, [RZ] ;  /* 0x00000000fffff984 */ /* 0x000fe20000000800 */
[----:B------:R-:W-:Y:S01]  /*84f0*/  @!PT LDS RZ, [RZ] ;  /* 0x00000000fffff984 */ /* 0x000fe20000000800 */
[----:B------:R-:W-:Y:S01]  /*8500*/  @!PT LDS RZ, [RZ] ;  /* 0x00000000fffff984 */ /* 0x000fe20000000800 */
[----:B------:R2:W-:Y:S07]  /*8510*/  MEMBAR.ALL.CTA ;  /* 0x0000000000007992 */ /* 0x0005ee0000008000 */
[----:B--2---:R-:W2:Y:S02]  /*8520*/  FENCE.VIEW.ASYNC.S ;  /* 0x00000000000073c6 */ /* 0x004ea40000000000 */
[----:B--2---:R-:W-:Y:S06]  /*8530*/  BAR.SYNC.DEFER_BLOCKING 0x1, 0x80 ;  /* 0x0042000000007b1d */ /* 0x004fec0000010000 */
[----:B------:R-:W-:Y:S05]  /*8540*/  @P0 BRA `(.L_x_135) ;  /* 0x0000000000280947 */ /* 0x000fea0003800000 */
[----:B------:R-:W-:Y:S01]  /*8550*/  UIADD3 UR4, UPT, UPT, UR44, 0x8400, URZ ;  /* 0x000084002c047890 */ /* 0x000fe2000fffe0ff */
[----:B------:R-:W-:Y:S05]  /*8560*/  UMOV UR51, UR36 ;  /* 0x0000002400337c82 */ /* 0x000fea0008000000 */
[----:B------:R-:W-:Y:S01]  /*8570*/  MOV R175, UR4 ;  /* 0x0000000400af7c02 */ /* 0x000fe20008000f00 */
[----:B------:R-:W-:Y:S03]  /*8580*/  UIADD3 UR4, UP0, UPT, UR62, 0x680, URZ ;  /* 0x000006803e047890 */ /* 0x000fe6000ff1e0ff */
[----:B------:R-:W-:Y:S01]  /*8590*/  R2UR UR48, R175 ;  /* 0x00000000af3072ca */ /* 0x000fe200000e0000 */
[----:B------:R-:W-:Y:S11]  /*85a0*/  UIADD3.X UR5, UPT, UPT, URZ, UR63, URZ, UP0, !UPT ;  /* 0x0000003fff057290 */ /* 0x000ff600087fe4ff */
[----:B------:R-:W-:Y:S01]  /*85b0*/  @!UPT UIADD3 URZ, UPT, UPT, URZ, URZ, URZ ;  /* 0x000000fffffff290 */ /* 0x000fe2000fffe0ff */
[----:B------:R2:W-:Y:S01]  /*85c0*/  UTMASTG.3D [UR48], [UR4] ;  /* 0x00000030040073b5 */ /* 0x0005e20008010000 */
[----:B------:R0:W-:Y:S01]  /*85d0*/  UTMACMDFLUSH ;  /* 0x00000000000079b7 */ /* 0x0001e20000000000 */
[----:B--2---:R-:W-:Y:S04]  /*85e0*/  DEPBAR.LE SB0, 0x1 ;  /* 0x000080400000791a */ /* 0x004fe80000000000 */
.L_x_135:
[----:B------:R-:W-:Y:S05]  /*85f0*/  BSYNC.RECONVERGENT B0 ;  /* 0x0000000000007941 */ /* 0x000fea0003800200 */
.L_x_134:
[----:B------:R-:W-:Y:S06]  /*8600*/  BAR.SYNC.DEFER_BLOCKING 0x1, 0x80 ;  /* 0x0042000000007b1d */ /* 0x000fec0000010000 */
[----:B------:R-:W2:Y:S01]  /*8610*/  @P6 SYNCS.PHASECHK.TRANS64.TRYWAIT P0, [R191+URZ+0x160], R204 ;  /* 0x000160ccbf0065a7 */ /* 0x000ea200080011ff */
[----:B------:R-:W-:Y:S01]  /*8620*/  BSSY B1, `(.L_x_136) ;  /* 0x0000023000017945 */ /* 0x000fe20003800000 */
[----:B--2---:R-:W-:Y:S03]  /*8630*/  @P6 SEL R181, RZ, 0x1, !P0 ;  /* 0x00000001ffb56807 */ /* 0x004fe60004000000 */
[----:B------:R-:W-:Y:S05]  /*8640*/  @!P6 BRA `(.L_x_137) ;  /* 0x000000000080e947 */ /* 0x000fea0003800000 */
[----:B------:R-:W-:Y:S01]  /*8650*/  ISETP.NE.AND P1, PT, R182, RZ, PT ;  /* 0x000000ffb600720c */ /* 0x000fe20003f25270 */
[----:B------:R-:W-:Y:S01]  /*8660*/  BSSY B0, `(.L_x_138) ;  /* 0x000000a000007945 */ /* 0x000fe20003800000 */
[----:B------:R-:W-:Y:S11]  /*8670*/  ISETP.NE.AND P0, PT, R181, RZ, PT ;  /* 0x000000ffb500720c */ /* 0x000ff60003f05270 */
[----:B------:R-:W-:Y:S04]  /*8680*/  @P1 IMAD R3, R168, 0x2000, R173 ;  /* 0x00002000a8031824 */ /* 0x000fe800078e02ad */
[C---:B------:R-:W-:Y:S01]  /*8690*/  @P1 IMAD.IADD R6, R3.reuse, 0x1, R188 ;  /* 0x0000000103061824 */ /* 0x040fe200078e02bc */
[----:B------:R-:W-:Y:S03]  /*86a0*/  @P1 IADD3 R4, PT, PT, R3, R190, RZ ;  /* 0x000000be03041210 */ /* 0x000fe60007ffe0ff */
[----:B------:R-:W-:Y:S01]  /*86b0*/  @P1 IMAD.IADD R2, R183, 0x1, R6 ;  /* 0x00000001b7021824 */ /* 0x000fe200078e0206 */
[----:B------:R-:W-:Y:S06]  /*86c0*/  @P0 BRA `(.L_x_139) ;  /* 0x00000000000c0947 */ /* 0x000fec0003800000 */
[----:B------:R-:W-:Y:S04]  /*86d0*/  SHF.L.U32 R0, R167, 0x1f, RZ ;  /* 0x0000001fa7007819 */ /* 0x000fe800000006ff */
[----:B------:R-:W2:Y:S02]  /*86e0*/  SYNCS.PHASECHK.TRANS64.TRYWAIT P0, [R191+URZ+0x160], R0 ;  /* 0x00016000bf0075a7 */ /* 0x000ea400080011ff */
[----:B--2---:R-:W-:Y:S05]  /*86f0*/  @!P0 BRA `(.L_x_140) ;  /* 0x0000005000d48947 */ /* 0x004fea0003800000 */
.L_x_139:
[----:B------:R-:W-:Y:S05]  /*8700*/  BSYNC B0 ;  /* 0x0000000000007941 */ /* 0x000fea0003800000 */
.L_x_138:
[----:B------:R-:W-:Y:S01]  /*8710*/  ISETP.NE.AND P0, PT, R182, RZ, PT ;  /* 0x000000ffb600720c */ /* 0x000fe20003f05270 */
[----:B--2---:R-:W-:Y:S02]  /*8720*/  VIADD R191, R191, 0x180 ;  /* 0x00000180bfbf7836 */ /* 0x004fe40000000000 */
[----:B------:R-:W-:Y:S02]  /*8730*/  IMAD.U32 R0, RZ, RZ, UR45 ;  /* 0x0000002dff007e24 */ /* 0x000fe4000f8e00ff */
[----:B------:R-:W-:Y:S03]  /*8740*/  VIADD R168, R168, 0x1 ;  /* 0x00000001a8a87836 */ /* 0x000fe60000000000 */
[----:B------:R-:W-:Y:S05]  /*8750*/  PRMT R0, R0, 0x654, R191 ;  /* 0x0000065400007816 */ /* 0x000fea00000000bf */
[----:B------:R2:W3:Y:S04]  /*8760*/  @P0 LDS.128 R140, [R3] ;  /* 0x00000000038c0984 */ /* 0x0004e80000000c00 */
[----:B------:R2:W4:Y:S04]  /*8770*/  @P0 LDS.128 R148, [R4+0x20] ;  /* 0x0000200004940984 */ /* 0x0005280000000c00 */
        /* <DEDUP_REMOVED lines=12> */
[----:B--234-:R-:W-:Y:S02]  /*8840*/  LOP3.LUT R167, R167, R0, RZ, 0x3c, !PT ;  /* 0x00000000a7a77212 */ /* 0x01cfe400078e3cff */
.L_x_137:
[----:B------:R-:W-:Y:S05]  /*8850*/  BSYNC B1 ;  /* 0x0000000000017941 */ /* 0x000fea0003800000 */
.L_x_136:
[----:B------:R-:W-:Y:S01]  /*8860*/  VIADD R0, R71, 0x40 ;  /* 0x0000004047007836 */ /* 0x000fe20000000000 */
[----:B------:R-:W-:Y:S04]  /*8870*/  BSSY.RECONVERGENT B6, `(.L_x_141) ;  /* 0x0000015000067945 */ /* 0x000fe80003800200 */
[----:B------:R-:W-:Y:S04]  /*8880*/  SHF.R.U32.HI R0, RZ, 0x15, R0 ;  /* 0x00000015ff007819 */ /* 0x000fe80000011600 */
[----:B------:R-:W-:Y:S11]  /*8890*/  LOP3.LUT P0, RZ, R0, 0x3, R159, 0x48, !PT ;  /* 0x0000000300ff7812 */ /* 0x000ff6000780489f */
[----:B------:R-:W-:Y:S02]  /*88a0*/  @!UPT UIADD3 URZ, UPT, UPT, URZ, URZ, URZ ;  /* 0x000000fffffff290 */ /* 0x000fe4000fffe0ff */
        /* <DEDUP_REMOVED lines=8> */
[----:B------:R-:W5:Y:S01]  /*8930*/  LDCU.64 UR4, c[0x4][0x18] ;  /* 0x01000300ff0477ac */ /* 0x000f620008000a00 */
[----:B--2---:R-:W-:Y:S01]  /*8940*/  MOV R5, UR9 ;  /* 0x0000000900057c02 */ /* 0x004fe20008000f00 */
[----:B------:R-:W-:Y:S01]  /*8950*/  IMAD.U32 R4, RZ, RZ, UR8 ;  /* 0x00000008ff047e24 */ /* 0x000fe2000f8e00ff */
[----:B---3--:R-:W-:Y:S01]  /*8960*/  MOV R7, UR7 ;  /* 0x0000000700077c02 */ /* 0x008fe20008000f00 */
[----:B------:R-:W-:Y:S01]  /*8970*/  IMAD.U32 R6, RZ, RZ, UR6 ;  /* 0x00000006ff067e24 */ /* 0x000fe2000f8e00ff */
[----:B-----5:R-:W-:Y:S01]  /*8980*/  MOV R11, UR5 ;  /* 0x00000005000b7c02 */ /* 0x020fe20008000f00 */
[----:B------:R-:W-:Y:S02]  /*8990*/  IMAD.U32 R10, RZ, RZ, UR4 ;  /* 0x00000004ff0a7e24 */ /* 0x000fe4000f8e00ff */
[----:B------:R-:W-:Y:S07]  /*89a0*/  LEPC R20, `(.L_x_142) ;  /* 0x000000001014794e */ /* 0x000fee0000000000 */
[----:B-1--4-:R-:W-:Y:S05]  /*89b0*/  CALL.ABS.NOINC R2 ;  /* 0x0000000002007343 */ /* 0x012fea0003c00000 */
.L_x_142:
[----:B------:R-:W-:Y:S05]  /*89c0*/  BSYNC.RECONVERGENT B6 ;  /* 0x0000000000067941 */ /* 0x000fea0003800200 */
.L_x_141:
[----:B------:R-:W-:Y:S01]  /*89d0*/  F2FP.F16.E5M2.UNPACK_B R4, R141 ;  /* 0x0000008dff04723e */ /* 0x000fe200020004ff */
[----:B------:R-:W-:Y:S05]  /*89e0*/  WARPSYNC.ALL ;  /* 0x0000000000007948 */ /* 0x000fea0003800000 */
[----:B------:R-:W-:Y:S01]  /*89f0*/  R2UR UR4, R71 ;  /* 0x00000000470472ca */ /* 0x000fe200000e0000 */
[--C-:B------:R-:W-:Y:S01]  /*8a00*/  HADD2.F32 R78, -RZ, R4.reuse.H0_H0 ;  /* 0x20000004ff4e7230 */ /* 0x100fe20000004100 */
[-C--:B------:R-:W-:Y:S01]  /*8a10*/  F2FP.F16.E5M2.UNPACK_B R0, R140.reuse ;  /* 0x0000008cff00723e */ /* 0x080fe200020004ff */
[----:B------:R-:W-:Y:S01]  /*8a20*/  HADD2.F32 R75, -RZ, R4.H1_H1 ;  /* 0x30000004ff4b7230 */ /* 0x000fe20000004100 */
[----:B------:R-:W-:Y:S01]  /*8a30*/  F2FP.F16.E5M2.UNPACK_B R4, R143 ;  /* 0x0000008fff04723e */ /* 0x000fe200020004ff */
[----:B------:R-:W-:Y:S01]  /*8a40*/  BSSY.RECONVERGENT B0, `(.L_x_143) ;  /* 0x0000116000007945 */ /* 0x000fe20003800200 */
[----:B------:R-:W-:Y:S01]  /*8a50*/  F2FP.F16.E5M2.UNPACK_B R3, R140.H1 ;  /* 0x0000008cff03723e */ /* 0x000fe200030004ff */
[--C-:B------:R-:W-:Y:S01]  /*8a60*/  HADD2.F32 R2, -RZ, R0.reuse.H0_H0 ;  /* 0x20000000ff027230 */ /* 0x100fe20000004100 */
[----:B-1----:R-:W-:Y:S01]  /*8a70*/  F2FP.F16.E5M2.UNPACK_B R127, R154 ;  /* 0x0000009aff7f723e */ /* 0x002fe200020004ff */
[----:B------:R-:W-:Y:S01]  /*8a80*/  HADD2.F32 R72, -RZ, R0.H1_H1 ;  /* 0x30000000ff487230 */ /* 0x000fe20000004100 */
[----:B------:R-:W-:Y:S01]  /*8a90*/  F2FP.F16.E5M2.UNPACK_B R0, R141.H1 ;  /* 0x0000008dff00723e */ /* 0x000fe200030004ff */
[--C-:B------:R-:W-:Y:S01]  /*8aa0*/  HADD2.F32 R74, -RZ, R3.reuse.H0_H0 ;  /* 0x20000003ff4a7230 */ /* 0x100fe20000004100 */
[----:B------:R-:W-:Y:S01]  /*8ab0*/  F2FP.F16.E5M2.UNPACK_B R117, R151.H1 ;  /* 0x00000097ff75723e */ /* 0x000fe200030004ff */
[----:B------:R-:W-:Y:S01]  /*8ac0*/  HADD2.F32 R76, -RZ, R3.H1_H1 ;  /* 0x30000003ff4c7230 */ /* 0x000fe20000004100 */
[-C--:B------:R-:W-:Y:S01]  /*8ad0*/  F2FP.F16.E5M2.UNPACK_B R3, R142.reuse ;  /* 0x0000008eff03723e */ /* 0x080fe200020004ff */
[--C-:B------:R-:W-:Y:S01]  /*8ae0*/  HADD2.F32 R80, -RZ, R0.reuse.H0_H0 ;  /* 0x20000000ff507230 */ /* 0x100fe20000004100 */
[----:B------:R-:W-:Y:S01]  /*8af0*/  ISETP.NE.AND P0, PT, R176, RZ, PT ;  /* 0x000000ffb000720c */ /* 0x000fe20003f05270 */
[----:B------:R-:W-:Y:S01]  /*8b00*/  HADD2.F32 R77, -RZ, R0.H1_H1 ;  /* 0x30000000ff4d7230 */ /* 0x000fe20000004100 */
[----:B------:R-:W-:Y:S01]  /*8b10*/  F2FP.F16.E5M2.UNPACK_B R0, R142.H1 ;  /* 0x0000008eff00723e */ /* 0x000fe200030004ff */
[--C-:B------:R-:W-:Y:S01]  /*8b20*/  HADD2.F32 R82, -RZ, R3.reuse.H0_H0 ;  /* 0x20000003ff527230 */ /* 0x100fe20000004100 */
[----:B------:R-:W-:Y:S01]  /*8b30*/  ISETP.NE.AND P6, PT, R189, RZ, PT ;  /* 0x000000ffbd00720c */ /* 0x000fe20003fc5270 */
[----:B------:R-:W-:Y:S01]  /*8b40*/  HADD2.F32 R79, -RZ, R3.H1_H1 ;  /* 0x30000003ff4f7230 */ /* 0x000fe20000004100 */
[----:B------:R-:W-:Y:S01]  /*8b50*/  F2FP.F16.E5M2.UNPACK_B R3, R143.H1 ;  /* 0x0000008fff03723e */ /* 0x000fe200030004ff */
[--C-:B------:R-:W-:Y:S02]  /*8b60*/  HADD2.F32 R84, -RZ, R0.reuse.H0_H0 ;  /* 0x20000000ff547230 */ /* 0x100fe40000004100 */
[----:B------:R-:W-:Y:S01]  /*8b70*/  HADD2.F32 R81, -RZ, R0.H1_H1 ;  /* 0x30000000ff517230 */ /* 0x000fe20000004100 */
[-C--:B------:R-:W-:Y:S01]  /*8b80*/  F2FP.F16.E5M2.UNPACK_B R0, R144.reuse ;  /* 0x00000090ff00723e */ /* 0x080fe200020004ff */
[--C-:B------:R-:W-:Y:S02]  /*8b90*/  HADD2.F32 R86, -RZ, R4.reuse.H0_H0 ;  /* 0x20000004ff567230 */ /* 0x100fe40000004100 */
[----:B------:R-:W-:Y:S01]  /*8ba0*/  HADD2.F32 R83, -RZ, R4.H1_H1 ;  /* 0x30000004ff537230 */ /* 0x000fe20000004100 */
[-C--:B------:R-:W-:Y:S01]  /*8bb0*/  F2FP.F16.E5M2.UNPACK_B R4, R145.reuse ;  /* 0x00000091ff04723e */ /* 0x080fe200020004ff */
[--C-:B------:R-:W-:Y:S02]  /*8bc0*/  HADD2.F32 R90, -RZ, R0.reuse.H0_H0 ;  /* 0x20000000ff5a7230 */ /* 0x100fe40000004100 */
[----:B------:R-:W-:Y:S01]  /*8bd0*/  HADD2.F32 R87, -RZ, R0.H1_H1 ;  /* 0x30000000ff577230 */ /* 0x000fe20000004100 */
[----:B------:R-:W-:Y:S01]  /*8be0*/  F2FP.F16.E5M2.UNPACK_B R0, R145.H1 ;  /* 0x00000091ff00723e */ /* 0x000fe200030004ff */
[--C-:B------:R-:W-:Y:S02]  /*8bf0*/  HADD2.F32 R88, -RZ, R3.reuse.H0_H0 ;  /* 0x20000003ff587230 */ /* 0x100fe40000004100 */
[----:B------:R-:W-:Y:S01]  /*8c00*/  HADD2.F32 R85, -RZ, R3.H1_H1 ;  /* 0x30000003ff557230 */ /* 0x000fe20000004100 */
[----:B------:R-:W-:Y:S01]  /*8c10*/  F2FP.F16.E5M2.UNPACK_B R3, R144.H1 ;  /* 0x00000090ff03723e */ /* 0x000fe200030004ff */
[--C-:B------:R-:W-:Y:S02]  /*8c20*/  HADD2.F32 R96, -RZ, R0.reuse.H0_H0 ;  /* 0x20000000ff607230 */ /* 0x100fe40000004100 */
[----:B------:R-:W-:Y:S01]  /*8c30*/  HADD2.F32 R93, -RZ, R0.H1_H1 ;  /* 0x30000000ff5d7230 */ /* 0x000fe20000004100 */
[-C--:B------:R-:W-:Y:S01]  /*8c40*/  F2FP.F16.E5M2.UNPACK_B R0, R146.reuse.H1 ;  /* 0x00000092ff00723e */ /* 0x080fe200030004ff */
[--C-:B------:R-:W-:Y:S02]  /*8c50*/  HADD2.F32 R94, -RZ, R4.reuse.H0_H0 ;  /* 0x20000004ff5e7230 */ /* 0x100fe40000004100 */
[----:B------:R-:W-:Y:S01]  /*8c60*/  HADD2.F32 R91, -RZ, R4.H1_H1 ;  /* 0x30000004ff5b7230 */ /* 0x000fe20000004100 */
[----:B------:R-:W-:Y:S01]  /*8c70*/  F2FP.F16.E5M2.UNPACK_B R4, R147 ;  /* 0x00000093ff04723e */ /* 0x000fe200020004ff */
[--C-:B------:R-:W-:Y:S02]  /*8c80*/  HADD2.F32 R92, -RZ, R3.reuse.H0_H0 ;  /* 0x20000003ff5c7230 */ /* 0x100fe40000004100 */
[----:B------:R-:W-:Y:S01]  /*8c90*/  HADD2.F32 R89, -RZ, R3.H1_H1 ;  /* 0x30000003ff597230 */ /* 0x000fe20000004100 */
[----:B------:R-:W-:Y:S01]  /*8ca0*/  F2FP.F16.E5M2.UNPACK_B R3, R146 ;  /* 0x00000092ff03723e */ /* 0x000fe200020004ff */
[--C-:B------:R-:W-:Y:S02]  /*8cb0*/  HADD2.F32 R100, -RZ, R0.reuse.H0_H0 ;  /* 0x20000000ff647230 */ /* 0x100fe40000004100 */
[----:B------:R-:W-:Y:S01]  /*8cc0*/  HADD2.F32 R97, -RZ, R0.H1_H1 ;  /* 0x30000000ff617230 */ /* 0x000fe20000004100 */
[-C--:B------:R-:W-:Y:S01]  /*8cd0*/  F2FP.F16.E5M2.UNPACK_B R0, R148.reuse ;  /* 0x00000094ff00723e */ /* 0x080fe200020004ff */
[--C-:B------:R-:W-:Y:S02]  /*8ce0*/  HADD2.F32 R102, -RZ, R4.reuse.H0_H0 ;  /* 0x20000004ff667230 */ /* 0x100fe40000004100 */
[----:B------:R-:W-:Y:S01]  /*8cf0*/  HADD2.F32 R99, -RZ, R4.H1_H1 ;  /* 0x30000004ff637230 */ /* 0x000fe20000004100 */
[----:B------:R-:W-:Y:S01]  /*8d00*/  F2FP.F16.E5M2.UNPACK_B R4, R149 ;  /* 0x00000095ff04723e */ /* 0x000fe200020004ff */
[--C-:B------:R-:W-:Y:S02]  /*8d10*/  HADD2.F32 R98, -RZ, R3.reuse.H0_H0 ;  /* 0x20000003ff627230 */ /* 0x100fe40000004100 */
[----:B------:R-:W-:Y:S01]  /*8d20*/  HADD2.F32 R95, -RZ, R3.H1_H1 ;  /* 0x30000003ff5f7230 */ /* 0x000fe20000004100 */
[----:B------:R-:W-:Y:S01]  /*8d30*/  F2FP.F16.E5M2.UNPACK_B R3, R147.H1 ;  /* 0x00000093ff03723e */ /* 0x000fe200030004ff */
[--C-:B------:R-:W-:Y:S02]  /*8d40*/  HADD2.F32 R106, -RZ, R0.reuse.H0_H0 ;  /* 0x20000000ff6a7230 */ /* 0x100fe40000004100 */
[----:B------:R-:W-:Y:S01]  /*8d50*/  HADD2.F32 R103, -RZ, R0.H1_H1 ;  /* 0x30000000ff677230 */ /* 0x000fe20000004100 */
[----:B------:R-:W-:Y:S01]  /*8d60*/  F2FP.F16.E5M2.UNPACK_B R0, R148.H1 ;  /* 0x00000094ff00723e */ /* 0x000fe200030004ff */
[--C-:B------:R-:W-:Y:S02]  /*8d70*/  HADD2.F32 R110, -RZ, R4.reuse.H0_H0 ;  /* 0x20000004ff6e7230 */ /* 0x100fe40000004100 */
[----:B------:R-:W-:Y:S02]  /*8d80*/  HADD2.F32 R107, -RZ, R4.H1_H1 ;  /* 0x30000004ff6b7230 */ /* 0x000fe40000004100 */
[--C-:B------:R-:W-:Y:S01]  /*8d90*/  HADD2.F32 R104, -RZ, R3.reuse.H0_H0 ;  /* 0x20000003ff687230 */ /* 0x100fe20000004100 */
[----:B------:R-:W1:Y:S01]  /*8da0*/  LDTM.x64 R4, tmem[UR4+0x40] ;  /* 0x00004004000479ee */ /* 0x000e620008340000 */
[----:B------:R-:W-:Y:S01]  /*8db0*/  HADD2.F32 R101, -RZ, R3.H1_H1 ;  /* 0x30000003ff657230 */ /* 0x000fe20000004100 */
[----:B------:R-:W-:Y:S01]  /*8dc0*/  F2FP.F16.E5M2.UNPACK_B R3, R149.H1 ;  /* 0x00000095ff03723e */ /* 0x000fe200030004ff */
        /* <DEDUP_REMOVED lines=14> */
[----:B------:R-:W-:Y:S01]  /*8eb0*/  F2FP.F16.E5M2.UNPACK_B R0, R152.H1 ;  /* 0x00000098ff00723e */ /* 0x000fe200030004ff */
[--C-:B------:R-:W-:Y:S02]  /*8ec0*/  HADD2.F32 R122, -RZ, R3.reuse.H0_H0 ;  /* 0x20000003ff7a7230 */ /* 0x100fe40000004100 */
[C---:B-1----:R-:W-:Y:S01]  /*8ed0*/  FMUL R7, R70.reuse, R7 ;  /* 0x0000000746077220 */ /* 0x042fe20000400000 */
        /* <DEDUP_REMOVED lines=10> */
[C---:B------:R-:W-:Y:S01]  /*8f80*/  FMUL R0, R70.reuse, R4 ;  /* 0x0000000446007220 */ /* 0x040fe20000400000 */
[--C-:B------:R-:W-:Y:S01]  /*8f90*/  HADD2.F32 R130, -RZ, R127.reuse.H0_H0 ;  /* 0x2000007fff827230 */ /* 0x100fe20000004100 */
[----:B------:R-:W-:Y:S01]  /*8fa0*/  F2FP.F16.E5M2.UNPACK_B R4, R155 ;  /* 0x0000009bff04723e */ /* 0x000fe200020004ff */
[----:B------:R-:W-:Y:S02]  /*8fb0*/  HADD2.F32 R127, -RZ, R127.H1_H1 ;  /* 0x3000007fff7f7230 */ /* 0x000fe40000004100 */
[C---:B------:R-:W-:Y:S01]  /*8fc0*/  FFMA R0, R73.reuse, R2, R0 ;  /* 0x0000000249007223 */ /* 0x040fe20000000000 */
[C---:B------:R-:W-:Y:S01]  /*8fd0*/  FMUL R2, R70.reuse, R5 ;  /* 0x0000000546027220 */ /* 0x040fe20000400000 */
[--C-:B------:R-:W-:Y:S01]  /*8fe0*/  HADD2.F32 R132, -RZ, R3.reuse.H0_H0 ;  /* 0x20000003ff847230 */ /* 0x100fe20000004100 */
[----:B------:R-:W-:Y:S01]  /*8ff0*/  F2FP.F16.E5M2.UNPACK_B R5, R155.H1 ;  /* 0x0000009bff05723e */ /* 0x000fe200030004ff */
[----:B------:R-:W-:Y:S02]  /*9000*/  HADD2.F32 R129, -RZ, R3.H1_H1 ;  /* 0x30000003ff817230 */ /* 0x000fe40000004100 */
[C---:B------:R-:W-:Y:S01]  /*9010*/  FFMA R2, R73.reuse, R72, R2 ;  /* 0x0000004849027223 */ /* 0x040fe20000000002 */
[--C-:B------:R-:W-:Y:S02]  /*9020*/  HADD2.F32 R72, -RZ, R4.reuse.H0_H0 ;  /* 0x20000004ff487230 */ /* 0x100fe40000004100 */
[C---:B------:R-:W-:Y:S01]  /*9030*/  FMUL R3, R70.reuse, R6 ;  /* 0x0000000646037220 */ /* 0x040fe20000400000 */
[----:B------:R-:W-:Y:S02]  /*9040*/  HADD2.F32 R131, -RZ, R4.H1_H1 ;  /* 0x30000004ff837230 */ /* 0x000fe40000004100 */
[C---:B------:R-:W-:Y:S01]  /*9050*/  FMUL R4, R70.reuse, R9 ;  /* 0x0000000946047220 */ /* 0x040fe20000400000 */
[--C-:B------:R-:W-:Y:S02]  /*9060*/  HADD2.F32 R133, -RZ, R5.reuse.H1_H1 ;  /* 0x30000005ff857230 */ /* 0x100fe40000004100 */
[C---:B------:R-:W-:Y:S01]  /*9070*/  FFMA R3, R73.reuse, R74, R3 ;  /* 0x0000004a49037223 */ /* 0x040fe20000000003 */
[----:B------:R-:W-:Y:S01]  /*9080*/  FFMA R7, R73, R76, R7 ;  /* 0x0000004c49077223 */ /* 0x000fe20000000007 */
[----:B------:R-:W-:Y:S02]  /*9090*/  HADD2.F32 R74, -RZ, R5.H0_H0 ;  /* 0x20000005ff4a7230 */ /* 0x000fe40000004100 */
[C---:B------:R-:W-:Y:S01]  /*90a0*/  FMUL R5, R70.reuse, R10 ;  /* 0x0000000a46057220 */ /* 0x040fe20000400000 */
[C---:B------:R-:W-:Y:S01]  /*90b0*/  FMUL R6, R70.reuse, R11 ;  /* 0x0000000b46067220 */ /* 0x040fe20000400000 */
[C---:B------:R-:W-:Y:S01]  /*90c0*/  FMUL R11, R70.reuse, R16 ;  /* 0x00000010460b7220 */ /* 0x040fe20000400000 */
[----:B------:R-:W-:Y:S01]  /*90d0*/  F2FP.SATFINITE.E5M2.F32.PACK_AB_MERGE_C R135, R7, R3, RZ ;  /* 0x000000030787723e */ /* 0x000fe200048060ff */
[C---:B------:R-:W-:Y:S01]  /*90e0*/  FMUL R3, R70.reuse, R8 ;  /* 0x0000000846037220 */ /* 0x040fe20000400000 */
[C---:B------:R-:W-:Y:S01]  /*90f0*/  FMUL R7, R70.reuse, R12 ;  /* 0x0000000c46077220 */ /* 0x040fe20000400000 */
[C---:B------:R-:W-:Y:S01]  /*9100*/  FMUL R8, R70.reuse, R13 ;  /* 0x0000000d46087220 */ /* 0x040fe20000400000 */
[C---:B------:R-:W-:Y:S01]  /*9110*/  FMUL R12, R70.reuse, R17 ;  /* 0x00000011460c7220 */ /* 0x040fe20000400000 */
[C---:B------:R-:W-:Y:S01]  /*9120*/  FFMA R3, R73.reuse, R78, R3 ;  /* 0x0000004e49037223 */ /* 0x040fe20000000003 */
[C---:B------:R-:W-:Y:S01]  /*9130*/  FFMA R4, R73.reuse, R75, R4 ;  /* 0x0000004b49047223 */ /* 0x040fe20000000004 */
[C---:B------:R-:W-:Y:S01]  /*9140*/  FFMA R5, R73.reuse, R80, R5 ;  /* 0x0000005049057223 */ /* 0x040fe20000000005 */
[C---:B------:R-:W-:Y:S01]  /*9150*/  FFMA R6, R73.reuse, R77, R6 ;  /* 0x0000004d49067223 */ /* 0x040fe20000000006 */
[C---:B------:R-:W-:Y:S01]  /*9160*/  FFMA R7, R73.reuse, R82, R7 ;  /* 0x0000005249077223 */ /* 0x040fe20000000007 */
[C---:B------:R-:W-:Y:S01]  /*9170*/  FFMA R8, R73.reuse, R79, R8 ;  /* 0x0000004f49087223 */ /* 0x040fe20000000008 */
[C---:B------:R-:W-:Y:S01]  /*9180*/  FMUL R16, R70.reuse, R21 ;  /* 0x0000001546107220 */ /* 0x040fe20000400000 */
[----:B------:R-:W-:Y:S01]  /*9190*/  FMUL R9, R70, R14 ;  /* 0x0000000e46097220 */ /* 0x000fe20000400000 */
[----:B------:R-:W-:Y:S01]  /*91a0*/  F2FP.SATFINITE.E5M2.F32.PACK_AB_MERGE_C R5, R6, R5, RZ ;  /* 0x000000050605723e */ /* 0x000fe200048060ff */
[C---:B------:R-:W-:Y:S01]  /*91b0*/  FMUL R10, R70.reuse, R15 ;  /* 0x0000000f460a7220 */ /* 0x040fe20000400000 */
[C---:B------:R-:W-:Y:S01]  /*91c0*/  FMUL R15, R70.reuse, R20 ;  /* 0x00000014460f7220 */ /* 0x040fe20000400000 */
[C---:B------:R-:W-:Y:S01]  /*91d0*/  FFMA R9, R73.reuse, R84, R9 ;  /* 0x0000005449097223 */ /* 0x040fe20000000009 */
[C---:B------:R-:W-:Y:S01]  /*91e0*/  FMUL R20, R70.reuse, R25 ;  /* 0x0000001946147220 */ /* 0x040fe20000400000 */
[C---:B------:R-:W-:Y:S01]  /*91f0*/  FFMA R10, R73.reuse, R81, R10 ;  /* 0x00000051490a7223 */ /* 0x040fe2000000000a */
[C---:B------:R-:W-:Y:S01]  /*9200*/  FFMA R11, R73.reuse, R86, R11 ;  /* 0x00000056490b7223 */ /* 0x040fe2000000000b */
[C---:B------:R-:W-:Y:S01]  /*9210*/  FFMA R12, R73.reuse, R83, R12 ;  /* 0x00000053490c7223 */ /* 0x040fe2000000000c */
[C---:B------:R-:W-:Y:S01]  /*9220*/  FMUL R13, R70.reuse, R18 ;  /* 0x00000012460d7220 */ /* 0x040fe20000400000 */
[----:B------:R-:W-:Y:S01]  /*9230*/  FMUL R14, R70, R19 ;  /* 0x00000013460e7220 */ /* 0x000fe20000400000 */
[----:B------:R-:W-:Y:S01]  /*9240*/  F2FP.SATFINITE.E5M2.F32.PACK_AB_MERGE_C R9, R10, R9, RZ ;  /* 0x000000090a09723e */ /* 0x000fe200048060ff */
[C---:B------:R-:W-:Y:S01]  /*9250*/  FMUL R19, R70.reuse, R24 ;  /* 0x0000001846137220 */ /* 0x040fe20000400000 */
        /* <DEDUP_REMOVED lines=17> */
[----:B------:R-:W-:Y:S01]  /*9370*/  FMUL R27, R70, R32 ;  /* 0x00000020461b7220 */ /* 0x000fe20000400000 */
[C---:B------:R-:W-:Y:S01]  /*9380*/  FFMA R21, R73.reuse, R96, R21 ;  /* 0x0000006049157223 */ /* 0x040fe20000000015 */
[C---:B------:R-:W-:Y:S01]  /*9390*/  FFMA R22, R73.reuse, R93, R22 ;  /* 0x0000005d49167223 */ /* 0x040fe20000000016 */
[----:B------:R-:W-:Y:S01]  /*93a0*/  F2FP.SATFINITE.E5M2.F32.PACK_AB_MERGE_C R16, R16, R15, R17 ;  /* 0x0000000f1010723e */ /* 0x000fe20004806011 */
[C---:B------:R-:W-:Y:S01]  /*93b0*/  FFMA R23, R73.reuse, R98, R23 ;  /* 0x0000006249177223 */ /* 0x040fe20000000017 */
[C---:B------:R-:W-:Y:S01]  /*93c0*/  FFMA R24, R73.reuse, R95, R24 ;  /* 0x0000005f49187223 */ /* 0x040fe20000000018 */
[----:B------:R-:W-:Y:S01]  /*93d0*/  FMUL R32, R70, R37 ;  /* 0x0000002546207220 */ /* 0x000fe20000400000 */
[----:B------:R-:W-:Y:S01]  /*93e0*/  F2FP.SATFINITE.E5M2.F32.PACK_AB_MERGE_C R21, R22, R21, RZ ;  /* 0x000000151615723e */ /* 0x000fe200048060ff */
[C---:B------:R-:W-:Y:S01]  /*93f0*/  FMUL R25, R70.reuse, R30 ;  /* 0x0000001e46197220 */ /* 0x040fe20000400000 */
[C---:B------:R-:W-:Y:S01]  /*9400*/  FMUL R26, R70.reuse, R31 ;  /* 0x0000001f461a7220 */ /* 0x040fe20000400000 */
[----:B------:R-:W-:Y:S01]  /*9410*/  FMUL R31, R70, R36 ;  /* 0x00000024461f7220 */ /* 0x000fe20000400000 */
[----:B------:R-:W-:Y:S01]  /*9420*/  F2FP.SATFINITE.E5M2.F32.PACK_AB_MERGE_C R17, R20, R19, R21 ;  /* 0x000000131411723e */ /* 0x000fe20004806015 */
        /* <DEDUP_REMOVED lines=8> */
[----:B------:R-:W-:Y:S01]  /*94b0*/  FMUL R35, R70, R40 ;  /* 0x0000002846237220 */ /* 0x000fe20000400000 */
[C---:B------:R-:W-:Y:S01]  /*94c0*/  FFMA R29, R73.reuse, R104, R29 ;  /* 0x00000068491d7223 */ /* 0x040fe2000000001d */
[----:B------:R-:W-:Y:S01]  /*94d0*/  F2FP.SATFINITE.E5M2.F32.PACK_AB_MERGE_C R18, R24, R23, R18 ;  /* 0x000000171812723e */ /* 0x000fe20004806012 */
        /* <DEDUP_REMOVED lines=22> */
[C---:B------:R-:W-:Y:S01]  /*9640*/  FMUL R41, R70.reuse, R46 ;  /* 0x0000002e46297220 */ /* 0x040fe20000400000 */
[C---:B------:R-:W-:Y:S01]  /*9650*/  FMUL R42, R70.reuse, R47 ;  /* 0x0000002f462a7220 */ /* 0x040fe20000400000 */
        /* <DEDUP_REMOVED lines=8> */
[C---:B------:R-:W-:Y:S01]  /*96e0*/  FMUL R47, R70.reuse, R52 ;  /* 0x00000034462f7220 */ /* 0x040fe20000400000 */
[C---:B------:R-:W-:Y:S01]  /*96f0*/  FFMA R44, R73.reuse, R115, R44 ;  /* 0x00000073492c7223 */ /* 0x040fe2000000002c */
[C---:B------:R-:W-:Y:S01]  /*9700*/  FMUL R48, R70.reuse, R53 ;  /* 0x0000003546307220 */ /* 0x040fe20000400000 */
        /* <DEDUP_REMOVED lines=8> */
[C---:B------:R-:W-:Y:S01]  /*9790*/  FFMA R45, R73.reuse, R120, R45 ;  /* 0x00000078492d7223 */ /* 0x040fe2000000002d */
[C---:B------:R-:W-:Y:S01]  /*97a0*/  FMUL R59, R70.reuse, R64 ;  /* 0x00000040463b7220 */ /* 0x040fe20000400000 */
[C---:B------:R-:W-:Y:S01]  /*97b0*/  FMUL R60, R70.reuse, R65 ;  /* 0x00000041463c7220 */ /* 0x040fe20000400000 */
[C---:B------:R-:W-:Y:S01]  /*97c0*/  FMUL R61, R70.reuse, R66 ;  /* 0x00000042463d7220 */ /* 0x040fe20000400000 */
[----:B------:R-:W-:Y:S01]  /*97d0*/  FMUL R62, R70, R67 ;  /* 0x00000043463e7220 */ /* 0x000fe20000400000 */
[C---:B------:R-:W-:Y:S01]  /*97e0*/  FFMA R46, R73.reuse, R117, R46 ;  /* 0x00000075492e7223 */ /* 0x040fe2000000002e */
[----:B------:R-:W-:Y:S01]  /*97f0*/  F2FP.SATFINITE.E5M2.F32.PACK_AB_MERGE_C R64, R2, R0, R135 ;  /* 0x000000000240723e */ /* 0x000fe20004806087 */
[C---:B------:R-:W-:Y:S01]  /*9800*/  FFMA R47, R73.reuse, R122, R47 ;  /* 0x0000007a492f7223 */ /* 0x040fe2000000002f */
[----:B------:R-:W-:Y:S01]  /*9810*/  F2FP.SATFINITE.E5M2.F32.PACK_AB_MERGE_C R65, R4, R3, R5 ;  /* 0x000000030441723e */ /* 0x000fe20004806005 */
[C---:B------:R-:W-:Y:S01]  /*9820*/  FFMA R48, R73.reuse, R119, R48 ;  /* 0x0000007749307223 */ /* 0x040fe20000000030 */
[----:B------:R-:W-:Y:S01]  /*9830*/  F2FP.SATFINITE.E5M2.F32.PACK_AB_MERGE_C R66, R8, R7, R9 ;  /* 0x000000070842723e */ /* 0x000fe20004806009 */
[C---:B------:R-:W-:Y:S01]  /*9840*/  FFMA R49, R73.reuse, R124, R49 ;  /* 0x0000007c49317223 */ /* 0x040fe20000000031 */
[----:B------:R-:W-:Y:S01]  /*9850*/  F2FP.SATFINITE.E5M2.F32.PACK_AB_MERGE_C R67, R12, R11, R13 ;  /* 0x0000000b0c43723e */ /* 0x000fe2000480600d */
[----:B------:R-:W-:Y:S01]  /*9860*/  FMUL R53, R70, R58 ;  /* 0x0000003a46357220 */ /* 0x000fe20000400000 */
[C---:B------:R-:W-:Y:S01]  /*9870*/  FFMA R50, R73.reuse, R121, R50 ;  /* 0x0000007949327223 */ /* 0x040fe20000000032 */
[C---:B------:R-:W-:Y:S01]  /*9880*/  FFMA R51, R73.reuse, R126, R51 ;  /* 0x0000007e49337223 */ /* 0x040fe20000000033 */
[C---:B------:R-:W-:Y:S01]  /*9890*/  FFMA R52, R73.reuse, R123, R52 ;  /* 0x0000007b49347223 */ /* 0x040fe20000000034 */
[----:B------:R1:W-:Y:S01]  /*98a0*/  STS.128 [R137+UR44+0xa400], R64 ;  /* 0x00a4004089007988 */ /* 0x0003e20008000c2c */
[C---:B------:R-:W-:Y:S01]  /*98b0*/  FFMA R53, R73.reuse, R128, R53 ;  /* 0x0000008049357223 */ /* 0x040fe20000000035 */
[----:B------:R-:W-:Y:S01]  /*98c0*/  F2FP.SATFINITE.E5M2.F32.PACK_AB_MERGE_C R37, R38, R37, RZ ;  /* 0x000000252625723e */ /* 0x000fe200048060ff */
[C---:B------:R-:W-:Y:S01]  /*98d0*/  FFMA R54, R73.reuse, R125, R54 ;  /* 0x0000007d49367223 */ /* 0x040fe20000000036 */
[----:B------:R-:W-:Y:S01]  /*98e0*/  FMUL R58, R70, R63 ;  /* 0x0000003f463a7220 */ /* 0x000fe20000400000 */
[C---:B------:R-:W-:Y:S01]  /*98f0*/  FFMA R55, R73.reuse, R130, R55 ;  /* 0x0000008249377223 */ /* 0x040fe20000000037 */
[C---:B------:R-:W-:Y:S01]  /*9900*/  FFMA R56, R73.reuse, R127, R56 ;  /* 0x0000007f49387223 */ /* 0x040fe20000000038 */
[C---:B------:R-:W-:Y:S01]  /*9910*/  FFMA R57, R73.reuse, R132, R57 ;  /* 0x0000008449397223 */ /* 0x040fe20000000039 */
[----:B------:R1:W-:Y:S01]  /*9920*/  STS.128 [R178+0xa010], R16 ;  /* 0x00a01010b2007388 */ /* 0x0003e20000000c00 */
[----:B------:R-:W-:Y:S01]  /*9930*/  F2FP.SATFINITE.E5M2.F32.PACK_AB_MERGE_C R33, R36, R35, R37 ;  /* 0x000000232421723e */ /* 0x000fe20004806025 */
[C---:B------:R-:W-:Y:S01]  /*9940*/  FFMA R58, R73.reuse, R129, R58 ;  /* 0x00000081493a7223 */ /* 0x040fe2000000003a */
[----:B------:R-:W-:Y:S01]  /*9950*/  F2FP.SATFINITE.E5M2.F32.PACK_AB_MERGE_C R34, R42, R41, RZ ;  /* 0x000000292a22723e */ /* 0x000fe200048060ff */
[C---:B------:R-:W-:Y:S01]  /*9960*/  FFMA R59, R73.reuse, R72, R59 ;  /* 0x00000048493b7223 */ /* 0x040fe2000000003b */
[----:B------:R-:W-:Y:S01]  /*9970*/  F2FP.SATFINITE.E5M2.F32.PACK_AB_MERGE_C R35, R46, R45, RZ ;  /* 0x0000002d2e23723e */ /* 0x000fe200048060ff */
        /* <DEDUP_REMOVED lines=25> */
[----:B------:R-:W-:Y:S02]  /*9b10*/  UIADD3 UR4, UP0, UPT, UR62, 0x680, URZ ;  /* 0x000006803e047890 */ /* 0x000fe4000ff1e0ff */
[----:B------:R-:W-:Y:S02]  /*9b20*/  UIADD3 UR9, UPT, UPT, UR49, 0x40, URZ ;  /* 0x0000004031097890 */ /* 0x000fe4000fffe0ff */
[----:B------:R-:W-:Y:S02]  /*9b30*/  UIADD3 UR8, UPT, UPT, UR44, 0xa400, URZ ;  /* 0x0000a4002c087890 */ /* 0x000fe4000fffe0ff */
[----:B------:R-:W-:Y:S01]  /*9b40*/  UIADD3.X UR5, UPT, UPT, URZ, UR63, URZ, UP0, !UPT ;  /* 0x0000003fff057290 */ /* 0x000fe200087fe4ff */
[----:B------:R-:W-:Y:S01]  /*9b50*/  UMOV UR10, UR50 ;  /* 0x00000032000a7c82 */ /* 0x000fe20008000000 */
[----:B------:R-:W-:Y:S07]  /*9b60*/  UMOV UR11, UR36 ;  /* 0x00000024000b7c82 */ /* 0x000fee0008000000 */
[----:B------:R2:W-:Y:S01]  /*9b70*/  UTMASTG.3D [UR8], [UR4] ;  /* 0x00000008040073b5 */ /* 0x0005e20008010000 */
[----:B------:R0:W-:Y:S01]  /*9b80*/  UTMACMDFLUSH ;  /* 0x00000000000079b7 */ /* 0x0001e20000000000 */
[----:B--2---:R-:W-:Y:S04]  /*9b90*/  DEPBAR.LE SB0, 0x1 ;  /* 0x000080400000791a */ /* 0x004fe80000000000 */
.L_x_144:
[----:B------:R-:W-:Y:S05]  /*9ba0*/  BSYNC.RECONVERGENT B0 ;  /* 0x0000000000007941 */ /* 0x000fea0003800200 */
.L_x_143:
        /* <DEDUP_REMOVED lines=16> */
.L_x_148:
[----:B------:R-:W-:Y:S05]  /*9cb0*/  BSYNC B0 ;  /* 0x0000000000007941 */ /* 0x000fea0003800000 */
.L_x_147:
        /* <DEDUP_REMOVED lines=20> */
.L_x_146:
[----:B------:R-:W-:Y:S05]  /*9e00*/  BSYNC B1 ;  /* 0x0000000000017941 */ /* 0x000fea0003800000 */
.L_x_145:
        /* <DEDUP_REMOVED lines=22> */
.L_x_151:
[----:B------:R-:W-:Y:S05]  /*9f70*/  BSYNC.RECONVERGENT B6 ;  /* 0x0000000000067941 */ /* 0x000fea0003800200 */
.L_x_150:
        /* <DEDUP_REMOVED lines=276> */
[----:B------:R-:W-:Y:S02]  /*b0c0*/  UIADD3 UR4, UPT, UPT, UR44, 0x8400, URZ ;  /* 0x000084002c047890 */ /* 0x000fe4000fffe0ff */
[----:B------:R-:W-:Y:S01]  /*b0d0*/  UIADD3 UR9, UPT, UPT, UR49, 0x80, URZ ;  /* 0x0000008031097890 */ /* 0x000fe2000fffe0ff */
[----:B------:R-:W-:Y:S01]  /*b0e0*/  UMOV UR10, UR50 ;  /* 0x00000032000a7c82 */ /* 0x000fe20008000000 */
[----:B------:R-:W-:Y:S02]  /*b0f0*/  UMOV UR11, UR36 ;  /* 0x00000024000b7c82 */ /* 0x000fe40008000000 */
        /* <DEDUP_REMOVED lines=8> */
.L_x_153:
[----:B------:R-:W-:Y:S05]  /*b180*/  BSYNC.RECONVERGENT B0 ;  /* 0x0000000000007941 */ /* 0x000fea0003800200 */
.L_x_152:
        /* <DEDUP_REMOVED lines=16> */
.L_x_157:
[----:B------:R-:W-:Y:S05]  /*b290*/  BSYNC B0 ;  /* 0x0000000000007941 */ /* 0x000fea0003800000 */
.L_x_156:
        /* <DEDUP_REMOVED lines=20> */
.L_x_155:
[----:B------:R-:W-:Y:S05]  /*b3e0*/  BSYNC B1 ;  /* 0x0000000000017941 */ /* 0x000fea0003800000 */
.L_x_154:
[----:B------:R-:W-:Y:S05]  /*b3f0*/  VIADD R0, R71, 0xc0 ;  /* 0x000000c047007836 */ /* 0x000fea0000000000 */
        /* <DEDUP_REMOVED lines=20> */
.L_x_159:
[----:B------:R-:W-:Y:S01]  /*b540*/  ISETP.NE.AND P0, PT, R176, RZ, PT ;  /* 0x000000ffb000720c */ /* 0x000fe20003f05270 */
[----:B------:R-:W-:Y:S05]  /*b550*/  WARPSYNC.ALL ;  /* 0x0000000000007948 */ /* 0x000fea0003800000 */
[----:B------:R-:W-:Y:S01]  /*b560*/  R2UR UR4, R71 ;  /* 0x00000000470472ca */ /* 0x000fe200000e0000 */
[----:B------:R-:W-:Y:S01]  /*b570*/  BSSY.RECONVERGENT B0, `(.L_x_160) ;  /* 0x000011c000007945 */ /* 0x000fe20003800200 */
[----:B------:R-:W-:Y:S02]  /*b580*/  F2FP.F16.E5M2.UNPACK_B R11, R141 ;  /* 0x0000008dff0b723e */ /* 0x000fe400020004ff */
[----:B------:R-:W-:Y:S02]  /*b590*/  F2FP.F16.E5M2.UNPACK_B R10, R142 ;  /* 0x0000008eff0a723e */ /* 0x000fe400020004ff */
[----:B------:R-:W-:Y:S01]  /*b5a0*/  F2FP.F16.E5M2.UNPACK_B R9, R143 ;  /* 0x0000008fff09723e */ /* 0x000fe200020004ff */
[--C-:B------:R-:W-:Y:S01]  /*b5b0*/  HADD2.F32 R74, -RZ, R11.reuse.H0_H0 ;  /* 0x2000000bff4a7230 */ /* 0x100fe20000004100 */
[----:B------:R-:W-:Y:S01]  /*b5c0*/  F2FP.F16.E5M2.UNPACK_B R8, R144 ;  /* 0x00000090ff08723e */ /* 0x000fe200020004ff */
[----:B------:R-:W-:Y:S01]  /*b5d0*/  HADD2.F32 R76, -RZ, R11.H1_H1 ;  /* 0x3000000bff4c7230 */ /* 0x000fe20000004100 */
[----:B------:R-:W-:Y:S01]  /*b5e0*/  F2FP.F16.E5M2.UNPACK_B R7, R145 ;  /* 0x00000091ff07723e */ /* 0x000fe200020004ff */
[--C-:B------:R-:W-:Y:S01]  /*b5f0*/  HADD2.F32 R77, -RZ, R10.reuse.H0_H0 ;  /* 0x2000000aff4d7230 */ /* 0x100fe20000004100 */
[----:B------:R-:W-:Y:S01]  /*b600*/  F2FP.F16.E5M2.UNPACK_B R6, R146 ;  /* 0x00000092ff06723e */ /* 0x000fe200020004ff */
[----:B------:R-:W-:Y:S01]  /*b610*/  HADD2.F32 R80, -RZ, R10.H1_H1 ;  /* 0x3000000aff507230 */ /* 0x000fe20000004100 */
[----:B------:R-:W-:Y:S01]  /*b620*/  F2FP.F16.E5M2.UNPACK_B R5, R147 ;  /* 0x00000093ff05723e */ /* 0x000fe200020004ff */
[--C-:B------:R-:W-:Y:S01]  /*b630*/  HADD2.F32 R81, -RZ, R9.reuse.H0_H0 ;  /* 0x20000009ff517230 */ /* 0x100fe20000004100 */
[----:B-1----:R-:W-:Y:S01]  /*b640*/  F2FP.F16.E5M2.UNPACK_B R4, R148 ;  /* 0x00000094ff04723e */ /* 0x002fe200020004ff */
[----:B------:R-:W-:Y:S01]  /*b650*/  HADD2.F32 R83, -RZ, R9.H1_H1 ;  /* 0x30000009ff537230 */ /* 0x000fe20000004100 */
[-C--:B------:R-:W-:Y:S01]  /*b660*/  F2FP.F16.E5M2.UNPACK_B R2, R140.reuse ;  /* 0x0000008cff02723e */ /* 0x080fe200020004ff */
[--C-:B------:R-:W-:Y:S01]  /*b670*/  HADD2.F32 R86, -RZ, R8.reuse.H0_H0 ;  /* 0x20000008ff567230 */ /* 0x100fe20000004100 */
[----:B------:R-:W-:Y:S01]  /*b680*/  F2FP.F16.E5M2.UNPACK_B R140, R140.H1 ;  /* 0x0000008cff8c723e */ /* 0x000fe200030004ff */
[----:B------:R-:W-:Y:S01]  /*b690*/  HADD2.F32 R87, -RZ, R8.H1_H1 ;  /* 0x30000008ff577230 */ /* 0x000fe20000004100 */
[----:B------:R-:W-:Y:S01]  /*b6a0*/  F2FP.F16.E5M2.UNPACK_B R141, R141.H1 ;  /* 0x0000008dff8d723e */ /* 0x000fe200030004ff */
[--C-:B------:R-:W-:Y:S01]  /*b6b0*/  HADD2.F32 R90, -RZ, R7.reuse.H0_H0 ;  /* 0x20000007ff5a7230 */ /* 0x100fe20000004100 */
[----:B------:R-:W-:Y:S01]  /*b6c0*/  F2FP.F16.E5M2.UNPACK_B R142, R142.H1 ;  /* 0x0000008eff8e723e */ /* 0x000fe200030004ff */
[----:B------:R-:W-:Y:S01]  /*b6d0*/  HADD2.F32 R91, -RZ, R7.H1_H1 ;  /* 0x30000007ff5b7230 */ /* 0x000fe20000004100 */
[----:B------:R-:W-:Y:S01]  /*b6e0*/  F2FP.F16.E5M2.UNPACK_B R143, R143.H1 ;  /* 0x0000008fff8f723e */ /* 0x000fe200030004ff */
[--C-:B------:R-:W-:Y:S01]  /*b6f0*/  HADD2.F32 R94, -RZ, R6.reuse.H0_H0 ;  /* 0x20000006ff5e7230 */ /* 0x100fe20000004100 */
[----:B------:R-:W-:Y:S01]  /*b700*/  IADD3 R163, PT, PT, R163, 0x1e0, RZ ;  /* 0x000001e0a3a37810 */ /* 0x000fe20007ffe0ff */
[----:B------:R-:W-:Y:S01]  /*b710*/  HADD2.F32 R95, -RZ, R6.H1_H1 ;  /* 0x30000006ff5f7230 */ /* 0x000fe20000004100 */
[----:B------:R-:W-:Y:S01]  /*b720*/  F2FP.F16.E5M2.UNPACK_B R107, R149 ;  /* 0x00000095ff6b723e */ /* 0x000fe200020004ff */
[--C-:B------:R-:W-:Y:S01]  /*b730*/  HADD2.F32 R98, -RZ, R5.reuse.H0_H0 ;  /* 0x20000005ff627230 */ /* 0x100fe20000004100 */
[----:B------:R-:W-:Y:S01]  /*b740*/  LOP3.LUT R163, R163, 0xfefffff8, RZ, 0xc0, !PT ;  /* 0xfefffff8a3a37812 */ /* 0x000fe200078ec0ff */
[----:B------:R-:W-:Y:S01]  /*b750*/  HADD2.F32 R99, -RZ, R5.H1_H1 ;  /* 0x30000005ff637230 */ /* 0x000fe20000004100 */
[----:B------:R-:W-:Y:S01]  /*b760*/  F2FP.F16.E5M2.UNPACK_B R111, R150 ;  /* 0x00000096ff6f723e */ /* 0x000fe200020004ff */
[--C-:B------:R-:W-:Y:S01]  /*b770*/  HADD2.F32 R102, -RZ, R4.reuse.H0_H0 ;  /* 0x20000004ff667230 */ /* 0x100fe20000004100 */
[----:B------:R-:W-:Y:S01]  /*b780*/  F2FP.F16.E5M2.UNPACK_B R115, R151 ;  /* 0x00000097ff73723e */ /* 0x000fe200020004ff */
[----:B------:R-:W-:Y:S01]  /*b790*/  HADD2.F32 R103, -RZ, R4.H1_H1 ;  /* 0x30000004ff677230 */ /* 0x000fe20000004100 */
[----:B------:R-:W-:Y:S01]  /*b7a0*/  F2FP.F16.E5M2.UNPACK_B R119, R152 ;  /* 0x00000098ff77723e */ /* 0x000fe200020004ff */
[----:B------:R-:W1:Y:S01]  /*b7b0*/  LDTM.x64 R4, tmem[UR4+0xc0] ;  /* 0x0000c004000479ee */ /* 0x000e620008340000 */
[--C-:B------:R-:W-:Y:S01]  /*b7c0*/  HADD2.F32 R0, -RZ, R2.reuse.H0_H0 ;  /* 0x20000002ff007230 */ /* 0x100fe20000004100 */
[----:B------:R-:W-:Y:S01]  /*b7d0*/  NOP ;  /* 0x0000000000007918 */ /* 0x000fe20000000000 */
[----:B-1----:R1:W-:Y:S01]  /*b7e0*/  SYNCS.ARRIVE.TRANS64.RED.A1T0 RZ, [R163+URZ], RZ ;  /* 0x000000ffa3ff79a7 */ /* 0x0023e200081004ff */
[----:B------:R-:W-:Y:S01]  /*b7f0*/  HADD2.F32 R2, -RZ, R2.H1_H1 ;  /* 0x30000002ff027230 */ /* 0x000fe20000004100 */
[----:B------:R-:W-:Y:S01]  /*b800*/  F2FP.F16.E5M2.UNPACK_B R123, R153 ;  /* 0x00000099ff7b723e */ /* 0x000fe200020004ff */
[----:B------:R-:W-:Y:S01]  /*b810*/  HADD2.F32 R78, -RZ, R141.H1_H1 ;  /* 0x3000008dff4e7230 */ /* 0x000fe20000004100 */
[----:B------:R-:W-:Y:S01]  /*b820*/  F2FP.F16.E5M2.UNPACK_B R127, R154 ;  /* 0x0000009aff7f723e */ /* 0x000fe200020004ff */
[--C-:B------:R-:W-:Y:S01]  /*b830*/  HADD2.F32 R106, -RZ, R107.reuse.H0_H0 ;  /* 0x2000006bff6a7230 */ /* 0x100fe20000004100 */
[----:B------:R-:W-:Y:S01]  /*b840*/  F2FP.F16.E5M2.UNPACK_B R130, R155 ;  /* 0x0000009bff82723e */ /* 0x000fe200020004ff */
[----:B------:R-:W-:Y:S01]  /*b850*/  HADD2.F32 R107, -RZ, R107.H1_H1 ;  /* 0x3000006bff6b7230 */ /* 0x000fe20000004100 */
[----:B------:R-:W-:Y:S01]  /*b860*/  F2FP.F16.E5M2.UNPACK_B R144, R144.H1 ;  /* 0x00000090ff90723e */ /* 0x000fe200030004ff */
        /* <DEDUP_REMOVED lines=12> */
[C---:B------:R-:W-:Y:S01]  /*b930*/  FMUL R4, R70.reuse, R4 ;  /* 0x0000000446047220 */ /* 0x040fe20000400000 */
[C---:B------:R-:W-:Y:S01]  /*b940*/  FMUL R5, R70.reuse, R5 ;  /* 0x0000000546057220 */ /* 0x040fe20000400000 */
[--C-:B------:R-:W-:Y:S02]  /*b950*/  HADD2.F32 R3, -RZ, R140.reuse.H0_H0 ;  /* 0x2000008cff037230 */ /* 0x100fe40000004100 */
        /* <DEDUP_REMOVED lines=9> */
[----:B------:R-:W-:Y:S02]  /*b9f0*/  HADD2.F32 R122, -RZ, R123.H0_H0 ;  /* 0x2000007bff7a7230 */ /* 0x000fe40000004100 */
[C---:B------:R-:W-:Y:S01]  /*ba00*/  FMUL R6, R70.reuse, R6 ;  /* 0x0000000646067220 */ /* 0x040fe20000400000 */
[----:B------:R-:W-:Y:S02]  /*ba10*/  HADD2.F32 R72, -RZ, R140.H1_H1 ;  /* 0x3000008cff487230 */ /* 0x000fe40000004100 */
[C---:B------:R-:W-:Y:S01]  /*ba20*/  FMUL R7, R70.reuse, R7 ;  /* 0x0000000746077220 */ /* 0x040fe20000400000 */
[----:B------:R-:W-:Y:S02]  /*ba30*/  HADD2.F32 R75, -RZ, R141.H0_H0 ;  /* 0x2000008dff4b7230 */ /* 0x000fe40000004100 */
[C---:B------:R-:W-:Y:S01]  /*ba40*/  FFMA R6, R73.reuse, R3, R6 ;  /* 0x0000000349067223 */ /* 0x040fe20000000006 */
[----:B------:R-:W-:Y:S02]  /*ba50*/  HADD2.F32 R123, -RZ, R123.H1_H1 ;  /* 0x3000007bff7b7230 */ /* 0x000fe40000004100 */
[C---:B------:R-:W-:Y:S01]  /*ba60*/  FFMA R7, R73.reuse, R72, R7 ;  /* 0x0000004849077223 */ /* 0x040fe20000000007 */
[C---:B------:R-:W-:Y:S01]  /*ba70*/  FFMA R8, R73.reuse, R74, R8 ;  /* 0x0000004a49087223 */ /* 0x040fe20000000008 */
[----:B------:R-:W-:Y:S01]  /*ba80*/  FFMA R9, R73, R76, R9 ;  /* 0x0000004c49097223 */ /* 0x000fe20000000009 */
[--C-:B------:R-:W-:Y:S02]  /*ba90*/  HADD2.F32 R126, -RZ, R127.reuse.H0_H0 ;  /* 0x2000007fff7e7230 */ /* 0x100fe40000004100 */
[C---:B------:R-:W-:Y:S01]  /*baa0*/  FMUL R10, R70.reuse, R10 ;  /* 0x0000000a460a7220 */ /* 0x040fe20000400000 */
[----:B------:R-:W-:Y:S01]  /*bab0*/  F2FP.SATFINITE.E5M2.F32.PACK_AB_MERGE_C R76, R7, R6, RZ ;  /* 0x00000006074c723e */ /* 0x000fe200048060ff */
[C---:B------:R-:W-:Y:S01]  /*bac0*/  FMUL R7, R70.reuse, R20 ;  /* 0x0000001446077220 */ /* 0x040fe20000400000 */
[----:B------:R-:W-:Y:S02]  /*bad0*/  HADD2.F32 R127, -RZ, R127.H1_H1 ;  /* 0x3000007fff7f7230 */ /* 0x000fe40000004100 */
[C---:B------:R-:W-:Y:S01]  /*bae0*/  FFMA R10, R73.reuse, R75, R10 ;  /* 0x0000004b490a7223 */ /* 0x040fe2000000000a */
[----:B------:R-:W-:Y:S02]  /*baf0*/  HADD2.F32 R72, -RZ, R130.H0_H0 ;  /* 0x20000082ff487230 */ /* 0x000fe40000004100 */
[C---:B------:R-:W-:Y:S01]  /*bb00*/  FMUL R11, R70.reuse, R11 ;  /* 0x0000000b460b7220 */ /* 0x040fe20000400000 */
[--C-:B------:R-:W-:Y:S02]  /*bb10*/  HADD2.F32 R79, -RZ, R142.reuse.H0_H0 ;  /* 0x2000008eff4f7230 */ /* 0x100fe40000004100 */
[C---:B------:R-:W-:Y:S01]  /*bb20*/  FMUL R14, R70.reuse, R14 ;  /* 0x0000000e460e7220 */ /* 0x040fe20000400000 */
[----:B------:R-:W-:Y:S02]  /*bb30*/  HADD2.F32 R82, -RZ, R142.H1_H1 ;  /* 0x3000008eff527230 */ /* 0x000fe40000004100 */
[C---:B------:R-:W-:Y:S01]  /*bb40*/  FFMA R11, R73.reuse, R78, R11 ;  /* 0x0000004e490b7223 */ /* 0x040fe2000000000b */
[C---:B------:R-:W-:Y:S01]  /*bb50*/  FFMA R12, R73.reuse, R77, R12 ;  /* 0x0000004d490c7223 */ /* 0x040fe2000000000c */
[C---:B------:R-:W-:Y:S01]  /*bb60*/  FFMA R13, R73.reuse, R80, R13 ;  /* 0x00000050490d7223 */ /* 0x040fe2000000000d */
[----:B------:R-:W-:Y:S01]  /*bb70*/  FFMA R14, R73, R79, R14 ;  /* 0x0000004f490e7223 */ /* 0x000fe2000000000e */
[----:B------:R-:W-:Y:S01]  /*bb80*/  HADD2.F32 R75, -RZ, R130.H1_H1 ;  /* 0x30000082ff4b7230 */ /* 0x000fe20000004100 */
[----:B------:R-:W-:Y:S01]  /*bb90*/  F2FP.SATFINITE.E5M2.F32.PACK_AB_MERGE_C R78, R11, R10, RZ ;  /* 0x0000000a0b4e723e */ /* 0x000fe200048060ff */
[C---:B------:R-:W-:Y:S01]  /*bba0*/  FMUL R10, R70.reuse, R21 ;  /* 0x00000015460a7220 */ /* 0x040fe20000400000 */
[C---:B------:R-:W-:Y:S01]  /*bbb0*/  FMUL R21, R70.reuse, R28 ;  /* 0x0000001c46157220 */ /* 0x040fe20000400000 */
        /* <DEDUP_REMOVED lines=8> */
[C---:B------:R-:W-:Y:S01]  /*bc40*/  FMUL R18, R70.reuse, R25 ;  /* 0x0000001946127220 */ /* 0x040fe20000400000 */
[----:B------:R-:W-:Y:S01]  /*bc50*/  F2FP.SATFINITE.E5M2.F32.PACK_AB_MERGE_C R14, R15, R14, RZ ;  /* 0x0000000e0f0e723e */ /* 0x000fe200048060ff */
        /* <DEDUP_REMOVED lines=8> */
[C---:B------:R-:W-:Y:S01]  /*bce0*/  FFMA R11, R73.reuse, R88, R11 ;  /* 0x00000058490b7223 */ /* 0x040fe2000000000b */
[----:B------:R-:W-:Y:S01]  /*bcf0*/  FMUL R22, R70, R29 ;  /* 0x0000001d46167220 */ /* 0x000fe20000400000 */
        /* <DEDUP_REMOVED lines=13> */
[----:B------:R-:W-:Y:S01]  /*bdd0*/  FMUL R20, R70, R27 ;  /* 0x0000001b46147220 */ /* 0x000fe20000400000 */
[--C-:B------:R-:W-:Y:S01]  /*bde0*/  HADD2.F32 R96, -RZ, R146.reuse.H0_H0 ;  /* 0x20000092ff607230 */ /* 0x100fe20000004100 */
[----:B------:R-:W-:Y:S01]  /*bdf0*/  F2FP.SATFINITE.E5M2.F32.PACK_AB_MERGE_C R16, R10, R7, R16 ;  /* 0x000000070a10723e */ /* 0x000fe20004806010 */
[----:B------:R-:W-:Y:S02]  /*be00*/  HADD2.F32 R97, -RZ, R146.H1_H1 ;  /* 0x30000092ff617230 */ /* 0x000fe40000004100 */
        /* <DEDUP_REMOVED lines=28> */
[----:B------:R-:W-:Y:S01]  /*bfd0*/  F2FP.F16.E5M2.UNPACK_B R151, R151.H1 ;  /* 0x00000097ff97723e */ /* 0x000fe200030004ff */
[----:B------:R-:W-:Y:S01]  /*bfe0*/  FMUL R38, R70, R45 ;  /* 0x0000002d46267220 */ /* 0x000fe20000400000 */
[----:B------:R-:W-:Y:S01]  /*bff0*/  F2FP.SATFINITE.E5M2.F32.PACK_AB_MERGE_C R19, R28, R27, RZ ;  /* 0x0000001b1c13723e */ /* 0x000fe200048060ff */
[----:B------:R-:W-:Y:S01]  /*c000*/  FFMA R31, R73, R104, R31 ;  /* 0x00000068491f7223 */ /* 0x000fe2000000001f */
[C---:B------:R-:W-:Y:S01]  /*c010*/  FMUL R45, R70.reuse, R52 ;  /* 0x00000034462d7220 */ /* 0x040fe20000400000 */
[C---:B------:R-:W-:Y:S01]  /*c020*/  FMUL R52, R70.reuse, R59 ;  /* 0x0000003b46347220 */ /* 0x040fe20000400000 */
[----:B------:R-:W-:Y:S01]  /*c030*/  F2FP.F16.E5M2.UNPACK_B R152, R152.H1 ;  /* 0x00000098ff98723e */ /* 0x000fe200030004ff */
[C---:B------:R-:W-:Y:S01]  /*c040*/  FMUL R59, R70.reuse, R66 ;  /* 0x00000042463b7220 */ /* 0x040fe20000400000 */
[----:B------:R-:W-:Y:S01]  /*c050*/  F2FP.SATFINITE.E5M2.F32.PACK_AB_MERGE_C R66, R13, R12, R14 ;  /* 0x0000000c0d42723e */ /* 0x000fe2000480600e */
        /* <DEDUP_REMOVED lines=11> */
[C---:B------:R-:W-:Y:S01]  /*c110*/  FFMA R35, R73.reuse, R108, R35 ;  /* 0x0000006c49237223 */ /* 0x040fe20000000023 */
[C---:B------:R-:W-:Y:S01]  /*c120*/  FMUL R36, R70.reuse, R43 ;  /* 0x0000002b46247220 */ /* 0x040fe20000400000 */
[--C-:B------:R-:W-:Y:S02]  /*c130*/  HADD2.F32 R112, -RZ, R150.reuse.H0_H0 ;  /* 0x20000096ff707230 */ /* 0x100fe40000004100 */
[C---:B------:R-:W-:Y:S01]  /*c140*/  FMUL R39, R70.reuse, R46 ;  /* 0x0000002e46277220 */ /* 0x040fe20000400000 */
        /* <DEDUP_REMOVED lines=13> */
[C---:B------:R-:W-:Y:S01]  /*c220*/  FMUL R46, R70.reuse, R53 ;  /* 0x00000035462e7220 */ /* 0x040fe20000400000 */
[--C-:B------:R-:W-:Y:S02]  /*c230*/  HADD2.F32 R120, -RZ, R152.reuse.H0_H0 ;  /* 0x20000098ff787230 */ /* 0x100fe40000004100 */
[C---:B------:R-:W-:Y:S01]  /*c240*/  FMUL R50, R70.reuse, R57 ;  /* 0x0000003946327220 */ /* 0x040fe20000400000 */
[C---:B------:R-:W-:Y:S01]  /*c250*/  FMUL R51, R70.reuse, R58 ;  /* 0x0000003a46337220 */ /* 0x040fe20000400000 */
[C---:B------:R-:W-:Y:S01]  /*c260*/  FMUL R53, R70.reuse, R60 ;  /* 0x0000003c46357220 */ /* 0x040fe20000400000 */
[C---:B------:R-:W-:Y:S01]  /*c270*/  FFMA R43, R73.reuse, R116, R43 ;  /* 0x00000074492b7223 */ /* 0x040fe2000000002b */
[----:B------:R-:W-:Y:S02]  /*c280*/  HADD2.F32 R121, -RZ, R152.H1_H1 ;  /* 0x30000098ff797230 */ /* 0x000fe40000004100 */
[C---:B------:R-:W-:Y:S01]  /*c290*/  FMUL R47, R70.reuse, R54 ;  /* 0x00000036462f7220 */ /* 0x040fe20000400000 */
[C---:B------:R-:W-:Y:S01]  /*c2a0*/  FMUL R57, R70.reuse, R64 ;  /* 0x0000004046397220 */ /* 0x040fe20000400000 */
[C---:B------:R-:W-:Y:S01]  /*c2b0*/  FMUL R58, R70.reuse, R65 ;  /* 0x00000041463a7220 */ /* 0x040fe20000400000 */
[C---:B------:R-:W-:Y:S01]  /*c2c0*/  FMUL R60, R70.reuse, R67 ;  /* 0x00000043463c7220 */ /* 0x040fe20000400000 */
[----:B------:R-:W-:Y:S01]  /*c2d0*/  FFMA R44, R73, R117, R44 ;  /* 0x00000075492c7223 */ /* 0x000fe2000000002c */
[C---:B------:R-:W-:Y:S01]  /*c2e0*/  FMUL R48, R70.reuse, R55 ;  /* 0x0000003746307220 */ /* 0x040fe20000400000 */
[----:B------:R-:W-:Y:S01]  /*c2f0*/  F2FP.SATFINITE.E5M2.F32.PACK_AB_MERGE_C R64, R5, R4, R76 ;  /* 0x000000040540723e */ /* 0x000fe2000480604c */
[----:B------:R-:W-:Y:S01]  /*c300*/  FFMA R45, R73, R118, R45 ;  /* 0x00000076492d7223 */ /* 0x000fe2000000002d */
[----:B------:R-:W-:Y:S01]  /*c310*/  F2FP.SATFINITE.E5M2.F32.PACK_AB_MERGE_C R65, R9, R8, R78 ;  /* 0x000000080941723e */ /* 0x000fe2000480604e */
[----:B------:R-:W-:Y:S01]  /*c320*/  FMUL R49, R70, R56 ;  /* 0x0000003846317220 */ /* 0x000fe20000400000 */
[----:B------:R-:W-:Y:S01]  /*c330*/  F2FP.SATFINITE.E5M2.F32.PACK_AB_MERGE_C R67, R2, R0, R3 ;  /* 0x000000000243723e */ /* 0x000fe20004806003 */
[C---:B------:R-:W-:Y:S01]  /*c340*/  FFMA R46, R73.reuse, R119, R46 ;  /* 0x00000077492e7223 */ /* 0x040fe2000000002e */
[----:B------:R-:W-:Y:S01]  /*c350*/  F2FP.F16.E5M2.UNPACK_B R154, R154.H1 ;  /* 0x0000009aff9a723e */ /* 0x000fe200030004ff */
[--C-:B------:R-:W-:Y:S02]  /*c360*/  HADD2.F32 R124, -RZ, R153.reuse.H0_H0 ;  /* 0x20000099ff7c7230 */ /* 0x100fe40000004100 */
[C---:B------:R-:W-:Y:S01]  /*c370*/  FFMA R47, R73.reuse, R120, R47 ;  /* 0x00000078492f7223 */ /* 0x040fe2000000002f */
[----:B------:R1:W-:Y:S01]  /*c380*/  STS.128 [R137+UR44+0xa400], R64 ;  /* 0x00a4004089007988 */ /* 0x0003e20008000c2c */
[----:B------:R-:W-:Y:S02]  /*c390*/  HADD2.F32 R125, -RZ, R153.H1_H1 ;  /* 0x30000099ff7d7230 */ /* 0x000fe40000004100 */
[C---:B------:R-:W-:Y:S01]  /*c3a0*/  FFMA R48, R73.reuse, R121, R48 ;  /* 0x0000007949307223 */ /* 0x040fe20000000030 */
[C---:B------:R-:W-:Y:S01]  /*c3b0*/  FFMA R49, R73.reuse, R122, R49 ;  /* 0x0000007a49317223 */ /* 0x040fe20000000031 */
[----:B------:R-:W-:Y:S01]  /*c3c0*/  F2FP.F16.E5M2.UNPACK_B R155, R155.H1 ;  /* 0x0000009bff9b723e */ /* 0x000fe200030004ff */
[C---:B------:R-:W-:Y:S01]  /*c3d0*/  FFMA R50, R73.reuse, R123, R50 ;  /* 0x0000007b49327223 */ /* 0x040fe20000000032 */
[----:B------:R-:W-:Y:S01]  /*c3e0*/  FMUL R54, R70, R61 ;  /* 0x0000003d46367220 */ /* 0x000fe20000400000 */
[--C-:B------:R-:W-:Y:S01]  /*c3f0*/  HADD2.F32 R128, -RZ, R154.reuse.H0_H0 ;  /* 0x2000009aff807230 */ /* 0x100fe20000004100 */
[----:B------:R1:W-:Y:S01]  /*c400*/  STS.128 [R178+0xa010], R16 ;  /* 0x00a01010b2007388 */ /* 0x0003e20000000c00 */
[----:B------:R-:W-:Y:S01]  /*c410*/  F2FP.SATFINITE.E5M2.F32.PACK_AB_MERGE_C R35, R36, R35, RZ ;  /* 0x000000232423723e */ /* 0x000fe200048060ff */
[C---:B------:R-:W-:Y:S01]  /*c420*/  FFMA R51, R73.reuse, R124, R51 ;  /* 0x0000007c49337223 */ /* 0x040fe20000000033 */
[----:B------:R-:W-:Y:S01]  /*c430*/  F2FP.SATFINITE.E5M2.F32.PACK_AB_MERGE_C R39, R40, R39, RZ ;  /* 0x000000272827723e */ /* 0x000fe200048060ff */
[----:B------:R-:W-:Y:S02]  /*c440*/  HADD2.F32 R129, -RZ, R154.H1_H1 ;  /* 0x3000009aff817230 */ /* 0x000fe40000004100 */
[C---:B------:R-:W-:Y:S01]  /*c450*/  FMUL R55, R70.reuse, R62 ;  /* 0x0000003e46377220 */ /* 0x040fe20000400000 */
[C---:B------:R-:W-:Y:S01]  /*c460*/  FFMA R52, R73.reuse, R125, R52 ;  /* 0x0000007d49347223 */ /* 0x040fe20000000034 */
[----:B------:R-:W-:Y:S01]  /*c470*/  FMUL R56, R70, R63 ;  /* 0x0000003f46387220 */ /* 0x000fe20000400000 */
[C---:B------:R-:W-:Y:S01]  /*c480*/  FFMA R53, R73.reuse, R126, R53 ;  /* 0x0000007e49357223 */ /* 0x040fe20000000035 */
[C---:B------:R-:W-:Y:S01]  /*c490*/  FFMA R54, R73.reuse, R127, R54 ;  /* 0x0000007f49367223 */ /* 0x040fe20000000036 */
[--C-:B------:R-:W-:Y:S02]  /*c4a0*/  HADD2.F32 R74, -RZ, R155.reuse.H0_H0 ;  /* 0x2000009bff4a7230 */ /* 0x100fe40000004100 */
[C---:B------:R-:W-:Y:S01]  /*c4b0*/  FFMA R55, R73.reuse, R128, R55 ;  /* 0x0000008049377223 */ /* 0x040fe20000000037 */
[----:B------:R-:W-:Y:S02]  /*c4c0*/  HADD2.F32 R131, -RZ, R155.H1_H1 ;  /* 0x3000009bff837230 */ /* 0x000fe40000004100 */
[C---:B------:R-:W-:Y:S01]  /*c4d0*/  FFMA R56, R73.reuse, R129, R56 ;  /* 0x0000008149387223 */ /* 0x040fe20000000038 */
[----:B------:R-:W-:Y:S01]  /*c4e0*/  F2FP.SATFINITE.E5M2.F32.PACK_AB_MERGE_C R43, R44, R43, RZ ;  /* 0x0000002b2c2b723e */ /* 0x000fe200048060ff */
[C---:B------:R-:W-:Y:S01]  /*c4f0*/  FFMA R57, R73.reuse, R72, R57 ;  /* 0x0000004849397223 */ /* 0x040fe20000000039 */
[C---:B------:R-:W-:Y:S01]  /*c500*/  FFMA R58, R73.reuse, R75, R58 ;  /* 0x0000004b493a7223 */ /* 0x040fe2000000003a */
[C---:B------:R-:W-:Y:S01]  /*c510*/  FFMA R59, R73.reuse, R74, R59 ;  /* 0x0000004a493b7223 */ /* 0x040fe2000000003b */
[----:B------:R-:W-:Y:S01]  /*c520*/  F2FP.SATFINITE.E5M2.F32.PACK_AB_MERGE_C R33, R34, R33, R35 ;  /* 0x000000212221723e */ /* 0x000fe20004806023 */
[----:B------:R-:W-:Y:S01]  /*c530*/  FFMA R60, R73, R131, R60 ;  /* 0x00000083493c7223 */ /* 0x000fe2000000003c */
[----:B------:R-:W-:Y:S02]  /*c540*/  F2FP.SATFINITE.E5M2.F32.PACK_AB_MERGE_C R32, R30, R29, R32 ;  /* 0x0000001d1e20723e */ /* 0x000fe40004806020 */
        /* <DEDUP_REMOVED lines=11> */
[----:B------:R-:W-:Y:S03]  /*c600*/  IADD3 R68, PT, PT, R68, 0x1, RZ ;  /* 0x0000000144447810 */ /* 0x000fe60007ffe0ff */
        /* <DEDUP_REMOVED lines=18> */
.L_x_161:
[----:B------:R-:W-:Y:S05]  /*c730*/  BSYNC.RECONVERGENT B0 ;  /* 0x0000000000007941 */ /* 0x000fea0003800200 */
.L_x_160:
[----:B------:R-:W-:Y:S01]  /*c740*/  R2UR UR5, R160 ;  /* 0x00000000a00572ca */ /* 0x000fe200000e0000 */
[----:B------:R-:W-:Y:S01]  /*c750*/  BAR.SYNC.DEFER_BLOCKING 0x1, 0x80 ;  /* 0x0042000000007b1d */ /* 0x000fe20000010000 */
[----:B------:R-:W-:Y:S01]  /*c760*/  R2UR UR4, R161 ;  /* 0x00000000a10472ca */ /* 0x000fe200000e0000 */
[----:B------:R-:W-:Y:S01]  /*c770*/  UISETP.NE.AND UP0, UPT, UR46, URZ, UPT ;  /* 0x000000ff2e00728c */ /* 0x000fe2000bf05270 */
[----:B------:R-:W-:Y:S02]  /*c780*/  ISETP.NE.AND P0, PT, R164, 0x2, PT ;  /* 0x00000002a400780c */ /* 0x000fe40003f05270 */
[----:B------:R-:W-:Y:S02]  /*c790*/  ISETP.NE.AND P1, PT, R68, 0x2, PT ;  /* 0x000000024400780c */ /* 0x000fe40003f25270 */
[----:B------:R-:W-:Y:S02]  /*c7a0*/  SEL R0, RZ, 0x1, P0 ;  /* 0x00000001ff007807 */ /* 0x000fe40000000000 */
[----:B------:R-:W-:Y:S02]  /*c7b0*/  SEL R3, RZ, 0x1, P1 ;  /* 0x00000001ff037807 */ /* 0x000fe40000800000 */
[----:B------:R-:W-:Y:S01]  /*c7c0*/  LOP3.LUT R169, R169, R0, RZ, 0x3c, !PT ;  /* 0x00000000a9a97212 */ /* 0x000fe200078e3cff */
[----:B------:R-:W-:Y:S01]  /*c7d0*/  UIADD3 UR20, UPT, UPT, UR37, UR5, URZ ;  /* 0x0000000525147290 */ /* 0x000fe2000fffe0ff */
[----:B------:R-:W-:Y:S01]  /*c7e0*/  LOP3.LUT R170, R170, R3, RZ, 0x3c, !PT ;  /* 0x00000003aaaa7212 */ /* 0x000fe200078e3cff */
[----:B------:R-:W-:Y:S01]  /*c7f0*/  UIADD3 UR16, UPT, UPT, UR38, UR4, URZ ;  /* 0x0000000426107290 */ /* 0x000fe2000fffe0ff */
[----:B------:R-:W-:Y:S02]  /*c800*/  SEL R164, R164, RZ, P0 ;  /* 0x000000ffa4a47207 */ /* 0x000fe40000000000 */
[----:B------:R-:W-:Y:S01]  /*c810*/  SEL R68, R68, RZ, P1 ;  /* 0x000000ff44447207 */ /* 0x000fe20000800000 */
[----:B------:R-:W-:Y:S01]  /*c820*/  UMOV UR36, UR59 ;  /* 0x0000003b00247c82 */ /* 0x000fe20008000000 */
[----:B------:R-:W-:Y:S07]  /*c830*/  BRA.U UP0, `(.L_x_162) ;  /* 0xffffff9900787547 */ /* 0x000fee000b83ffff */
[----:B------:R-:W-:Y:S05]  /*c840*/  EXIT ;  /* 0x000000000000794d */ /* 0x000fea0003800000 */
.L_x_25:
[----:B--2---:R2:W3:Y:S02]  /*c850*/  SYNCS.PHASECHK.TRANS64.TRYWAIT P0, [R3+URZ+0x200], R2 ;  /* 0x00020002030075a7 */ /* 0x0044e400080011ff */
[----:B---3--:R-:W-:Y:S05]  /*c860*/  @!P0 NANOSLEEP.SYNCS 0x989680 ;  /* 0x009896800000895d */ /* 0x008fea0003900000 */
[----:B------:R-:W3:Y:S02]  /*c870*/  @!P0 SYNCS.PHASECHK.TRANS64 P0, [R3+URZ+0x200], R2 ;  /* 0x00020002030085a7 */ /* 0x000ee400080010ff */
[----:B---3--:R-:W-:Y:S05]  /*c880*/  @!P0 BRA `(.L_x_25) ;  /* 0xfffffffc00f08947 */ /* 0x008fea000383ffff */
[----:B------:R-:W-:Y:S05]  /*c890*/  BRA `(.L_x_163) ;  /* 0xffffff5000f47947 */ /* 0x000fea000383ffff */
.L_x_28:
[----:B-1----:R-:W-:-:S07]  /*c8a0*/  MOV R0, UR33 ;  /* 0x0000002100007c02 */ /* 0x002fce0008000f00 */
.L_x_164:
[----:B-1----:R1:W2:Y:S02]  /*c8b0*/  SYNCS.PHASECHK.TRANS64.TRYWAIT P0, [R0+URZ+0xb0], R3 ;  /* 0x0000b003000075a7 */ /* 0x0022a400080011ff */
[----:B--2---:R-:W-:Y:S05]  /*c8c0*/  @!P0 NANOSLEEP.SYNCS 0x989680 ;  /* 0x009896800000895d */ /* 0x004fea0003900000 */
[----:B------:R-:W2:Y:S02]  /*c8d0*/  @!P0 SYNCS.PHASECHK.TRANS64 P0, [R0+URZ+0xb0], R3 ;  /* 0x0000b003000085a7 */ /* 0x000ea400080010ff */
[----:B--2---:R-:W-:Y:S05]  /*c8e0*/  @!P0 BRA `(.L_x_164) ;  /* 0xfffffffc00f08947 */ /* 0x004fea000383ffff */
[----:B------:R-:W-:Y:S05]  /*c8f0*/  BRA `(.L_x_27) ;  /* 0xffffff54004c7947 */ /* 0x000fea000383ffff */
.L_x_35:
[----:B-1----:R-:W-:-:S07]  /*c900*/  MOV R0, UR17 ;  /* 0x0000001100007c02 */ /* 0x002fce0008000f00 */
.L_x_165:
[----:B-1----:R1:W2:Y:S02]  /*c910*/  SYNCS.PHASECHK.TRANS64.TRYWAIT P0, [R0+URZ+0xb0], R3 ;  /* 0x0000b003000075a7 */ /* 0x0022a400080011ff */
[----:B--2---:R-:W-:Y:S05]  /*c920*/  @!P0 NANOSLEEP.SYNCS 0x989680 ;  /* 0x009896800000895d */ /* 0x004fea0003900000 */
[----:B------:R-:W2:Y:S02]  /*c930*/  @!P0 SYNCS.PHASECHK.TRANS64 P0, [R0+URZ+0xb0], R3 ;  /* 0x0000b003000085a7 */ /* 0x000ea400080010ff */
[----:B--2---:R-:W-:Y:S05]  /*c940*/  @!P0 BRA `(.L_x_165) ;  /* 0xfffffffc00f08947 */ /* 0x004fea000383ffff */
[----:B------:R-:W-:Y:S05]  /*c950*/  BRA `(.L_x_34) ;  /* 0xffffff58000c7947 */ /* 0x000fea000383ffff */
.L_x_40:
[----:B-1----:R1:W2:Y:S02]  /*c960*/  SYNCS.PHASECHK.TRANS64.TRYWAIT P0, [R3+URZ+0x1b0], R0 ;  /* 0x0001b000030075a7 */ /* 0x0022a400080011ff */
[----:B--2---:R-:W-:Y:S05]  /*c970*/  @!P0 NANOSLEEP.SYNCS 0x989680 ;  /* 0x009896800000895d */ /* 0x004fea0003900000 */
[----:B------:R-:W2:Y:S02]  /*c980*/  @!P0 SYNCS.PHASECHK.TRANS64 P0, [R3+URZ+0x1b0], R0 ;  /* 0x0001b000030085a7 */ /* 0x000ea400080010ff */
[----:B--2---:R-:W-:Y:S05]  /*c990*/  @!P0 BRA `(.L_x_40) ;  /* 0xfffffffc00f08947 */ /* 0x004fea000383ffff */
[----:B------:R-:W-:Y:S05]  /*c9a0*/  BRA `(.L_x_166) ;  /* 0xffffff5800b47947 */ /* 0x000fea000383ffff */
.L_x_44:
[----:B-1----:R-:W-:-:S07]  /*c9b0*/  MOV R0, UR4 ;  /* 0x0000000400007c02 */ /* 0x002fce0008000f00 */
.L_x_167:
[----:B-1----:R1:W2:Y:S02]  /*c9c0*/  SYNCS.PHASECHK.TRANS64.TRYWAIT P0, [R0+URZ], R3 ;  /* 0x00000003000075a7 */ /* 0x0022a400080011ff */
[----:B--2---:R-:W-:Y:S05]  /*c9d0*/  @!P0 NANOSLEEP.SYNCS 0x989680 ;  /* 0x009896800000895d */ /* 0x004fea0003900000 */
[----:B------:R-:W2:Y:S02]  /*c9e0*/  @!P0 SYNCS.PHASECHK.TRANS64 P0, [R0+URZ], R3 ;  /* 0x00000003000085a7 */ /* 0x000ea400080010ff */
[----:B--2---:R-:W-:Y:S05]  /*c9f0*/  @!P0 BRA `(.L_x_167) ;  /* 0xfffffffc00f08947 */ /* 0x004fea000383ffff */
[----:B------:R-:W-:Y:S05]  /*ca00*/  BRA `(.L_x_168) ;  /* 0xffffff6000607947 */ /* 0x000fea000383ffff */
.L_x_45:
[----:B------:R-:W-:-:S07]  /*ca10*/  MOV R0, UR5 ;  /* 0x0000000500007c02 */ /* 0x000fce0008000f00 */
.L_x_169:
[----:B-1----:R1:W2:Y:S02]  /*ca20*/  SYNCS.PHASECHK.TRANS64.TRYWAIT P0, [R0+URZ], R3 ;  /* 0x00000003000075a7 */ /* 0x0022a400080011ff */
[----:B--2---:R-:W-:Y:S05]  /*ca30*/  @!P0 NANOSLEEP.SYNCS 0x989680 ;  /* 0x009896800000895d */ /* 0x004fea0003900000 */
[----:B------:R-:W2:Y:S02]  /*ca40*/  @!P0 SYNCS.PHASECHK.TRANS64 P0, [R0+URZ], R3 ;  /* 0x00000003000085a7 */ /* 0x000ea400080010ff */
[----:B--2---:R-:W-:Y:S05]  /*ca50*/  @!P0 BRA `(.L_x_169) ;  /* 0xfffffffc00f08947 */ /* 0x004fea000383ffff */
[----:B------:R-:W-:Y:S05]  /*ca60*/  BRA `(.L_x_170) ;  /* 0xffffff60006c7947 */ /* 0x000fea000383ffff */
.L_x_46:
[----:B------:R-:W-:-:S07]  /*ca70*/  MOV R0, UR5 ;  /* 0x0000000500007c02 */ /* 0x000fce0008000f00 */
.L_x_171:
[----:B-1----:R1:W2:Y:S02]  /*ca80*/  SYNCS.PHASECHK.TRANS64.TRYWAIT P0, [R0+URZ], R3 ;  /* 0x00000003000075a7 */ /* 0x0022a400080011ff */
[----:B--2---:R-:W-:Y:S05]  /*ca90*/  @!P0 NANOSLEEP.SYNCS 0x989680 ;  /* 0x009896800000895d */ /* 0x004fea0003900000 */
[----:B------:R-:W2:Y:S02]  /*caa0*/  @!P0 SYNCS.PHASECHK.TRANS64 P0, [R0+URZ], R3 ;  /* 0x00000003000085a7 */ /* 0x000ea400080010ff */
[----:B--2---:R-:W-:Y:S05]  /*cab0*/  @!P0 BRA `(.L_x_171) ;  /* 0xfffffffc00f08947 */ /* 0x004fea000383ffff */
[----:B------:R-:W-:Y:S05]  /*cac0*/  BRA `(.L_x_172) ;  /* 0xffffff6000787947 */ /* 0x000fea000383ffff */
.L_x_47:
[----:B------:R-:W-:-:S07]  /*cad0*/  MOV R0, UR5 ;  /* 0x0000000500007c02 */ /* 0x000fce0008000f00 */
.L_x_173:
[----:B-1----:R1:W2:Y:S02]  /*cae0*/  SYNCS.PHASECHK.TRANS64.TRYWAIT P0, [R0+URZ], R3 ;  /* 0x00000003000075a7 */ /* 0x0022a400080011ff */
[----:B--2---:R-:W-:Y:S05]  /*caf0*/  @!P0 NANOSLEEP.SYNCS 0x989680 ;  /* 0x009896800000895d */ /* 0x004fea0003900000 */
[----:B------:R-:W2:Y:S02]  /*cb00*/  @!P0 SYNCS.PHASECHK.TRANS64 P0, [R0+URZ], R3 ;  /* 0x00000003000085a7 */ /* 0x000ea400080010ff */
[----:B--2---:R-:W-:Y:S05]  /*cb10*/  @!P0 BRA `(.L_x_173) ;  /* 0xfffffffc00f08947 */ /* 0x004fea000383ffff */
[----:B------:R-:W-:Y:S05]  /*cb20*/  BRA `(.L_x_174) ;  /* 0xffffff6000847947 */ /* 0x000fea000383ffff */
.L_x_48:
[----:B------:R-:W-:-:S07]  /*cb30*/  MOV R0, UR5 ;  /* 0x0000000500007c02 */ /* 0x000fce0008000f00 */
.L_x_175:
[----:B-1----:R1:W2:Y:S02]  /*cb40*/  SYNCS.PHASECHK.TRANS64.TRYWAIT P0, [R0+URZ], R3 ;  /* 0x00000003000075a7 */ /* 0x0022a400080011ff */
[----:B--2---:R-:W-:Y:S05]  /*cb50*/  @!P0 NANOSLEEP.SYNCS 0x989680 ;  /* 0x009896800000895d */ /* 0x004fea0003900000 */
[----:B------:R-:W2:Y:S02]  /*cb60*/  @!P0 SYNCS.PHASECHK.TRANS64 P0, [R0+URZ], R3 ;  /* 0x00000003000085a7 */ /* 0x000ea400080010ff */
[----:B--2---:R-:W-:Y:S05]  /*cb70*/  @!P0 BRA `(.L_x_175) ;  /* 0xfffffffc00f08947 */ /* 0x004fea000383ffff */
[----:B------:R-:W-:Y:S05]  /*cb80*/  BRA `(.L_x_176) ;  /* 0xffffff6000907947 */ /* 0x000fea000383ffff */
.L_x_49:
[----:B------:R-:W-:-:S07]  /*cb90*/  MOV R0, UR5 ;  /* 0x0000000500007c02 */ /* 0x000fce0008000f00 */
.L_x_177:
[----:B-1----:R1:W2:Y:S02]  /*cba0*/  SYNCS.PHASECHK.TRANS64.TRYWAIT P0, [R0+URZ], R3 ;  /* 0x00000003000075a7 */ /* 0x0022a400080011ff */
[----:B--2---:R-:W-:Y:S05]  /*cbb0*/  @!P0 NANOSLEEP.SYNCS 0x989680 ;  /* 0x009896800000895d */ /* 0x004fea0003900000 */
[----:B------:R-:W2:Y:S02]  /*cbc0*/  @!P0 SYNCS.PHASECHK.TRANS64 P0, [R0+URZ], R3 ;  /* 0x00000003000085a7 */ /* 0x000ea400080010ff */
[----:B--2---:R-:W-:Y:S05]  /*cbd0*/  @!P0 BRA `(.L_x_177) ;  /* 0xfffffffc00f08947 */ /* 0x004fea000383ffff */
[----:B------:R-:W-:Y:S05]  /*cbe0*/  BRA `(.L_x_178) ;  /* 0xffffff60009c7947 */ /* 0x000fea000383ffff */
.L_x_50:
[----:B------:R-:W-:-:S07]  /*cbf0*/  MOV R0, UR5 ;  /* 0x0000000500007c02 */ /* 0x000fce0008000f00 */
.L_x_179:
[----:B-1----:R1:W2:Y:S02]  /*cc00*/  SYNCS.PHASECHK.TRANS64.TRYWAIT P0, [R0+URZ], R3 ;  /* 0x00000003000075a7 */ /* 0x0022a400080011ff */
[----:B--2---:R-:W-:Y:S05]  /*cc10*/  @!P0 NANOSLEEP.SYNCS 0x989680 ;  /* 0x009896800000895d */ /* 0x004fea0003900000 */
[----:B------:R-:W2:Y:S02]  /*cc20*/  @!P0 SYNCS.PHASECHK.TRANS64 P0, [R0+URZ], R3 ;  /* 0x00000003000085a7 */ /* 0x000ea400080010ff */
[----:B--2---:R-:W-:Y:S05]  /*cc30*/  @!P0 BRA `(.L_x_179) ;  /* 0xfffffffc00f08947 */ /* 0x004fea000383ffff */
[----:B------:R-:W-:Y:S05]  /*cc40*/  BRA `(.L_x_180) ;  /* 0xffffff6000a87947 */ /* 0x000fea000383ffff */
.L_x_51:
[----:B------:R-:W-:-:S07]  /*cc50*/  MOV R0, UR5 ;  /* 0x0000000500007c02 */ /* 0x000fce0008000f00 */
.L_x_181:
[----:B-1----:R1:W2:Y:S02]  /*cc60*/  SYNCS.PHASECHK.TRANS64.TRYWAIT P0, [R0+URZ], R3 ;  /* 0x00000003000075a7 */ /* 0x0022a400080011ff */
[----:B--2---:R-:W-:Y:S05]  /*cc70*/  @!P0 NANOSLEEP.SYNCS 0x989680 ;  /* 0x009896800000895d */ /* 0x004fea0003900000 */
[----:B------:R-:W2:Y:S02]  /*cc80*/  @!P0 SYNCS.PHASECHK.TRANS64 P0, [R0+URZ], R3 ;  /* 0x00000003000085a7 */ /* 0x000ea400080010ff */
[----:B--2---:R-:W-:Y:S05]  /*cc90*/  @!P0 BRA `(.L_x_181) ;  /* 0xfffffffc00f08947 */ /* 0x004fea000383ffff */
[----:B------:R-:W-:Y:S05]  /*cca0*/  BRA `(.L_x_182) ;  /* 0xffffff6000b47947 */ /* 0x000fea000383ffff */
.L_x_52:
[----:B------:R-:W-:-:S07]  /*ccb0*/  MOV R0, UR5 ;  /* 0x0000000500007c02 */ /* 0x000fce0008000f00 */
.L_x_183:
[----:B-1----:R1:W2:Y:S02]  /*ccc0*/  SYNCS.PHASECHK.TRANS64.TRYWAIT P0, [R0+URZ], R3 ;  /* 0x00000003000075a7 */ /* 0x0022a400080011ff */
[----:B--2---:R-:W-:Y:S05]  /*ccd0*/  @!P0 NANOSLEEP.SYNCS 0x989680 ;  /* 0x009896800000895d */ /* 0x004fea0003900000 */
[----:B------:R-:W2:Y:S02]  /*cce0*/  @!P0 SYNCS.PHASECHK.TRANS64 P0, [R0+URZ], R3 ;  /* 0x00000003000085a7 */ /* 0x000ea400080010ff */
[----:B--2---:R-:W-:Y:S05]  /*ccf0*/  @!P0 BRA `(.L_x_183) ;  /* 0xfffffffc00f08947 */ /* 0x004fea000383ffff */
[----:B------:R-:W-:Y:S05]  /*cd00*/  BRA `(.L_x_184) ;  /* 0xffffff6000c07947 */ /* 0x000fea000383ffff */
.L_x_53:
[----:B------:R-:W-:-:S07]  /*cd10*/  MOV R0, UR5 ;  /* 0x0000000500007c02 */ /* 0x000fce0008000f00 */
.L_x_185:
[----:B-1----:R1:W2:Y:S02]  /*cd20*/  SYNCS.PHASECHK.TRANS64.TRYWAIT P0, [R0+URZ], R3 ;  /* 0x00000003000075a7 */ /* 0x0022a400080011ff */
[----:B--2---:R-:W-:Y:S05]  /*cd30*/  @!P0 NANOSLEEP.SYNCS 0x989680 ;  /* 0x009896800000895d */ /* 0x004fea0003900000 */
[----:B------:R-:W2:Y:S02]  /*cd40*/  @!P0 SYNCS.PHASECHK.TRANS64 P0, [R0+URZ], R3 ;  /* 0x00000003000085a7 */ /* 0x000ea400080010ff */
[----:B--2---:R-:W-:Y:S05]  /*cd50*/  @!P0 BRA `(.L_x_185) ;  /* 0xfffffffc00f08947 */ /* 0x004fea000383ffff */
[----:B------:R-:W-:Y:S05]  /*cd60*/  BRA `(.L_x_186) ;  /* 0xffffff6000cc7947 */ /* 0x000fea000383ffff */
.L_x_54:
[----:B------:R-:W-:-:S07]  /*cd70*/  MOV R0, UR5 ;  /* 0x0000000500007c02 */ /* 0x000fce0008000f00 */
.L_x_187:
[----:B-1----:R1:W2:Y:S02]  /*cd80*/  SYNCS.PHASECHK.TRANS64.TRYWAIT P0, [R0+URZ], R3 ;  /* 0x00000003000075a7 */ /* 0x0022a400080011ff */
[----:B--2---:R-:W-:Y:S05]  /*cd90*/  @!P0 NANOSLEEP.SYNCS 0x989680 ;  /* 0x009896800000895d */ /* 0x004fea0003900000 */
[----:B------:R-:W2:Y:S02]  /*cda0*/  @!P0 SYNCS.PHASECHK.TRANS64 P0, [R0+URZ], R3 ;  /* 0x00000003000085a7 */ /* 0x000ea400080010ff */
[----:B--2---:R-:W-:Y:S05]  /*cdb0*/  @!P0 BRA `(.L_x_187) ;  /* 0xfffffffc00f08947 */ /* 0x004fea000383ffff */
[----:B------:R-:W-:Y:S05]  /*cdc0*/  BRA `(.L_x_188) ;  /* 0xffffff6000d87947 */ /* 0x000fea000383ffff */
.L_x_55:
[----:B------:R-:W-:-:S07]  /*cdd0*/  MOV R0, UR5 ;  /* 0x0000000500007c02 */ /* 0x000fce0008000f00 */
.L_x_189:
[----:B-1----:R1:W2:Y:S02]  /*cde0*/  SYNCS.PHASECHK.TRANS64.TRYWAIT P0, [R0+URZ], R3 ;  /* 0x00000003000075a7 */ /* 0x0022a400080011ff */
[----:B--2---:R-:W-:Y:S05]  /*cdf0*/  @!P0 NANOSLEEP.SYNCS 0x989680 ;  /* 0x009896800000895d */ /* 0x004fea0003900000 */
[----:B------:R-:W2:Y:S02]  /*ce00*/  @!P0 SYNCS.PHASECHK.TRANS64 P0, [R0+URZ], R3 ;  /* 0x00000003000085a7 */ /* 0x000ea400080010ff */
[----:B--2---:R-:W-:Y:S05]  /*ce10*/  @!P0 BRA `(.L_x_189) ;  /* 0xfffffffc00f08947 */ /* 0x004fea000383ffff */
[----:B------:R-:W-:Y:S05]  /*ce20*/  BRA `(.L_x_190) ;  /* 0xffffff6000e47947 */ /* 0x000fea000383ffff */
.L_x_56:
[----:B------:R-:W-:-:S07]  /*ce30*/  MOV R0, UR5 ;  /* 0x0000000500007c02 */ /* 0x000fce0008000f00 */
.L_x_191:
[----:B-1----:R1:W2:Y:S02]  /*ce40*/  SYNCS.PHASECHK.TRANS64.TRYWAIT P0, [R0+URZ], R3 ;  /* 0x00000003000075a7 */ /* 0x0022a400080011ff */
[----:B--2---:R-:W-:Y:S05]  /*ce50*/  @!P0 NANOSLEEP.SYNCS 0x989680 ;  /* 0x009896800000895d */ /* 0x004fea0003900000 */
[----:B------:R-:W2:Y:S02]  /*ce60*/  @!P0 SYNCS.PHASECHK.TRANS64 P0, [R0+URZ], R3 ;  /* 0x00000003000085a7 */ /* 0x000ea400080010ff */
[----:B--2---:R-:W-:Y:S05]  /*ce70*/  @!P0 BRA `(.L_x_191) ;  /* 0xfffffffc00f08947 */ /* 0x004fea000383ffff */
[----:B------:R-:W-:Y:S05]  /*ce80*/  BRA `(.L_x_192) ;  /* 0xffffff6000f07947 */ /* 0x000fea000383ffff */
.L_x_57:
[----:B------:R-:W-:-:S07]  /*ce90*/  MOV R0, UR5 ;  /* 0x0000000500007c02 */ /* 0x000fce0008000f00 */
.L_x_193:
[----:B-1----:R1:W2:Y:S02]  /*cea0*/  SYNCS.PHASECHK.TRANS64.TRYWAIT P0, [R0+URZ], R3 ;  /* 0x00000003000075a7 */ /* 0x0022a400080011ff */
[----:B--2---:R-:W-:Y:S05]  /*ceb0*/  @!P0 NANOSLEEP.SYNCS 0x989680 ;  /* 0x009896800000895d */ /* 0x004fea0003900000 */
[----:B------:R-:W2:Y:S02]  /*cec0*/  @!P0 SYNCS.PHASECHK.TRANS64 P0, [R0+URZ], R3 ;  /* 0x00000003000085a7 */ /* 0x000ea400080010ff */
[----:B--2---:R-:W-:Y:S05]  /*ced0*/  @!P0 BRA `(.L_x_193) ;  /* 0xfffffffc00f08947 */ /* 0x004fea000383ffff */
[----:B------:R-:W-:Y:S05]  /*cee0*/  BRA `(.L_x_194) ;  /* 0xffffff6000fc7947 */ /* 0x000fea000383ffff */
.L_x_58:
[----:B------:R-:W-:-:S07]  /*cef0*/  MOV R0, UR5 ;  /* 0x0000000500007c02 */ /* 0x000fce0008000f00 */
.L_x_195:
[----:B-1----:R1:W2:Y:S02]  /*cf00*/  SYNCS.PHASECHK.TRANS64.TRYWAIT P0, [R0+URZ], R3 ;  /* 0x00000003000075a7 */ /* 0x0022a400080011ff */
[----:B--2---:R-:W-:Y:S05]  /*cf10*/  @!P0 NANOSLEEP.SYNCS 0x989680 ;  /* 0x009896800000895d */ /* 0x004fea0003900000 */
[----:B------:R-:W2:Y:S02]  /*cf20*/  @!P0 SYNCS.PHASECHK.TRANS64 P0, [R0+URZ], R3 ;  /* 0x00000003000085a7 */ /* 0x000ea400080010ff */
[----:B--2---:R-:W-:Y:S05]  /*cf30*/  @!P0 BRA `(.L_x_195) ;  /* 0xfffffffc00f08947 */ /* 0x004fea000383ffff */
[----:B------:R-:W-:Y:S05]  /*cf40*/  BRA `(.L_x_196) ;  /* 0xffffff6400087947 */ /* 0x000fea000383ffff */
.L_x_59:
[----:B------:R-:W-:-:S07]  /*cf50*/  MOV R0, UR5 ;  /* 0x0000000500007c02 */ /* 0x000fce0008000f00 */
.L_x_197:
[----:B-1----:R1:W2:Y:S02]  /*cf60*/  SYNCS.PHASECHK.TRANS64.TRYWAIT P0, [R0+URZ], R3 ;  /* 0x00000003000075a7 */ /* 0x0022a400080011ff */
[----:B--2---:R-:W-:Y:S05]  /*cf70*/  @!P0 NANOSLEEP.SYNCS 0x989680 ;  /* 0x009896800000895d */ /* 0x004fea0003900000 */
[----:B------:R-:W2:Y:S02]  /*cf80*/  @!P0 SYNCS.PHASECHK.TRANS64 P0, [R0+URZ], R3 ;  /* 0x00000003000085a7 */ /* 0x000ea400080010ff */
[----:B--2---:R-:W-:Y:S05]  /*cf90*/  @!P0 BRA `(.L_x_197) ;  /* 0xfffffffc00f08947 */ /* 0x004fea000383ffff */
[----:B------:R-:W-:Y:S05]  /*cfa0*/  BRA `(.L_x_198) ;  /* 0xffffff6400147947 */ /* 0x000fea000383ffff */
.L_x_60:
[----:B------:R-:W-:-:S07]  /*cfb0*/  MOV R0, UR5 ;  /* 0x0000000500007c02 */ /* 0x000fce0008000f00 */
.L_x_199:
[----:B-1----:R1:W2:Y:S02]  /*cfc0*/  SYNCS.PHASECHK.TRANS64.TRYWAIT P0, [R0+URZ], R3 ;  /* 0x00000003000075a7 */ /* 0x0022a400080011ff */
[----:B--2---:R-:W-:Y:S05]  /*cfd0*/  @!P0 NANOSLEEP.SYNCS 0x989680 ;  /* 0x009896800000895d */ /* 0x004fea0003900000 */
[----:B------:R-:W2:Y:S02]  /*cfe0*/  @!P0 SYNCS.PHASECHK.TRANS64 P0, [R0+URZ], R3 ;  /* 0x00000003000085a7 */ /* 0x000ea400080010ff */
[----:B--2---:R-:W-:Y:S05]  /*cff0*/  @!P0 BRA `(.L_x_199) ;  /* 0xfffffffc00f08947 */ /* 0x004fea000383ffff */
[----:B------:R-:W-:Y:S05]  /*d000*/  BRA `(.L_x_200) ;  /* 0xffffff6400207947 */ /* 0x000fea000383ffff */
.L_x_61:
[----:B------:R-:W-:-:S07]  /*d010*/  MOV R0, UR5 ;  /* 0x0000000500007c02 */ /* 0x000fce0008000f00 */
.L_x_201:
[----:B-1----:R1:W2:Y:S02]  /*d020*/  SYNCS.PHASECHK.TRANS64.TRYWAIT P0, [R0+URZ], R3 ;  /* 0x00000003000075a7 */ /* 0x0022a400080011ff */
[----:B--2---:R-:W-:Y:S05]  /*d030*/  @!P0 NANOSLEEP.SYNCS 0x989680 ;  /* 0x009896800000895d */ /* 0x004fea0003900000 */
[----:B------:R-:W2:Y:S02]  /*d040*/  @!P0 SYNCS.PHASECHK.TRANS64 P0, [R0+URZ], R3 ;  /* 0x00000003000085a7 */ /* 0x000ea400080010ff */
[----:B--2---:R-:W-:Y:S05]  /*d050*/  @!P0 BRA `(.L_x_201) ;  /* 0xfffffffc00f08947 */ /* 0x004fea000383ffff */
[----:B------:R-:W-:Y:S05]  /*d060*/  BRA `(.L_x_202) ;  /* 0xffffff64002c7947 */ /* 0x000fea000383ffff */
.L_x_62:
[----:B------:R-:W-:-:S07]  /*d070*/  MOV R0, UR5 ;  /* 0x0000000500007c02 */ /* 0x000fce0008000f00 */
.L_x_203:
[----:B-1----:R1:W2:Y:S02]  /*d080*/  SYNCS.PHASECHK.TRANS64.TRYWAIT P0, [R0+URZ], R3 ;  /* 0x00000003000075a7 */ /* 0x0022a400080011ff */
[----:B--2---:R-:W-:Y:S05]  /*d090*/  @!P0 NANOSLEEP.SYNCS 0x989680 ;  /* 0x009896800000895d */ /* 0x004fea0003900000 */
[----:B------:R-:W2:Y:S02]  /*d0a0*/  @!P0 SYNCS.PHASECHK.TRANS64 P0, [R0+URZ], R3 ;  /* 0x00000003000085a7 */ /* 0x000ea400080010ff */
[----:B--2---:R-:W-:Y:S05]  /*d0b0*/  @!P0 BRA `(.L_x_203) ;  /* 0xfffffffc00f08947 */ /* 0x004fea000383ffff */
[----:B------:R-:W-:Y:S05]  /*d0c0*/  BRA `(.L_x_204) ;  /* 0xffffff6400387947 */ /* 0x000fea000383ffff */
.L_x_63:
[----:B------:R-:W-:-:S07]  /*d0d0*/  MOV R0, UR5 ;  /* 0x0000000500007c02 */ /* 0x000fce0008000f00 */
.L_x_205:
[----:B-1----:R1:W2:Y:S02]  /*d0e0*/  SYNCS.PHASECHK.TRANS64.TRYWAIT P0, [R0+URZ], R3 ;  /* 0x00000003000075a7 */ /* 0x0022a400080011ff */
[----:B--2---:R-:W-:Y:S05]  /*d0f0*/  @!P0 NANOSLEEP.SYNCS 0x989680 ;  /* 0x009896800000895d */ /* 0x004fea0003900000 */
[----:B------:R-:W2:Y:S02]  /*d100*/  @!P0 SYNCS.PHASECHK.TRANS64 P0, [R0+URZ], R3 ;  /* 0x00000003000085a7 */ /* 0x000ea400080010ff */
[----:B--2---:R-:W-:Y:S05]  /*d110*/  @!P0 BRA `(.L_x_205) ;  /* 0xfffffffc00f08947 */ /* 0x004fea000383ffff */
[----:B------:R-:W-:Y:S05]  /*d120*/  BRA `(.L_x_206) ;  /* 0xffffff6400447947 */ /* 0x000fea000383ffff */
.L_x_64:
[----:B------:R-:W-:-:S07]  /*d130*/  MOV R0, UR5 ;  /* 0x0000000500007c02 */ /* 0x000fce0008000f00 */
.L_x_207:
[----:B-1----:R1:W2:Y:S02]  /*d140*/  SYNCS.PHASECHK.TRANS64.TRYWAIT P0, [R0+URZ], R3 ;  /* 0x00000003000075a7 */ /* 0x0022a400080011ff */
[----:B--2---:R-:W-:Y:S05]  /*d150*/  @!P0 NANOSLEEP.SYNCS 0x989680 ;  /* 0x009896800000895d */ /* 0x004fea0003900000 */
[----:B------:R-:W2:Y:S02]  /*d160*/  @!P0 SYNCS.PHASECHK.TRANS64 P0, [R0+URZ], R3 ;  /* 0x00000003000085a7 */ /* 0x000ea400080010ff */
[----:B--2---:R-:W-:Y:S05]  /*d170*/  @!P0 BRA `(.L_x_207) ;  /* 0xfffffffc00f08947 */ /* 0x004fea000383ffff */
[----:B------:R-:W-:Y:S05]  /*d180*/  BRA `(.L_x_208) ;  /* 0xffffff6400507947 */ /* 0x000fea000383ffff */
.L_x_67:
[----:B-1----:R1:W2:Y:S02]  /*d190*/  SYNCS.PHASECHK.TRANS64.TRYWAIT P0, [R0+URZ+0x1f0], R5 ;  /* 0x0001f005000075a7 */ /* 0x0022a400080011ff */
[----:B--2---:R-:W-:Y:S05]  /*d1a0*/  @!P0 NANOSLEEP.SYNCS 0x989680 ;  /* 0x009896800000895d */ /* 0x004fea0003900000 */
[----:B------:R-:W2:Y:S02]  /*d1b0*/  @!P0 SYNCS.PHASECHK.TRANS64 P0, [R0+URZ+0x1f0], R5 ;  /* 0x0001f005000085a7 */ /* 0x000ea400080010ff */
[----:B--2---:R-:W-:Y:S05]  /*d1c0*/  @!P0 BRA `(.L_x_67) ;  /* 0xfffffffc00f08947 */ /* 0x004fea000383ffff */
[----:B------:R-:W-:Y:S05]  /*d1d0*/  BRA `(.L_x_209) ;  /* 0xffffff6400ac7947 */ /* 0x000fea000383ffff */
.L_x_68:
[----:B------:R-:W-:-:S07]  /*d1e0*/  MOV R0, UR4 ;  /* 0x0000000400007c02 */ /* 0x000fce0008000f00 */
.L_x_210:
[----:B-1----:R1:W2:Y:S02]  /*d1f0*/  SYNCS.PHASECHK.TRANS64.TRYWAIT P0, [R0+URZ+0x1c0], R7 ;  /* 0x0001c007000075a7 */ /* 0x0022a400080011ff */
[----:B--2---:R-:W-:Y:S05]  /*d200*/  @!P0 NANOSLEEP.SYNCS 0x989680 ;  /* 0x009896800000895d */ /* 0x004fea0003900000 */
[----:B------:R-:W2:Y:S02]  /*d210*/  @!P0 SYNCS.PHASECHK.TRANS64 P0, [R0+URZ+0x1c0], R7 ;  /* 0x0001c007000085a7 */ /* 0x000ea400080010ff */
[----:B--2---:R-:W-:Y:S05]  /*d220*/  @!P0 BRA `(.L_x_210) ;  /* 0xfffffffc00f08947 */ /* 0x004fea000383ffff */
[----:B------:R-:W-:Y:S05]  /*d230*/  BRA `(.L_x_211) ;  /* 0xffffff6400bc7947 */ /* 0x000fea000383ffff */
.L_x_69:
[----:B-1----:R1:W2:Y:S02]  /*d240*/  SYNCS.PHASECHK.TRANS64.TRYWAIT P1, [R0+URZ+0x1b0], R5 ;  /* 0x0001b005000075a7 */ /* 0x0022a400080211ff */
[----:B--2---:R-:W-:Y:S05]  /*d250*/  @!P1 NANOSLEEP.SYNCS 0x989680 ;  /* 0x009896800000995d */ /* 0x004fea0003900000 */
[----:B------:R-:W2:Y:S02]  /*d260*/  @!P1 SYNCS.PHASECHK.TRANS64 P1, [R0+URZ+0x1b0], R5 ;  /* 0x0001b005000095a7 */ /* 0x000ea400080210ff */
[----:B--2---:R-:W-:Y:S05]  /*d270*/  @!P1 BRA `(.L_x_69) ;  /* 0xfffffffc00f09947 */ /* 0x004fea000383ffff */
[----:B------:R-:W-:Y:S05]  /*d280*/  BRA `(.L_x_212) ;  /* 0xffffff6400ec7947 */ /* 0x000fea000383ffff */
.L_x_72:
[----:B------:R-:W-:-:S07]  /*d290*/  MOV R0, UR4 ;  /* 0x0000000400007c02 */ /* 0x000fce0008000f00 */
.L_x_213:
[----:B-1----:R1:W2:Y:S02]  /*d2a0*/  SYNCS.PHASECHK.TRANS64.TRYWAIT P0, [R0+URZ+0x1c0], R3 ;  /* 0x0001c003000075a7 */ /* 0x0022a400080011ff */
[----:B--2---:R-:W-:Y:S05]  /*d2b0*/  @!P0 NANOSLEEP.SYNCS 0x989680 ;  /* 0x009896800000895d */ /* 0x004fea0003900000 */
[----:B------:R-:W2:Y:S02]  /*d2c0*/  @!P0 SYNCS.PHASECHK.TRANS64 P0, [R0+URZ+0x1c0], R3 ;  /* 0x0001c003000085a7 */ /* 0x000ea400080010ff */
[----:B--2---:R-:W-:Y:S05]  /*d2d0*/  @!P0 BRA `(.L_x_213) ;  /* 0xfffffffc00f08947 */ /* 0x004fea000383ffff */
[----:B------:R-:W-:Y:S05]  /*d2e0*/  BRA `(.L_x_71) ;  /* 0xffffff6800407947 */ /* 0x000fea000383ffff */
.L_x_81:
[----:B-1----:R-:W-:-:S04]  /*d2f0*/  MOV R5, UR5 ;  /* 0x0000000500057c02 */ /* 0x002fc80008000f00 */
[----:B------:R1:W2:Y:S03]  /*d300*/  SYNCS.PHASECHK.TRANS64.TRYWAIT P0, [R5+URZ+0x8], R6 ;  /* 0x00000806050075a7 */ /* 0x0002a600080011ff */
[----:B--2---:R-:W-:Y:S05]  /*d310*/  @!P0 NANOSLEEP.SYNCS 0x989680 ;  /* 0x009896800000895d */ /* 0x004fea0003900000 */
[----:B------:R-:W2:Y:S02]  /*d320*/  @!P0 SYNCS.PHASECHK.TRANS64 P0, [R5+URZ+0x8], R6 ;  /* 0x00000806050085a7 */ /* 0x000ea400080010ff */
[----:B--2---:R-:W-:Y:S05]  /*d330*/  @!P0 BRA `(.L_x_81) ;  /* 0xfffffffc00ec8947 */ /* 0x004fea000383ffff */
[----:B------:R-:W-:Y:S05]  /*d340*/  BRA `(.L_x_80) ;  /* 0xffffff6800f47947 */ /* 0x000fea000383ffff */
.L_x_83:
[----:B------:R-:W-:Y:S01]  /*d350*/  BSSY B0, `(.L_x_214) ;  /* 0x0000006000007945 */ /* 0x000fe20003800000 */
[----:B------:R-:W-:-:S07]  /*d360*/  MOV R15, 0xffffffff ;  /* 0xffffffff000f7802 */ /* 0x000fce0000000f00 */
[----:B-1---5:R-:W-:Y:S05]  /*d370*/  WARPSYNC.COLLECTIVE R15, `(.L_x_215) ;  /* 0x000000000f0c7348 */ /* 0x022fea0003c00000 */
[----:B------:R-:W-:Y:S02]  /*d380*/  ELECT P6, UR79, PT ;  /* 0x00000000004f782f */ /* 0x000fe400038c0000 */
[----:B------:R-:W-:Y:S01]  /*d390*/  MOV R14, UR79 ;  /* 0x0000004f000e7c02 */ /* 0x000fe20008000f00 */
[----:B-1---5:R-:W-:Y:S10]  /*d3a0*/  ENDCOLLECTIVE ;  /* 0x000000000000791b */ /* 0x022ff40003800000 */
.L_x_215:
[----:B------:R-:W-:Y:S05]  /*d3b0*/  BSYNC B0 ;  /* 0x0000000000007941 */ /* 0x000fea0003800000 */
.L_x_214:
[----:B------:R-:W-:Y:S01]  /*d3c0*/  PLOP3.LUT P0, PT, P6, PT, PT, 0x80, 0x8 ;  /* 0x000000000008781c */ /* 0x000fe2000370f070 */
[----:B------:R-:W-:-:S12]  /*d3d0*/  BRA `(.L_x_216) ;  /* 0xffffff6c00207947 */ /* 0x000fd8000383ffff */
.L_x_85:
[----:B-1----:R-:W-:-:S04]  /*d3e0*/  MOV R3, UR5 ;  /* 0x0000000500037c02 */ /* 0x002fc80008000f00 */
[----:B------:R1:W2:Y:S03]  /*d3f0*/  SYNCS.PHASECHK.TRANS64.TRYWAIT P0, [R3+URZ+0x8], R4 ;  /* 0x00000804030075a7 */ /* 0x0002a600080011ff */
[----:B--2---:R-:W-:Y:S05]  /*d400*/  @!P0 NANOSLEEP.SYNCS 0x989680 ;  /* 0x009896800000895d */ /* 0x004fea0003900000 */
[----:B------:R-:W2:Y:S02]  /*d410*/  @!P0 SYNCS.PHASECHK.TRANS64 P0, [R3+URZ+0x8], R4 ;  /* 0x00000804030085a7 */ /* 0x000ea400080010ff */
[----:B--2---:R-:W-:Y:S05]  /*d420*/  @!P0 BRA `(.L_x_85) ;  /* 0xfffffffc00ec8947 */ /* 0x004fea000383ffff */
[----:B------:R-:W-:Y:S05]  /*d430*/  BRA `(.L_x_84) ;  /* 0xffffff6c00247947 */ /* 0x000fea000383ffff */
.L_x_86:
[----:B-1----:R1:W2:Y:S02]  /*d440*/  SYNCS.PHASECHK.TRANS64.TRYWAIT P0, [R0+URZ+0x1b0], R5 ;  /* 0x0001b005000075a7 */ /* 0x0022a400080011ff */
[----:B--2---:R-:W-:Y:S05]  /*d450*/  @!P0 NANOSLEEP.SYNCS 0x989680 ;  /* 0x009896800000895d */ /* 0x004fea0003900000 */
[----:B------:R-:W2:Y:S02]  /*d460*/  @!P0 SYNCS.PHASECHK.TRANS64 P0, [R0+URZ+0x1b0], R5 ;  /* 0x0001b005000085a7 */ /* 0x000ea400080010ff */
[----:B--2---:R-:W-:Y:S05]  /*d470*/  @!P0 BRA `(.L_x_86) ;  /* 0xfffffffc00f08947 */ /* 0x004fea000383ffff */
[----:B------:R-:W-:Y:S05]  /*d480*/  BRA `(.L_x_217) ;  /* 0xffffff6c00f87947 */ /* 0x000fea000383ffff */
.L_x_88:
[----:B------:R-:W-:-:S07]  /*d490*/  MOV R0, UR19 ;  /* 0x0000001300007c02 */ /* 0x000fce0008000f00 */
.L_x_218:
[----:B-1----:R1:W2:Y:S02]  /*d4a0*/  SYNCS.PHASECHK.TRANS64.TRYWAIT P0, [R0+URZ+0x1e0], R5 ;  /* 0x0001e005000075a7 */ /* 0x0022a400080011ff */
[----:B--2---:R-:W-:Y:S05]  /*d4b0*/  @!P0 NANOSLEEP.SYNCS 0x989680 ;  /* 0x009896800000895d */ /* 0x004fea0003900000 */
[----:B------:R-:W2:Y:S02]  /*d4c0*/  @!P0 SYNCS.PHASECHK.TRANS64 P0, [R0+URZ+0x1e0], R5 ;  /* 0x0001e005000085a7 */ /* 0x000ea400080010ff */
[----:B--2---:R-:W-:Y:S05]  /*d4d0*/  @!P0 BRA `(.L_x_218) ;  /* 0xfffffffc00f08947 */ /* 0x004fea000383ffff */
[----:B------:R-:W-:Y:S05]  /*d4e0*/  BRA `(.L_x_219) ;  /* 0xffffff7000407947 */ /* 0x000fea000383ffff */
.L_x_91:
[----:B------:R-:W-:Y:S07]  /*d4f0*/  MOV R0, UR6 ;  /* 0x0000000600007c02 */ /* 0x000fee0008000f00 */
.L_x_220:
[----:B-1----:R1:W2:Y:S02]  /*d500*/  SYNCS.PHASECHK.TRANS64.TRYWAIT P0, [R0+URZ], R5 ;  /* 0x00000005000075a7 */ /* 0x0022a400080011ff */
[----:B--2---:R-:W-:Y:S05]  /*d510*/  @!P0 NANOSLEEP.SYNCS 0x989680 ;  /* 0x009896800000895d */ /* 0x004fea0003900000 */
[----:B------:R-:W2:Y:S02]  /*d520*/  @!P0 SYNCS.PHASECHK.TRANS64 P0, [R0+URZ], R5 ;  /* 0x00000005000085a7 */ /* 0x000ea400080010ff */
[----:B--2---:R-:W-:Y:S05]  /*d530*/  @!P0 BRA `(.L_x_220) ;  /* 0xfffffffc00f08947 */ /* 0x004fea000383ffff */
[----:B------:R-:W-:Y:S05]  /*d540*/  BRA `(.L_x_90) ;  /* 0xffffff7000587947 */ /* 0x000fea000383ffff */
.L_x_95:
[----:B-1----:R-:W-:-:S07]  /*d550*/  MOV R0, UR4 ;  /* 0x0000000400007c02 */ /* 0x002fce0008000f00 */
.L_x_221:
[----:B-1----:R1:W2:Y:S02]  /*d560*/  SYNCS.PHASECHK.TRANS64.TRYWAIT P0, [R0+URZ], R3 ;  /* 0x00000003000075a7 */ /* 0x0022a400080011ff */
[----:B--2---:R-:W-:Y:S05]  /*d570*/  @!P0 NANOSLEEP.SYNCS 0x989680 ;  /* 0x009896800000895d */ /* 0x004fea0003900000 */
[----:B------:R-:W2:Y:S02]  /*d580*/  @!P0 SYNCS.PHASECHK.TRANS64 P0, [R0+URZ], R3 ;  /* 0x00000003000085a7 */ /* 0x000ea400080010ff */
[----:B--2---:R-:W-:Y:S05]  /*d590*/  @!P0 BRA `(.L_x_221) ;  /* 0xfffffffc00f08947 */ /* 0x004fea000383ffff */
[----:B------:R-:W-:Y:S05]  /*d5a0*/  BRA `(.L_x_222) ;  /* 0xffffff7400107947 */ /* 0x000fea000383ffff */
.L_x_98:
[----:B------:R-:W-:-:S07]  /*d5b0*/  MOV R0, UR13 ;  /* 0x0000000d00007c02 */ /* 0x000fce0008000f00 */
.L_x_223:
[----:B-1----:R1:W2:Y:S02]  /*d5c0*/  SYNCS.PHASECHK.TRANS64.TRYWAIT P1, [R0+URZ+0x210], R3 ;  /* 0x00021003000075a7 */ /* 0x0022a400080211ff */
[----:B--2---:R-:W-:Y:S05]  /*d5d0*/  @!P1 NANOSLEEP.SYNCS 0x989680 ;  /* 0x009896800000995d */ /* 0x004fea0003900000 */
[----:B------:R-:W2:Y:S02]  /*d5e0*/  @!P1 SYNCS.PHASECHK.TRANS64 P1, [R0+URZ+0x210], R3 ;  /* 0x00021003000095a7 */ /* 0x000ea400080210ff */
[----:B--2---:R-:W-:Y:S05]  /*d5f0*/  @!P1 BRA `(.L_x_223) ;  /* 0xfffffffc00f09947 */ /* 0x004fea000383ffff */
[----:B------:R-:W-:Y:S05]  /*d600*/  BRA `(.L_x_224) ;  /* 0xffffff74005c7947 */ /* 0x000fea000383ffff */
.L_x_103:
[----:B--2---:R2:W3:Y:S02]  /*d610*/  SYNCS.PHASECHK.TRANS64.TRYWAIT P0, [R12+URZ+0x1b0], R9 ;  /* 0x0001b0090c0075a7 */ /* 0x0044e400080011ff */
[----:B---3--:R-:W-:Y:S05]  /*d620*/  @!P0 NANOSLEEP.SYNCS 0x989680 ;  /* 0x009896800000895d */ /* 0x008fea0003900000 */
[----:B------:R-:W3:Y:S02]  /*d630*/  @!P0 SYNCS.PHASECHK.TRANS64 P0, [R12+URZ+0x1b0], R9 ;  /* 0x0001b0090c0085a7 */ /* 0x000ee400080010ff */
[----:B---3--:R-:W-:Y:S05]  /*d640*/  @!P0 BRA `(.L_x_103) ;  /* 0xfffffffc00f08947 */ /* 0x008fea000383ffff */
[----:B------:R-:W-:Y:S05]  /*d650*/  BRA `(.L_x_225) ;  /* 0xffffff7800847947 */ /* 0x000fea000383ffff */
.L_x_106:
[----:B------:R-:W-:Y:S07]  /*d660*/  MOV R0, UR21 ;  /* 0x0000001500007c02 */ /* 0x000fee0008000f00 */
.L_x_226:
[----:B--2---:R2:W3:Y:S02]  /*d670*/  SYNCS.PHASECHK.TRANS64.TRYWAIT P2, [R0+URZ+0x1a8], R11 ;  /* 0x0001a80b000075a7 */ /* 0x0044e400080411ff */
[----:B---3--:R-:W-:Y:S05]  /*d680*/  @!P2 NANOSLEEP.SYNCS 0x989680 ;  /* 0x009896800000a95d */ /* 0x008fea0003900000 */
[----:B------:R-:W3:Y:S02]  /*d690*/  @!P2 SYNCS.PHASECHK.TRANS64 P2, [R0+URZ+0x1a8], R11 ;  /* 0x0001a80b0000a5a7 */ /* 0x000ee400080410ff */
[----:B---3--:R-:W-:Y:S05]  /*d6a0*/  @!P2 BRA `(.L_x_226) ;  /* 0xfffffffc00f0a947 */ /* 0x008fea000383ffff */
[----:B------:R-:W-:Y:S05]  /*d6b0*/  BRA `(.L_x_105) ;  /* 0xffffff7c00ec7947 */ /* 0x000fea000383ffff */
.L_x_109:
[----:B--2---:R-:W-:Y:S07]  /*d6c0*/  MOV R0, UR21 ;  /* 0x0000001500007c02 */ /* 0x004fee0008000f00 */
.L_x_227:
[----:B--2---:R2:W3:Y:S02]  /*d6d0*/  SYNCS.PHASECHK.TRANS64.TRYWAIT P0, [R0+URZ+0x180], R9 ;  /* 0x00018009000075a7 */ /* 0x0044e400080011ff */
[----:B---3--:R-:W-:Y:S05]  /*d6e0*/  @!P0 NANOSLEEP.SYNCS 0x989680 ;  /* 0x009896800000895d */ /* 0x008fea0003900000 */
[----:B------:R-:W3:Y:S02]  /*d6f0*/  @!P0 SYNCS.PHASECHK.TRANS64 P0, [R0+URZ+0x180], R9 ;  /* 0x00018009000085a7 */ /* 0x000ee400080010ff */
[----:B---3--:R-:W-:Y:S05]  /*d700*/  @!P0 BRA `(.L_x_227) ;  /* 0xfffffffc00f08947 */ /* 0x008fea000383ffff */
[----:B------:R-:W-:Y:S05]  /*d710*/  BRA `(.L_x_228) ;  /* 0xffffff8000487947 */ /* 0x000fea000383ffff */
.L_x_110:
[----:B------:R-:W-:Y:S07]  /*d720*/  MOV R0, UR21 ;  /* 0x0000001500007c02 */ /* 0x000fee0008000f00 */
.L_x_229:
[----:B--2---:R2:W3:Y:S02]  /*d730*/  SYNCS.PHASECHK.TRANS64.TRYWAIT P0, [R0+URZ+0x188], R9 ;  /* 0x00018809000075a7 */ /* 0x0044e400080011ff */
[----:B---3--:R-:W-:Y:S05]  /*d740*/  @!P0 NANOSLEEP.SYNCS 0x989680 ;  /* 0x009896800000895d */ /* 0x008fea0003900000 */
[----:B------:R-:W3:Y:S02]  /*d750*/  @!P0 SYNCS.PHASECHK.TRANS64 P0, [R0+URZ+0x188], R9 ;  /* 0x00018809000085a7 */ /* 0x000ee400080010ff */
[----:B---3--:R-:W-:Y:S05]  /*d760*/  @!P0 BRA `(.L_x_229) ;  /* 0xfffffffc00f08947 */ /* 0x008fea000383ffff */
[----:B------:R-:W-:Y:S05]  /*d770*/  BRA `(.L_x_230) ;  /* 0xffffff8000847947 */ /* 0x000fea000383ffff */
.L_x_111:
[----:B------:R-:W-:Y:S07]  /*d780*/  MOV R0, UR21 ;  /* 0x0000001500007c02 */ /* 0x000fee0008000f00 */
.L_x_231:
[----:B--2---:R2:W3:Y:S02]  /*d790*/  SYNCS.PHASECHK.TRANS64.TRYWAIT P0, [R0+URZ+0x190], R9 ;  /* 0x00019009000075a7 */ /* 0x0044e400080011ff */
[----:B---3--:R-:W-:Y:S05]  /*d7a0*/  @!P0 NANOSLEEP.SYNCS 0x989680 ;  /* 0x009896800000895d */ /* 0x008fea0003900000 */
[----:B------:R-:W3:Y:S02]  /*d7b0*/  @!P0 SYNCS.PHASECHK.TRANS64 P0, [R0+URZ+0x190], R9 ;  /* 0x00019009000085a7 */ /* 0x000ee400080010ff */
[----:B---3--:R-:W-:Y:S05]  /*d7c0*/  @!P0 BRA `(.L_x_231) ;  /* 0xfffffffc00f08947 */ /* 0x008fea000383ffff */
[----:B------:R-:W-:Y:S05]  /*d7d0*/  BRA `(.L_x_232) ;  /* 0xffffff8000cc7947 */ /* 0x000fea000383ffff */
.L_x_112:
[----:B------:R-:W-:Y:S07]  /*d7e0*/  MOV R0, UR21 ;  /* 0x0000001500007c02 */ /* 0x000fee0008000f00 */
.L_x_233:
[----:B--2---:R2:W3:Y:S02]  /*d7f0*/  SYNCS.PHASECHK.TRANS64.TRYWAIT P0, [R0+URZ+0x198], R9 ;  /* 0x00019809000075a7 */ /* 0x0044e400080011ff */
[----:B---3--:R-:W-:Y:S05]  /*d800*/  @!P0 NANOSLEEP.SYNCS 0x989680 ;  /* 0x009896800000895d */ /* 0x008fea0003900000 */
[----:B------:R-:W3:Y:S02]  /*d810*/  @!P0 SYNCS.PHASECHK.TRANS64 P0, [R0+URZ+0x198], R9 ;  /* 0x00019809000085a7 */ /* 0x000ee400080010ff */
[----:B---3--:R-:W-:Y:S05]  /*d820*/  @!P0 BRA `(.L_x_233) ;  /* 0xfffffffc00f08947 */ /* 0x008fea000383ffff */
[----:B------:R-:W-:Y:S05]  /*d830*/  BRA `(.L_x_234) ;  /* 0xffffff8400107947 */ /* 0x000fea000383ffff */
.L_x_114:
[----:B------:R-:W-:-:S07]  /*d840*/  MOV R0, UR21 ;  /* 0x0000001500007c02 */ /* 0x000fce0008000f00 */
.L_x_235:
[----:B---3--:R3:W4:Y:S02]  /*d850*/  SYNCS.PHASECHK.TRANS64.TRYWAIT P0, [R0+URZ+0x180], R3 ;  /* 0x00018003000075a7 */ /* 0x00872400080011ff */
[----:B----4-:R-:W-:Y:S05]  /*d860*/  @!P0 NANOSLEEP.SYNCS 0x989680 ;  /* 0x009896800000895d */ /* 0x010fea0003900000 */
[----:B------:R-:W4:Y:S02]  /*d870*/  @!P0 SYNCS.PHASECHK.TRANS64 P0, [R0+URZ+0x180], R3 ;  /* 0x00018003000085a7 */ /* 0x000f2400080010ff */
[----:B----4-:R-:W-:Y:S05]  /*d880*/  @!P0 BRA `(.L_x_235) ;  /* 0xfffffffc00f08947 */ /* 0x010fea000383ffff */
[----:B------:R-:W-:Y:S05]  /*d890*/  BRA `(.L_x_236) ;  /* 0xffffff8400887947 */ /* 0x000fea000383ffff */
.L_x_115:
[----:B---3--:R-:W-:-:S07]  /*d8a0*/  MOV R0, UR21 ;  /* 0x0000001500007c02 */ /* 0x008fce0008000f00 */
.L_x_237:
[----:B---3--:R3:W4:Y:S02]  /*d8b0*/  SYNCS.PHASECHK.TRANS64.TRYWAIT P0, [R0+URZ+0x188], R3 ;  /* 0x00018803000075a7 */ /* 0x00872400080011ff */
[----:B----4-:R-:W-:Y:S05]  /*d8c0*/  @!P0 NANOSLEEP.SYNCS 0x989680 ;  /* 0x009896800000895d */ /* 0x010fea0003900000 */
[----:B------:R-:W4:Y:S02]  /*d8d0*/  @!P0 SYNCS.PHASECHK.TRANS64 P0, [R0+URZ+0x188], R3 ;  /* 0x00018803000085a7 */ /* 0x000f2400080010ff */
[----:B----4-:R-:W-:Y:S05]  /*d8e0*/  @!P0 BRA `(.L_x_237) ;  /* 0xfffffffc00f08947 */ /* 0x010fea000383ffff */
[----:B------:R-:W-:Y:S05]  /*d8f0*/  BRA `(.L_x_238) ;  /* 0xffffff8400787947 */ /* 0x000fea000383ffff */
.L_x_116:
[----:B---3--:R-:W-:-:S07]  /*d900*/  MOV R0, UR21 ;  /* 0x0000001500007c02 */ /* 0x008fce0008000f00 */
.L_x_239:
[----:B---3--:R3:W4:Y:S02]  /*d910*/  SYNCS.PHASECHK.TRANS64.TRYWAIT P0, [R0+URZ+0x190], R3 ;  /* 0x00019003000075a7 */ /* 0x00872400080011ff */
[----:B----4-:R-:W-:Y:S05]  /*d920*/  @!P0 NANOSLEEP.SYNCS 0x989680 ;  /* 0x009896800000895d */ /* 0x010fea0003900000 */
[----:B------:R-:W4:Y:S02]  /*d930*/  @!P0 SYNCS.PHASECHK.TRANS64 P0, [R0+URZ+0x190], R3 ;  /* 0x00019003000085a7 */ /* 0x000f2400080010ff */
[----:B----4-:R-:W-:Y:S05]  /*d940*/  @!P0 BRA `(.L_x_239) ;  /* 0xfffffffc00f08947 */ /* 0x010fea000383ffff */
[----:B------:R-:W-:Y:S05]  /*d950*/  BRA `(.L_x_240) ;  /* 0xffffff8400687947 */ /* 0x000fea000383ffff */
.L_x_118:
[----:B-1----:R1:W2:Y:S02]  /*d960*/  SYNCS.PHASECHK.TRANS64.TRYWAIT P0, [R3+URZ+0x1b0], R0 ;  /* 0x0001b000030075a7 */ /* 0x0022a400080011ff */
[----:B--2---:R-:W-:Y:S05]  /*d970*/  @!P0 NANOSLEEP.SYNCS 0x989680 ;  /* 0x009896800000895d */ /* 0x004fea0003900000 */
[----:B------:R-:W2:Y:S02]  /*d980*/  @!P0 SYNCS.PHASECHK.TRANS64 P0, [R3+URZ+0x1b0], R0 ;  /* 0x0001b000030085a7 */ /* 0x000ea400080010ff */
[----:B--2---:R-:W-:Y:S05]  /*d990*/  @!P0 BRA `(.L_x_118) ;  /* 0xfffffffc00f08947 */ /* 0x004fea000383ffff */
[----:B------:R-:W-:Y:S05]  /*d9a0*/  BRA `(.L_x_241) ;  /* 0xffffff8800307947 */ /* 0x000fea000383ffff */
.L_x_129:
[----:B-1----:R1:W2:Y:S02]  /*d9b0*/  SYNCS.PHASECHK.TRANS64.TRYWAIT P1, [R3+URZ+0x160], R0 ;  /* 0x00016000030075a7 */ /* 0x0022a400080211ff */
[----:B--2---:R-:W-:Y:S05]  /*d9c0*/  @!P1 NANOSLEEP.SYNCS 0x989680 ;  /* 0x009896800000995d */ /* 0x004fea0003900000 */
[----:B------:R-:W2:Y:S02]  /*d9d0*/  @!P1 SYNCS.PHASECHK.TRANS64 P1, [R3+URZ+0x160], R0 ;  /* 0x00016000030095a7 */ /* 0x000ea400080210ff */
[----:B--2---:R-:W-:Y:S05]  /*d9e0*/  @!P1 BRA `(.L_x_129) ;  /* 0xfffffffc00f09947 */ /* 0x004fea000383ffff */
[----:B------:R-:W-:Y:S05]  /*d9f0*/  BRA `(.L_x_128) ;  /* 0xffffff9400b07947 */ /* 0x000fea000383ffff */
.L_x_131:
[----:B--2---:R2:W4:Y:S02]  /*da00*/  SYNCS.PHASECHK.TRANS64.TRYWAIT P0, [R163+URZ+0x1d0], R2 ;  /* 0x0001d002a30075a7 */ /* 0x00452400080011ff */
[----:B----4-:R-:W-:Y:S05]  /*da10*/  @!P0 NANOSLEEP.SYNCS 0x989680 ;  /* 0x009896800000895d */ /* 0x010fea0003900000 */
[----:B------:R-:W4:Y:S02]  /*da20*/  @!P0 SYNCS.PHASECHK.TRANS64 P0, [R163+URZ+0x1d0], R2 ;  /* 0x0001d002a30085a7 */ /* 0x000f2400080010ff */
[----:B----4-:R-:W-:Y:S05]  /*da30*/  @!P0 BRA `(.L_x_131) ;  /* 0xfffffffc00f08947 */ /* 0x010fea000383ffff */
[----:B------:R-:W-:Y:S05]  /*da40*/  BRA `(.L_x_130) ;  /* 0xffffff98000c7947 */ /* 0x000fea000383ffff */
.L_x_140:
[----:B--2---:R2:W3:Y:S02]  /*da50*/  SYNCS.PHASECHK.TRANS64.TRYWAIT P0, [R191+URZ+0x160], R0 ;  /* 0x00016000bf0075a7 */ /* 0x0044e400080011ff */
[----:B---3--:R-:W-:Y:S05]  /*da60*/  @!P0 NANOSLEEP.SYNCS 0x989680 ;  /* 0x009896800000895d */ /* 0x008fea0003900000 */
[----:B------:R-:W3:Y:S02]  /*da70*/  @!P0 SYNCS.PHASECHK.TRANS64 P0, [R191+URZ+0x160], R0 ;  /* 0x00016000bf0085a7 */ /* 0x000ee400080010ff */
[----:B---3--:R-:W-:Y:S05]  /*da80*/  @!P0 BRA `(.L_x_140) ;  /* 0xfffffffc00f08947 */ /* 0x008fea000383ffff */
[----:B------:R-:W-:Y:S05]  /*da90*/  BRA `(.L_x_139) ;  /* 0xffffffac00187947 */ /* 0x000fea000383ffff */
.L_x_149:
[----:B--2---:R2:W3:Y:S02]  /*daa0*/  SYNCS.PHASECHK.TRANS64.TRYWAIT P0, [R0+URZ+0x160], R7 ;  /* 0x00016007000075a7 */ /* 0x0044e400080011ff */
[----:B---3--:R-:W-:Y:S05]  /*dab0*/  @!P0 NANOSLEEP.SYNCS 0x989680 ;  /* 0x009896800000895d */ /* 0x008fea0003900000 */
[----:B------:R-:W3:Y:S02]  /*dac0*/  @!P0 SYNCS.PHASECHK.TRANS64 P0, [R0+URZ+0x160], R7 ;  /* 0x00016007000085a7 */ /* 0x000ee400080010ff */
[----:B---3--:R-:W-:Y:S05]  /*dad0*/  @!P0 BRA `(.L_x_149) ;  /* 0xfffffffc00f08947 */ /* 0x008fea000383ffff */
[----:B------:R-:W-:Y:S05]  /*dae0*/  BRA `(.L_x_148) ;  /* 0xffffffc000707947 */ /* 0x000fea000383ffff */
.L_x_158:
[----:B--2---:R2:W3:Y:S02]  /*daf0*/  SYNCS.PHASECHK.TRANS64.TRYWAIT P0, [R0+URZ+0x160], R5 ;  /* 0x00016005000075a7 */ /* 0x0044e400080011ff */
[----:B---3--:R-:W-:Y:S05]  /*db00*/  @!P0 NANOSLEEP.SYNCS 0x989680 ;  /* 0x009896800000895d */ /* 0x008fea0003900000 */
[----:B------:R-:W3:Y:S02]  /*db10*/  @!P0 SYNCS.PHASECHK.TRANS64 P0, [R0+URZ+0x160], R5 ;  /* 0x00016005000085a7 */ /* 0x000ee400080010ff */
[----:B---3--:R-:W-:Y:S05]  /*db20*/  @!P0 BRA `(.L_x_158) ;  /* 0xfffffffc00f08947 */ /* 0x008fea000383ffff */
[----:B------:R-:W-:Y:S05]  /*db30*/  BRA `(.L_x_157) ;  /* 0xffffffd400d47947 */ /* 0x000fea000383ffff */
        .weak           $__internal_0_$__cuda_sm10x_tcgen05_guardrail_trap_col_being_dealloced_not_returned_by_alloc
        .type           $__internal_0_$__cuda_sm10x_tcgen05_guardrail_trap_col_being_dealloced_not_returned_by_alloc,@function
        .size           $__internal_0_$__cuda_sm10x_tcgen05_guardrail_trap_col_being_dealloced_not_returned_by_alloc,($__internal_1_$__cuda_sm10x_tcgen05_guardrail_trap_phase_invalid_during_alloc - $__internal_0_$__cuda_sm10x_tcgen05_guardrail_trap_col_being_dealloced_not_returned_by_alloc)
$__internal_0_$__cuda_sm10x_tcgen05_guardrail_trap_col_being_dealloced_not_returned_by_alloc:
[----:B------:R-:W-:Y:S05]  /*db40*/  BPT.TRAP 0x1 ;  /* 0x000000040000795c */ /* 0x000fea0000300000 */
[----:B------:R-:W-:-:S04]  /*db50*/  HFMA2 R3, -RZ, RZ, 0, 0 ;  /* 0x00000000ff037431 */ /* 0x000fc800000001ff */
[----:B------:R-:W-:Y:S05]  /*db60*/  RET.REL.NODEC R2 `(_ZN7cutlass13device_kernelINS_4gemm6kernel13GemmUniversalIN4cute5tupleIJiiiiEEENS1_10collective13CollectiveMmaINS1_35MainloopSm100TmaUmmaWarpSpecializedILi22ELi2ELi2ENS5_IJNS4_1CILi2EEESB_NSA_ILi1EEEEEEEENS5_IJNSA_ILi256EEESF_NSA_ILi32EEEEEENS_12float_e5m2_tENS5_IJlSC_lEEESI_SJ_NS4_8TiledMMAINS4_8MMA_AtomIJNS4_10MMA_TraitsINS4_25SM100_MMA_F8F6F4_2x1SM_SSEJSI_SI_fSF_SF_NS4_17integral_constantINS4_4UMMA5MajorELSQ_0EEESR_NSO_INSP_7ScaleInELSS_0EEEST_EEEEEENS4_6LayoutINS5_IJSC_SC_SC_EEENS5_IJNSA_ILi0EEESY_SY_EEEEENS5_IJNS4_10UnderscoreES11_S11_EEEEENS4_28SM100_TMA_2SM_LOAD_MULTICASTENS4_14ComposedLayoutINS4_7SwizzleILi1ELi4ELi3EEENS4_18smem_ptr_flag_bitsILi8EEENSW_INS5_IJNSA_ILi8EEESG_EEENS5_IJSG_SC_EEEEEEEvNS4_8identityENS4_18SM100_TMA_2SM_LOADES1E_vS1F_EENS_8epilogue10collective18CollectiveEpilogueINS1I_23Sm100TmaWarpSpecializedILi4ELi2ELi64ELb0ELb0EEEJNS5_IJNSA_ILi128EEESF_SG_EEENS5_IJNSW_IS1N_SC_EENSW_INSA_ILi64EEESC_EEEEESI_SJ_SI_SJ_NS1I_6fusion15FusionCallbacksIS1M_NS1T_17LinearCombinationISI_fSI_fLNS_15FloatRoundStyleE2EEES1O_S1S_JEEENS4_5SM1004TMEM4LOAD26SM100_TMEM_LOAD_32dp32b64xENS4_13SM90_TMA_LOADENS15_INS16_ILi2ELi4ELi3EEES19_NSW_INS5_IJS1A_S1Q_EEENS5_IJS1Q_SC_EEEEEEENS4_39AutoVectorizingCopyWithAssumedAlignmentILi128EEENS4_14SM90_TMA_STOREES28_S2A_S2A_EEEvvEEEEvNT_6ParamsE) ;  /* 0xffffff2402247950 */ /* 0x000fea0003c3ffff */
        .weak           $__internal_1_$__cuda_sm10x_tcgen05_guardrail_trap_phase_invalid_during_alloc
        .type           $__internal_1_$__cuda_sm10x_tcgen05_guardrail_trap_phase_invalid_during_alloc,@function
        .size           $__internal_1_$__cuda_sm10x_tcgen05_guardrail_trap_phase_invalid_during_alloc,($__internal_2_$__cuda_sm10x_tcgen05_guardrail_trap_unallocated_columns_being_dealloced - $__internal_1_$__cuda_sm10x_tcgen05_guardrail_trap_phase_invalid_during_alloc)
$__internal_1_$__cuda_sm10x_tcgen05_guardrail_trap_phase_invalid_during_alloc:
[----:B------:R-:W-:Y:S05]  /*db70*/  BPT.TRAP 0x1 ;  /* 0x000000040000795c */ /* 0x000fea0000300000 */
[----:B------:R-:W-:-:S04]  /*db80*/  MOV R5, 0x0 ;  /* 0x0000000000057802 */ /* 0x000fc80000000f00 */
[----:B------:R-:W-:Y:S05]  /*db90*/  RET.REL.NODEC R4 `(_ZN7cutlass13device_kernelINS_4gemm6kernel13GemmUniversalIN4cute5tupleIJiiiiEEENS1_10collective13CollectiveMmaINS1_35MainloopSm100TmaUmmaWarpSpecializedILi22ELi2ELi2ENS5_IJNS4_1CILi2EEESB_NSA_ILi1EEEEEEEENS5_IJNSA_ILi256EEESF_NSA_ILi32EEEEEENS_12float_e5m2_tENS5_IJlSC_lEEESI_SJ_NS4_8TiledMMAINS4_8MMA_AtomIJNS4_10MMA_TraitsINS4_25SM100_MMA_F8F6F4_2x1SM_SSEJSI_SI_fSF_SF_NS4_17integral_constantINS4_4UMMA5MajorELSQ_0EEESR_NSO_INSP_7ScaleInELSS_0EEEST_EEEEEENS4_6LayoutINS5_IJSC_SC_SC_EEENS5_IJNSA_ILi0EEESY_SY_EEEEENS5_IJNS4_10UnderscoreES11_S11_EEEEENS4_28SM100_TMA_2SM_LOAD_MULTICASTENS4_14ComposedLayoutINS4_7SwizzleILi1ELi4ELi3EEENS4_18smem_ptr_flag_bitsILi8EEENSW_INS5_IJNSA_ILi8EEESG_EEENS5_IJSG_SC_EEEEEEEvNS4_8identityENS4_18SM100_TMA_2SM_LOADES1E_vS1F_EENS_8epilogue10collective18CollectiveEpilogueINS1I_23Sm100TmaWarpSpecializedILi4ELi2ELi64ELb0ELb0EEEJNS5_IJNSA_ILi128EEESF_SG_EEENS5_IJNSW_IS1N_SC_EENSW_INSA_ILi64EEESC_EEEEESI_SJ_SI_SJ_NS1I_6fusion15FusionCallbacksIS1M_NS1T_17LinearCombinationISI_fSI_fLNS_15FloatRoundStyleE2EEES1O_S1S_JEEENS4_5SM1004TMEM4LOAD26SM100_TMEM_LOAD_32dp32b64xENS4_13SM90_TMA_LOADENS15_INS16_ILi2ELi4ELi3EEES19_NSW_INS5_IJS1A_S1Q_EEENS5_IJS1Q_SC_EEEEEEENS4_39AutoVectorizingCopyWithAssumedAlignmentILi128EEENS4_14SM90_TMA_STOREES28_S2A_S2A_EEEvvEEEEvNT_6ParamsE) ;  /* 0xffffff2404187950 */ /* 0x000fea0003c3ffff */
        .weak           $__internal_2_$__cuda_sm10x_tcgen05_guardrail_trap_unallocated_columns_being_dealloced
        .type           $__internal_2_$__cuda_sm10x_tcgen05_guardrail_trap_unallocated_columns_being_dealloced,@function
        .size           $__internal_2_$__cuda_sm10x_tcgen05_guardrail_trap_unallocated_columns_being_dealloced,(.L_x_243 - $__internal_2_$__cuda_sm10x_tcgen05_guardrail_trap_unallocated_columns_being_dealloced)
$__internal_2_$__cuda_sm10x_tcgen05_guardrail_trap_unallocated_columns_being_dealloced:
[----:B------:R-:W-:Y:S05]  /*dba0*/  BPT.TRAP 0x1 ;  /* 0x000000040000795c */ /* 0x000fea0000300000 */
[----:B------:R-:W-:-:S04]  /*dbb0*/  HFMA2 R3, -RZ, RZ, 0, 0 ;  /* 0x00000000ff037431 */ /* 0x000fc800000001ff */
[----:B------:R-:W-:Y:S05]  /*dbc0*/  RET.REL.NODEC R2 `(_ZN7cutlass13device_kernelINS_4gemm6kernel13GemmUniversalIN4cute5tupleIJiiiiEEENS1_10collective13CollectiveMmaINS1_35MainloopSm100TmaUmmaWarpSpecializedILi22ELi2ELi2ENS5_IJNS4_1CILi2EEESB_NSA_ILi1EEEEEEEENS5_IJNSA_ILi256EEESF_NSA_ILi32EEEEEENS_12float_e5m2_tENS5_IJlSC_lEEESI_SJ_NS4_8TiledMMAINS4_8MMA_AtomIJNS4_10MMA_TraitsINS4_25SM100_MMA_F8F6F4_2x1SM_SSEJSI_SI_fSF_SF_NS4_17integral_constantINS4_4UMMA5MajorELSQ_0EEESR_NSO_INSP_7ScaleInELSS_0EEEST_EEEEEENS4_6LayoutINS5_IJSC_SC_SC_EEENS5_IJNSA_ILi0EEESY_SY_EEEEENS5_IJNS4_10UnderscoreES11_S11_EEEEENS4_28SM100_TMA_2SM_LOAD_MULTICASTENS4_14ComposedLayoutINS4_7SwizzleILi1ELi4ELi3EEENS4_18smem_ptr_flag_bitsILi8EEENSW_INS5_IJNSA_ILi8EEESG_EEENS5_IJSG_SC_EEEEEEEvNS4_8identityENS4_18SM100_TMA_2SM_LOADES1E_vS1F_EENS_8epilogue10collective18CollectiveEpilogueINS1I_23Sm100TmaWarpSpecializedILi4ELi2ELi64ELb0ELb0EEEJNS5_IJNSA_ILi128EEESF_SG_EEENS5_IJNSW_IS1N_SC_EENSW_INSA_ILi64EEESC_EEEEESI_SJ_SI_SJ_NS1I_6fusion15FusionCallbacksIS1M_NS1T_17LinearCombinationISI_fSI_fLNS_15FloatRoundStyleE2EEES1O_S1S_JEEENS4_5SM1004TMEM4LOAD26SM100_TMEM_LOAD_32dp32b64xENS4_13SM90_TMA_LOADENS15_INS16_ILi2ELi4ELi3EEES19_NSW_INS5_IJS1A_S1Q_EEENS5_IJS1Q_SC_EEEEEEENS4_39AutoVectorizingCopyWithAssumedAlignmentILi128EEENS4_14SM90_TMA_STOREES28_S2A_S2A_EEEvvEEEEvNT_6ParamsE) ;  /* 0xffffff24020c7950 */ /* 0x000fea0003c3ffff */
.L_x_242:
[----:B------:R-:W-:-:S00]  /*dbd0*/  BRA `(.L_x_242) ;  /* 0xfffffffc00fc7947 */ /* 0x000fc0000383ffff */
[----:B------:R-:W-:-:S00]  /*dbe0*/  NOP ;  /* 0x0000000000007918 */ /* 0x000fc00000000000 */
        /* <DEDUP_REMOVED lines=9> */
.L_x_243:


//--------------------- .nv.global.init           --------------------------
	.section	.nv.global.init,"aw",@progbits
.nv.global.init:
	.type		$str$27,@object
	.size		$str$27,($str$28 - $str$27)
$str$27:
        /*0000*/ 	.byte	0x28, 0x61, 0x64, 0x64, 0x72, 0x65, 0x73, 0x73, 0x20, 0x26, 0x20, 0x6d, 0x61, 0x73, 0x6b, 0x29
        /*0010*/ 	.byte	0x20, 0x3d, 0x3d, 0x20, 0x30, 0x00
	.type		$str$28,@object
	.size		$str$28,($str$26 - $str$28)
$str$28:
        /*0016*/ 	.byte	0x2f, 0x74, 0x6d, 0x70, 0x2f, 0x63, 0x75, 0x74, 0x6c, 0x61, 0x73, 0x73, 0x5f, 0x73, 0x77, 0x65
        /*0026*/ 	.byte	0x65, 0x70, 0x5f, 0x73, 0x72, 0x63, 0x2f, 0x69, 0x6e, 0x63, 0x6c, 0x75, 0x64, 0x65, 0x2f, 0x63
        /*0036*/ 	.byte	0x75, 0x74, 0x65, 0x2f, 0x70, 0x6f, 0x69, 0x6e, 0x74, 0x65, 0x72, 0x5f, 0x66, 0x6c, 0x61, 0x67
        /*0046*/ 	.byte	0x67, 0x65, 0x64, 0x2e, 0x68, 0x70, 0x70, 0x00
	.type		$str$26,@object
	.size		$str$26,($str$25 - $str$26)
$str$26:
        /*004e*/ 	.byte	0x2f, 0x74, 0x6d, 0x70, 0x2f, 0x63, 0x75, 0x74, 0x6c, 0x61, 0x73, 0x73, 0x5f, 0x73, 0x77, 0x65
        /*005e*/ 	.byte	0x65, 0x70, 0x5f, 0x73, 0x72, 0x63, 0x2f, 0x69, 0x6e, 0x63, 0x6c, 0x75, 0x64, 0x65, 0x2f, 0x63
        /*006e*/ 	.byte	0x75, 0x74, 0x65, 0x2f, 0x61, 0x74, 0x6f, 0x6d, 0x2f, 0x63, 0x6f, 0x70, 0x79, 0x5f, 0x74, 0x72
        /*007e*/ 	.byte	0x61, 0x69, 0x74, 0x73, 0x5f, 0x73, 0x6d, 0x31, 0x30, 0x30, 0x2e, 0x68, 0x70, 0x70, 0x00
	.type		$str$25,@object
	.size		$str$25,(__unnamed_1 - $str$25)
$str$25:
        /*008d*/ 	.byte	0x28, 0x28, 0x75, 0x69, 0x6e, 0x74, 0x33, 0x32, 0x5f, 0x74, 0x28, 0x74, 0x68, 0x72, 0x65, 0x61
        /*009d*/ 	.byte	0x64, 0x49, 0x64, 0x78, 0x2e, 0x78, 0x29, 0x20, 0x2f, 0x20, 0x33, 0x32, 0x29, 0x20, 0x25, 0x20
        /*00ad*/ 	.byte	0x34, 0x29, 0x20, 0x3d, 0x3d, 0x20, 0x28, 0x28, 0x28, 0x74, 0x6d, 0x65, 0x6d, 0x5f, 0x61, 0x64
        /*00bd*/ 	.byte	0x64, 0x72, 0x20, 0x3e, 0x3e, 0x20, 0x31, 0x36, 0x29, 0x20, 0x2f, 0x20, 0x33, 0x32, 0x29, 0x20
        /*00cd*/ 	.byte	0x25, 0x20, 0x34, 0x29, 0x00
	.type		__unnamed_1,@object
	.size		__unnamed_1,(__unnamed_2 - __unnamed_1)
__unnamed_1:
        /*00d2*/ 	.byte	0x61, 0x75, 0x74, 0x6f, 0x20, 0x63, 0x75, 0x74, 0x65, 0x3a, 0x3a, 0x61, 0x73, 0x5f, 0x70, 0x6f
        /* <DEDUP_REMOVED lines=24> */
        /*0262*/ 	.byte	0x43, 0x3c, 0x38, 0x31, 0x39, 0x32, 0x3e, 0x3e, 0x3e, 0x3e, 0x5d, 0x00
	.type		__unnamed_2,@object
	.size		__unnamed_2,(__unnamed_3 - __unnamed_2)
__unnamed_2:
        /* <DEDUP_REMOVED lines=26> */
	.type		__unnamed_3,@object
	.size		__unnamed_3,(.L_3 - __unnamed_3)
__unnamed_3:
        /* <DEDUP_REMOVED lines=42> */
        /*06aa*/ 	.byte	0x3e, 0x3e, 0x3e, 0x3e, 0x5d, 0x00
.L_3:


//--------------------- .nv.shared._ZN7cutlass13device_kernelINS_4gemm6kernel13GemmUniversalIN4cute5tupleIJiiiiEEENS1_10collective13CollectiveMmaINS1_35MainloopSm100TmaUmmaWarpSpecializedILi22ELi2ELi2ENS5_IJNS4_1CILi2EEESB_NSA_ILi1EEEEEEEENS5_IJNSA_ILi256EEESF_NSA_ILi32EEEEEENS_12float_e5m2_tENS5_IJlSC_lEEESI_SJ_NS4_8TiledMMAINS4_8MMA_AtomIJNS4_10MMA_TraitsINS4_25SM100_MMA_F8F6F4_2x1SM_SSEJSI_SI_fSF_SF_NS4_17integral_constantINS4_4UMMA5MajorELSQ_0EEESR_NSO_INSP_7ScaleInELSS_0EEEST_EEEEEENS4_6LayoutINS5_IJSC_SC_SC_EEENS5_IJNSA_ILi0EEESY_SY_EEEEENS5_IJNS4_10UnderscoreES11_S11_EEEEENS4_28SM100_TMA_2SM_LOAD_MULTICASTENS4_14ComposedLayoutINS4_7SwizzleILi1ELi4ELi3EEENS4_18smem_ptr_flag_bitsILi8EEENSW_INS5_IJNSA_ILi8EEESG_EEENS5_IJSG_SC_EEEEEEEvNS4_8identityENS4_18SM100_TMA_2SM_LOADES1E_vS1F_EENS_8epilogue10collective18CollectiveEpilogueINS1I_23Sm100TmaWarpSpecializedILi4ELi2ELi64ELb0ELb0EEEJNS5_IJNSA_ILi128EEESF_SG_EEENS5_IJNSW_IS1N_SC_EENSW_INSA_ILi64EEESC_EEEEESI_SJ_SI_SJ_NS1I_6fusion15FusionCallbacksIS1M_NS1T_17LinearCombinationISI_fSI_fLNS_15FloatRoundStyleE2EEES1O_S1S_JEEENS4_5SM1004TMEM4LOAD26SM100_TMEM_LOAD_32dp32b64xENS4_13SM90_TMA_LOADENS15_INS16_ILi2ELi4ELi3EEES19_NSW_INS5_IJS1A_S1Q_EEENS5_IJS1Q_SC_EEEEEEENS4_39AutoVectorizingCopyWithAssumedAlignmentILi128EEENS4_14SM90_TMA_STOREES28_S2A_S2A_EEEvvEEEEvNT_6ParamsE --------------------------
	.section	.nv.shared._ZN7cutlass13device_kernelINS_4gemm6kernel13GemmUniversalIN4cute5tupleIJiiiiEEENS1_10collective13CollectiveMmaINS1_35MainloopSm100TmaUmmaWarpSpecializedILi22ELi2ELi2ENS5_IJNS4_1CILi2EEESB_NSA_ILi1EEEEEEEENS5_IJNSA_ILi256EEESF_NSA_ILi32EEEEEENS_12float_e5m2_tENS5_IJlSC_lEEESI_SJ_NS4_8TiledMMAINS4_8MMA_AtomIJNS4_10MMA_TraitsINS4_25SM100_MMA_F8F6F4_2x1SM_SSEJSI_SI_fSF_SF_NS4_17integral_constantINS4_4UMMA5MajorELSQ_0EEESR_NSO_INSP_7ScaleInELSS_0EEEST_EEEEEENS4_6LayoutINS5_IJSC_SC_SC_EEENS5_IJNSA_ILi0EEESY_SY_EEEEENS5_IJNS4_10UnderscoreES11_S11_EEEEENS4_28SM100_TMA_2SM_LOAD_MULTICASTENS4_14ComposedLayoutINS4_7SwizzleILi1ELi4ELi3EEENS4_18smem_ptr_flag_bitsILi8EEENSW_INS5_IJNSA_ILi8EEESG_EEENS5_IJSG_SC_EEEEEEEvNS4_8identityENS4_18SM100_TMA_2SM_LOADES1E_vS1F_EENS_8epilogue10collective18CollectiveEpilogueINS1I_23Sm100TmaWarpSpecializedILi4ELi2ELi64ELb0ELb0EEEJNS5_IJNSA_ILi128EEESF_SG_EEENS5_IJNSW_IS1N_SC_EENSW_INSA_ILi64EEESC_EEEEESI_SJ_SI_SJ_NS1I_6fusion15FusionCallbacksIS1M_NS1T_17LinearCombinationISI_fSI_fLNS_15FloatRoundStyleE2EEES1O_S1S_JEEENS4_5SM1004TMEM4LOAD26SM100_TMEM_LOAD_32dp32b64xENS4_13SM90_TMA_LOADENS15_INS16_ILi2ELi4ELi3EEES19_NSW_INS5_IJS1A_S1Q_EEENS5_IJS1Q_SC_EEEEEEENS4_39AutoVectorizingCopyWithAssumedAlignmentILi128EEENS4_14SM90_TMA_STOREES28_S2A_S2A_EEEvvEEEEvNT_6ParamsE,"aw",@nobits
	.sectionflags	@""
	.align	16
	.zero		1024


//--------------------- .nv.shared.reserved.0     --------------------------
	.section	.nv.shared.reserved.0,"aw",@nobits
	.weak		__nv_reservedSMEM_offset_0_alias
	.size		__nv_reservedSMEM_offset_0_alias, 0, 64
	.other		__nv_reservedSMEM_offset_0_alias,@"STO_CUDA_RESERVED_SHARED STV_DEFAULT"
__nv_reservedSMEM_offset_0_alias:
	.zero		0
.nv.shared.reserved.0:
	.zero		64
	.weak		__nv_reservedSMEM_tcgen05_partition
	.type		__nv_reservedSMEM_tcgen05_partition,@object
	.size		__nv_reservedSMEM_tcgen05_partition,(.L_0 - __nv_reservedSMEM_tcgen05_partition)
__nv_reservedSMEM_tcgen05_partition:
	.zero		32
.L_0:


//--------------------- .nv.global                --------------------------
	.section	.nv.global,"aw",@nobits
.nv.global:
	.type		_ZN39_INTERNAL_6e00c913_4_k_cu_53824641_94894cute1_E,@object
	.size		_ZN39_INTERNAL_6e00c913_4_k_cu_53824641_94894cute1_E,(_ZN39_INTERNAL_6e00c913_4_k_cu_53824641_94894cuda3std3__45__cpo6cbeginE - _ZN39_INTERNAL_6e00c913_4_k_cu_53824641_94894cute1_E)
_ZN39_INTERNAL_6e00c913_4_k_cu_53824641_94894cute1_E:
	.zero		1
	.type		_ZN39_INTERNAL_6e00c913_4_k_cu_53824641_94894cuda3std3__45__cpo6cbeginE,@object
	.size		_ZN39_INTERNAL_6e00c913_4_k_cu_53824641_94894cuda3std3__45__cpo6cbeginE,(_ZN39_INTERNAL_6e00c913_4_k_cu_53824641_94894cuda3std3__48in_placeE - _ZN39_INTERNAL_6e00c913_4_k_cu_53824641_94894cuda3std3__45__cpo6cbeginE)
_ZN39_INTERNAL_6e00c913_4_k_cu_53824641_94894cuda3std3__45__cpo6cbeginE:
	.zero		1
	.type		_ZN39_INTERNAL_6e00c913_4_k_cu_53824641_94894cuda3std3__48in_placeE,@object
	.size		_ZN39_INTERNAL_6e00c913_4_k_cu_53824641_94894cuda3std3__48in_placeE,(_ZN39_INTERNAL_6e00c913_4_k_cu_53824641_94894cuda3std6ranges3__45__cpo9iter_moveE - _ZN39_INTERNAL_6e00c913_4_k_cu_53824641_94894cuda3std3__48in_placeE)
_ZN39_INTERNAL_6e00c913_4_k_cu_53824641_94894cuda3std3__48in_placeE:
	.zero		1
	.type		_ZN39_INTERNAL_6e00c913_4_k_cu_53824641_94894cuda3std6ranges3__45__cpo9iter_moveE,@object
	.size		_ZN39_INTERNAL_6e00c913_4_k_cu_53824641_94894cuda3std6ranges3__45__cpo9iter_moveE,(_ZN39_INTERNAL_6e00c913_4_k_cu_53824641_94894cuda3std3__45__cpo5beginE - _ZN39_INTERNAL_6e00c913_4_k_cu_53824641_94894cuda3std6ranges3__45__cpo9iter_moveE)
_ZN39_INTERNAL_6e00c913_4_k_cu_53824641_94894cuda3std6ranges3__45__cpo9iter_moveE:
	.zero		1
	.type		_ZN39_INTERNAL_6e00c913_4_k_cu_53824641_94894cuda3std3__45__cpo5beginE,@object
	.size		_ZN39_INTERNAL_6e00c913_4_k_cu_53824641_94894cuda3std3__45__cpo5beginE,(_ZN39_INTERNAL_6e00c913_4_k_cu_53824641_94894cuda3std3__441_GLOBAL__N__6e00c913_4_k_cu_53824641_94896ignoreE - _ZN39_INTERNAL_6e00c913_4_k_cu_53824641_94894cuda3std3__45__cpo5beginE)
_ZN39_INTERNAL_6e00c913_4_k_cu_53824641_94894cuda3std3__45__cpo5beginE:
	.zero		1
	.type		_ZN39_INTERNAL_6e00c913_4_k_cu_53824641_94894cuda3std3__441_GLOBAL__N__6e00c913_4_k_cu_53824641_94896ignoreE,@object
	.size		_ZN39_INTERNAL_6e00c913_4_k_cu_53824641_94894cuda3std3__441_GLOBAL__N__6e00c913_4_k_cu_53824641_94896ignoreE,(_ZN39_INTERNAL_6e00c913_4_k_cu_53824641_94894cute7productE - _ZN39_INTERNAL_6e00c913_4_k_cu_53824641_94894cuda3std3__441_GLOBAL__N__6e00c913_4_k_cu_53824641_94896ignoreE)
_ZN39_INTERNAL_6e00c913_4_k_cu_53824641_94894cuda3std3__441_GLOBAL__N__6e00c913_4_k_cu_53824641_94896ignoreE:
	.zero		1
	.type		_ZN39_INTERNAL_6e00c913_4_k_cu_53824641_94894cute7productE,@object
	.size		_ZN39_INTERNAL_6e00c913_4_k_cu_53824641_94894cute7productE,(_ZN39_INTERNAL_6e00c913_4_k_cu_53824641_94894cuda3std3__45__cpo3endE - _ZN39_INTERNAL_6e00c913_4_k_cu_53824641_94894cute7productE)
_ZN39_INTERNAL_6e00c913_4_k_cu_53824641_94894cute7productE:
	.zero		1
	.type		_ZN39_INTERNAL_6e00c913_4_k_cu_53824641_94894cuda3std3__45__cpo3endE,@object
	.size		_ZN39_INTERNAL_6e00c913_4_k_cu_53824641_94894cuda3std3__45__cpo3endE,(_ZN39_INTERNAL_6e00c913_4_k_cu_53824641_94894cuda3std3__419piecewise_constructE - _ZN39_INTERNAL_6e00c913_4_k_cu_53824641_94894cuda3std3__45__cpo3endE)
_ZN39_INTERNAL_6e00c913_4_k_cu_53824641_94894cuda3std3__45__cpo3endE:
	.zero		1
	.type		_ZN39_INTERNAL_6e00c913_4_k_cu_53824641_94894cuda3std3__419piecewise_constructE,@object
	.size		_ZN39_INTERNAL_6e00c913_4_k_cu_53824641_94894cuda3std3__419piecewise_constructE,(_ZN39_INTERNAL_6e00c913_4_k_cu_53824641_94894cuda3std3__45__cpo4cendE - _ZN39_INTERNAL_6e00c913_4_k_cu_53824641_94894cuda3std3__419piecewise_constructE)
_ZN39_INTERNAL_6e00c913_4_k_cu_53824641_94894cuda3std3__419piecewise_constructE:
	.zero		1
	.type		_ZN39_INTERNAL_6e00c913_4_k_cu_53824641_94894cuda3std3__45__cpo4cendE,@object
	.size		_ZN39_INTERNAL_6e00c913_4_k_cu_53824641_94894cuda3std3__45__cpo4cendE,(_ZN39_INTERNAL_6e00c913_4_k_cu_53824641_94894cuda3std6ranges3__45__cpo4swapE - _ZN39_INTERNAL_6e00c913_4_k_cu_53824641_94894cuda3std3__45__cpo4cendE)
_ZN39_INTERNAL_6e00c913_4_k_cu_53824641_94894cuda3std3__45__cpo4cendE:
	.zero		1
	.type		_ZN39_INTERNAL_6e00c913_4_k_cu_53824641_94894cuda3std6ranges3__45__cpo4swapE,@object
	.size		_ZN39_INTERNAL_6e00c913_4_k_cu_53824641_94894cuda3std6ranges3__45__cpo4swapE,(.L_11 - _ZN39_INTERNAL_6e00c913_4_k_cu_53824641_94894cuda3std6ranges3__45__cpo4swapE)
_ZN39_INTERNAL_6e00c913_4_k_cu_53824641_94894cuda3std6ranges3__45__cpo4swapE:
	.zero		1
.L_11:


//--------------------- .nv.constant0._ZN7cutlass13device_kernelINS_4gemm6kernel13GemmUniversalIN4cute5tupleIJiiiiEEENS1_10collective13CollectiveMmaINS1_35MainloopSm100TmaUmmaWarpSpecializedILi22ELi2ELi2ENS5_IJNS4_1CILi2EEESB_NSA_ILi1EEEEEEEENS5_IJNSA_ILi256EEESF_NSA_ILi32EEEEEENS_12float_e5m2_tENS5_IJlSC_lEEESI_SJ_NS4_8TiledMMAINS4_8MMA_AtomIJNS4_10MMA_TraitsINS4_25SM100_MMA_F8F6F4_2x1SM_SSEJSI_SI_fSF_SF_NS4_17integral_constantINS4_4UMMA5MajorELSQ_0EEESR_NSO_INSP_7ScaleInELSS_0EEEST_EEEEEENS4_6LayoutINS5_IJSC_SC_SC_EEENS5_IJNSA_ILi0EEESY_SY_EEEEENS5_IJNS4_10UnderscoreES11_S11_EEEEENS4_28SM100_TMA_2SM_LOAD_MULTICASTENS4_14ComposedLayoutINS4_7SwizzleILi1ELi4ELi3EEENS4_18smem_ptr_flag_bitsILi8EEENSW_INS5_IJNSA_ILi8EEESG_EEENS5_IJSG_SC_EEEEEEEvNS4_8identityENS4_18SM100_TMA_2SM_LOADES1E_vS1F_EENS_8epilogue10collective18CollectiveEpilogueINS1I_23Sm100TmaWarpSpecializedILi4ELi2ELi64ELb0ELb0EEEJNS5_IJNSA_ILi128EEESF_SG_EEENS5_IJNSW_IS1N_SC_EENSW_INSA_ILi64EEESC_EEEEESI_SJ_SI_SJ_NS1I_6fusion15FusionCallbacksIS1M_NS1T_17LinearCombinationISI_fSI_fLNS_15FloatRoundStyleE2EEES1O_S1S_JEEENS4_5SM1004TMEM4LOAD26SM100_TMEM_LOAD_32dp32b64xENS4_13SM90_TMA_LOADENS15_INS16_ILi2ELi4ELi3EEES19_NSW_INS5_IJS1A_S1Q_EEENS5_IJS1Q_SC_EEEEEEENS4_39AutoVectorizingCopyWithAssumedAlignmentILi128EEENS4_14SM90_TMA_STOREES28_S2A_S2A_EEEvvEEEEvNT_6ParamsE --------------------------
	.section	.nv.constant0._ZN7cutlass13device_kernelINS_4gemm6kernel13GemmUniversalIN4cute5tupleIJiiiiEEENS1_10collective13CollectiveMmaINS1_35MainloopSm100TmaUmmaWarpSpecializedILi22ELi2ELi2ENS5_IJNS4_1CILi2EEESB_NSA_ILi1EEEEEEEENS5_IJNSA_ILi256EEESF_NSA_ILi32EEEEEENS_12float_e5m2_tENS5_IJlSC_lEEESI_SJ_NS4_8TiledMMAINS4_8MMA_AtomIJNS4_10MMA_TraitsINS4_25SM100_MMA_F8F6F4_2x1SM_SSEJSI_SI_fSF_SF_NS4_17integral_constantINS4_4UMMA5MajorELSQ_0EEESR_NSO_INSP_7ScaleInELSS_0EEEST_EEEEEENS4_6LayoutINS5_IJSC_SC_SC_EEENS5_IJNSA_ILi0EEESY_SY_EEEEENS5_IJNS4_10UnderscoreES11_S11_EEEEENS4_28SM100_TMA_2SM_LOAD_MULTICASTENS4_14ComposedLayoutINS4_7SwizzleILi1ELi4ELi3EEENS4_18smem_ptr_flag_bitsILi8EEENSW_INS5_IJNSA_ILi8EEESG_EEENS5_IJSG_SC_EEEEEEEvNS4_8identityENS4_18SM100_TMA_2SM_LOADES1E_vS1F_EENS_8epilogue10collective18CollectiveEpilogueINS1I_23Sm100TmaWarpSpecializedILi4ELi2ELi64ELb0ELb0EEEJNS5_IJNSA_ILi128EEESF_SG_EEENS5_IJNSW_IS1N_SC_EENSW_INSA_ILi64EEESC_EEEEESI_SJ_SI_SJ_NS1I_6fusion15FusionCallbacksIS1M_NS1T_17LinearCombinationISI_fSI_fLNS_15FloatRoundStyleE2EEES1O_S1S_JEEENS4_5SM1004TMEM4LOAD26SM100_TMEM_LOAD_32dp32b64xENS4_13SM90_TMA_LOADENS15_INS16_ILi2ELi4ELi3EEES19_NSW_INS5_IJS1A_S1Q_EEENS5_IJS1Q_SC_EEEEEEENS4_39AutoVectorizingCopyWithAssumedAlignmentILi128EEENS4_14SM90_TMA_STOREES28_S2A_S2A_EEEvvEEEEvNT_6ParamsE,"a",@progbits
	.sectionflags	@""
	.align	4
.nv.constant0._ZN7cutlass13device_kernelINS_4gemm6kernel13GemmUniversalIN4cute5tupleIJiiiiEEENS1_10collective13CollectiveMmaINS1_35MainloopSm100TmaUmmaWarpSpecializedILi22ELi2ELi2ENS5_IJNS4_1CILi2EEESB_NSA_ILi1EEEEEEEENS5_IJNSA_ILi256EEESF_NSA_ILi32EEEEEENS_12float_e5m2_tENS5_IJlSC_lEEESI_SJ_NS4_8TiledMMAINS4_8MMA_AtomIJNS4_10MMA_TraitsINS4_25SM100_MMA_F8F6F4_2x1SM_SSEJSI_SI_fSF_SF_NS4_17integral_constantINS4_4UMMA5MajorELSQ_0EEESR_NSO_INSP_7ScaleInELSS_0EEEST_EEEEEENS4_6LayoutINS5_IJSC_SC_SC_EEENS5_IJNSA_ILi0EEESY_SY_EEEEENS5_IJNS4_10UnderscoreES11_S11_EEEEENS4_28SM100_TMA_2SM_LOAD_MULTICASTENS4_14ComposedLayoutINS4_7SwizzleILi1ELi4ELi3EEENS4_18smem_ptr_flag_bitsILi8EEENSW_INS5_IJNSA_ILi8EEESG_EEENS5_IJSG_SC_EEEEEEEvNS4_8identityENS4_18SM100_TMA_2SM_LOADES1E_vS1F_EENS_8epilogue10collective18CollectiveEpilogueINS1I_23Sm100TmaWarpSpecializedILi4ELi2ELi64ELb0ELb0EEEJNS5_IJNSA_ILi128EEESF_SG_EEENS5_IJNSW_IS1N_SC_EENSW_INSA_ILi64EEESC_EEEEESI_SJ_SI_SJ_NS1I_6fusion15FusionCallbacksIS1M_NS1T_17LinearCombinationISI_fSI_fLNS_15FloatRoundStyleE2EEES1O_S1S_JEEENS4_5SM1004TMEM4LOAD26SM100_TMEM_LOAD_32dp32b64xENS4_13SM90_TMA_LOADENS15_INS16_ILi2ELi4ELi3EEES19_NSW_INS5_IJS1A_S1Q_EEENS5_IJS1Q_SC_EEEEEEENS4_39AutoVectorizingCopyWithAssumedAlignmentILi128EEENS4_14SM90_TMA_STOREES28_S2A_S2A_EEEvvEEEEvNT_6ParamsE:
	.zero		2944


//--------------------- SYMBOLS --------------------------

	.type		.nv.reservedSmem.offset0,@object
	.size		.nv.reservedSmem.offset0,0x4
	.type		.nv.reservedSmem.cap,@object
	.size		.nv.reservedSmem.cap,0x4
	.type		__assertfail,@function
